def matmul_kernel(
    a_ptr,
    b_ptr,
    c_ptr,
    M,
    N,
    K,
    stride_am,
    stride_ak,
    stride_bk,
    stride_bn,
    stride_cm,
    stride_cn,
    BLOCK_M: tl.constexpr,
    BLOCK_N: tl.constexpr,
    BLOCK_K: tl.constexpr,
    GROUP_M: tl.constexpr,
):
    pid = tl.program_id(axis=0)
    num_pid_m = tl.cdiv(M, BLOCK_M)
    num_pid_n = tl.cdiv(N, BLOCK_N)
    num_pid_in_group = GROUP_M * num_pid_n
    group_id = pid // num_pid_in_group
    first_pid_m = group_id * GROUP_M
    group_size_m = min(num_pid_m - first_pid_m, GROUP_M)
    pid_m = first_pid_m + ((pid % num_pid_in_group) % group_size_m)
    pid_n = (pid % num_pid_in_group) // group_size_m

    offs_am = (pid_m * BLOCK_M + tl.arange(0, BLOCK_M)) % M
    offs_bn = (pid_n * BLOCK_N + tl.arange(0, BLOCK_N)) % N
    offs_k = tl.arange(0, BLOCK_K)
    a_ptrs = a_ptr + offs_am[:, None] * stride_am + offs_k[None, :] * stride_ak
    b_ptrs = b_ptr + offs_k[:, None] * stride_bk + offs_bn[None, :] * stride_bn

    acc = tl.zeros((BLOCK_M, BLOCK_N), dtype=tl.float32)
    for kk in range(0, tl.cdiv(K, BLOCK_K)):
        a = tl.load(a_ptrs, mask=offs_k[None, :] < K - kk * BLOCK_K, other=0.0)
        b = tl.load(b_ptrs, mask=offs_k[:, None] < K - kk * BLOCK_K, other=0.0)
        acc = tl.dot(a, b, acc)
        a_ptrs += BLOCK_K * stride_ak
        b_ptrs += BLOCK_K * stride_bk

    c = acc.to(c_ptr.dtype.element_ty)
    offs_cm = pid_m * BLOCK_M + tl.arange(0, BLOCK_M)
    offs_cn = pid_n * BLOCK_N + tl.arange(0, BLOCK_N)
    c_ptrs = c_ptr + offs_cm[:, None] * stride_cm + offs_cn[None, :] * stride_cn
    mask = (offs_cm[:, None] < M) & (offs_cn[None, :] < N)
    tl.store(c_ptrs, c, mask=mask)

# config = {"BLOCK_K": 64, "BLOCK_M": 256, "BLOCK_N": 512, "GROUP_M": 8, "arch": "sm_90", "dtype": "fp8e4m3", "num_ctas": 4, "num_stages": 3, "num_warps": 4}
# arch = sm_90


// ===== COMPILED SASS (sm_90a) =====

	.target	sm_90a

	.elftype	@"ET_EXEC"


//--------------------- .note.nv.tkinfo           --------------------------
	.section	.note.nv.tkinfo,"",@"SHT_NOTE"
	.sectionflags	@"SHF_NOTE_NV_TKINFO"
	.tkinfo
        /*0018*/ 	.word	0x00000002
        /*0030*/ 	.string	""
        /*0030*/ 	.string	"ptxas"
        /*0030*/ 	.string	"Cuda compilation tools, release 13.0, V13.0.88"
        /*0030*/ 	.string	"Build cuda_13.0.r13.0/compiler.36424714_0"
        /*0030*/ 	.string	"-v  -suppress-debug-info  -lineinfo  -arch sm_90a "



//--------------------- .note.nv.cuinfo           --------------------------
	.section	.note.nv.cuinfo,"",@"SHT_NOTE"
	.sectionflags	@"SHF_NOTE_NV_CUINFO"
        /*0018*/ 	.short	0x0002
        /*001a*/ 	.short	0x005a
        /*001c*/ 	.short	0x0082
	.zero		2


//--------------------- .nv.info                  --------------------------
	.section	.nv.info,"",@"SHT_CUDA_INFO"
	.align	4


	//----- nvinfo : EIATTR_REGCOUNT
	.align		4
        /*0000*/ 	.byte	0x04, 0x2f
        /*0002*/ 	.short	(.L_1 - .L_0)
	.align		4
.L_0:
        /*0004*/ 	.word	index@(matmul_kernel)
        /*0008*/ 	.word	0x000000ff


	//----- nvinfo : EIATTR_FRAME_SIZE
	.align		4
.L_1:
        /*000c*/ 	.byte	0x04, 0x11
        /*000e*/ 	.short	(.L_3 - .L_2)
	.align		4
.L_2:
        /*0010*/ 	.word	index@(matmul_kernel)
        /*0014*/ 	.word	0x00000af8


	//----- nvinfo : EIATTR_MIN_STACK_SIZE
	.align		4
.L_3:
        /*0018*/ 	.byte	0x04, 0x12
        /*001a*/ 	.short	(.L_5 - .L_4)
	.align		4
.L_4:
        /*001c*/ 	.word	index@(matmul_kernel)
        /*0020*/ 	.word	0x00000af8
.L_5:


//--------------------- .nv.compat                --------------------------
	.section	.nv.compat,"",@"SHT_CUDA_COMPAT_INFO"
	.align	4
        /*0000*/ 	.byte	0x02, 0x09, 0x01, 0x00, 0x02, 0x02, 0x04, 0x00, 0x02, 0x05, 0x05, 0x00, 0x03, 0x07, 0x01, 0x01
        /*0010*/ 	.byte	0x02, 0x03, 0x00, 0x00, 0x02, 0x06, 0x01, 0x00, 0x04, 0x0b, 0x08, 0x00, 0x00, 0x00, 0x00, 0x00
        /*0020*/ 	.byte	0x00, 0x00, 0x00, 0x00


//--------------------- .nv.info.matmul_kernel    --------------------------
	.section	.nv.info.matmul_kernel,"",@"SHT_CUDA_INFO"
	.sectionflags	@""
	.align	4


	//----- nvinfo : EIATTR_CUDA_API_VERSION
	.align		4
        /*0000*/ 	.byte	0x04, 0x37
        /*0002*/ 	.short	(.L_7 - .L_6)
.L_6:
        /*0004*/ 	.word	0x00000082


	//----- nvinfo : EIATTR_KPARAM_INFO
	.align		4
.L_7:
        /*0008*/ 	.byte	0x04, 0x17
        /*000a*/ 	.short	(.L_9 - .L_8)
.L_8:
        /*000c*/ 	.word	0x00000000
        /*0010*/ 	.short	0x000d
        /*0012*/ 	.short	0x0048
        /*0014*/ 	.byte	0x00, 0xf4, 0x21, 0x00


	//----- nvinfo : EIATTR_KPARAM_INFO
	.align		4
.L_9:
        /*0018*/ 	.byte	0x04, 0x17
        /*001a*/ 	.short	(.L_11 - .L_10)
.L_10:
        /*001c*/ 	.word	0x00000000
        /*0020*/ 	.short	0x000c
        /*0022*/ 	.short	0x0040
        /*0024*/ 	.byte	0x00, 0xf4, 0x21, 0x00


	//----- nvinfo : EIATTR_KPARAM_INFO
	.align		4
.L_11:
        /*0028*/ 	.byte	0x04, 0x17
        /*002a*/ 	.short	(.L_13 - .L_12)
.L_12:
        /*002c*/ 	.word	0x00000000
        /*0030*/ 	.short	0x000b
        /*0032*/ 	.short	0x0038
        /*0034*/ 	.byte	0x00, 0xf0, 0x11, 0x00


	//----- nvinfo : EIATTR_KPARAM_INFO
	.align		4
.L_13:
        /*0038*/ 	.byte	0x04, 0x17
        /*003a*/ 	.short	(.L_15 - .L_14)
.L_14:
        /*003c*/ 	.word	0x00000000
        /*0040*/ 	.short	0x000a
        /*0042*/ 	.short	0x0034
        /*0044*/ 	.byte	0x00, 0xf0, 0x11, 0x00


	//----- nvinfo : EIATTR_KPARAM_INFO
	.align		4
.L_15:
        /*0048*/ 	.byte	0x04, 0x17
        /*004a*/ 	.short	(.L_17 - .L_16)
.L_16:
        /*004c*/ 	.word	0x00000000
        /*0050*/ 	.short	0x0009
        /*0052*/ 	.short	0x0030
        /*0054*/ 	.byte	0x00, 0xf0, 0x11, 0x00


	//----- nvinfo : EIATTR_KPARAM_INFO
	.align		4
.L_17:
        /*0058*/ 	.byte	0x04, 0x17
        /*005a*/ 	.short	(.L_19 - .L_18)
.L_18:
        /*005c*/ 	.word	0x00000000
        /*0060*/ 	.short	0x0008
        /*0062*/ 	.short	0x002c
        /*0064*/ 	.byte	0x00, 0xf0, 0x11, 0x00


	//----- nvinfo : EIATTR_KPARAM_INFO
	.align		4
.L_19:
        /*0068*/ 	.byte	0x04, 0x17
        /*006a*/ 	.short	(.L_21 - .L_20)
.L_20:
        /*006c*/ 	.word	0x00000000
        /*0070*/ 	.short	0x0007
        /*0072*/ 	.short	0x0028
        /*0074*/ 	.byte	0x00, 0xf0, 0x11, 0x00


	//----- nvinfo : EIATTR_KPARAM_INFO
	.align		4
.L_21:
        /*0078*/ 	.byte	0x04, 0x17
        /*007a*/ 	.short	(.L_23 - .L_22)
.L_22:
        /*007c*/ 	.word	0x00000000
        /*0080*/ 	.short	0x0006
        /*0082*/ 	.short	0x0024
        /*0084*/ 	.byte	0x00, 0xf0, 0x11, 0x00


	//----- nvinfo : EIATTR_KPARAM_INFO
	.align		4
.L_23:
        /*0088*/ 	.byte	0x04, 0x17
        /*008a*/ 	.short	(.L_25 - .L_24)
.L_24:
        /*008c*/ 	.word	0x00000000
        /*0090*/ 	.short	0x0005
        /*0092*/ 	.short	0x0020
        /*0094*/ 	.byte	0x00, 0xf0, 0x11, 0x00


	//----- nvinfo : EIATTR_KPARAM_INFO
	.align		4
.L_25:
        /*0098*/ 	.byte	0x04, 0x17
        /*009a*/ 	.short	(.L_27 - .L_26)
.L_26:
        /*009c*/ 	.word	0x00000000
        /*00a0*/ 	.short	0x0004
        /*00a2*/ 	.short	0x001c
        /*00a4*/ 	.byte	0x00, 0xf0, 0x11, 0x00


	//----- nvinfo : EIATTR_KPARAM_INFO
	.align		4
.L_27:
        /*00a8*/ 	.byte	0x04, 0x17
        /*00aa*/ 	.short	(.L_29 - .L_28)
.L_28:
        /*00ac*/ 	.word	0x00000000
        /*00b0*/ 	.short	0x0003
        /*00b2*/ 	.short	0x0018
        /*00b4*/ 	.byte	0x00, 0xf0, 0x11, 0x00


	//----- nvinfo : EIATTR_KPARAM_INFO
	.align		4
.L_29:
        /*00b8*/ 	.byte	0x04, 0x17
        /*00ba*/ 	.short	(.L_31 - .L_30)
.L_30:
        /*00bc*/ 	.word	0x00000000
        /*00c0*/ 	.short	0x0002
        /*00c2*/ 	.short	0x0010
        /*00c4*/ 	.byte	0x00, 0xf4, 0x21, 0x00


	//----- nvinfo : EIATTR_KPARAM_INFO
	.align		4
.L_31:
        /*00c8*/ 	.byte	0x04, 0x17
        /*00ca*/ 	.short	(.L_33 - .L_32)
.L_32:
        /*00cc*/ 	.word	0x00000000
        /*00d0*/ 	.short	0x0001
        /*00d2*/ 	.short	0x0008
        /*00d4*/ 	.byte	0x00, 0xf4, 0x21, 0x00


	//----- nvinfo : EIATTR_KPARAM_INFO
	.align		4
.L_33:
        /*00d8*/ 	.byte	0x04, 0x17
        /*00da*/ 	.short	(.L_35 - .L_34)
.L_34:
        /*00dc*/ 	.word	0x00000000
        /*00e0*/ 	.short	0x0000
        /*00e2*/ 	.short	0x0000
        /*00e4*/ 	.byte	0x00, 0xf4, 0x21, 0x00


	//----- nvinfo : EIATTR_EXPLICIT_CLUSTER
	.align		4
.L_35:
        /*00e8*/ 	.byte	0x01, 0x3e
	.zero		2


	//----- nvinfo : EIATTR_CTA_PER_CLUSTER
	.align		4
        /*00ec*/ 	.byte	0x04, 0x3d
        /*00ee*/ 	.short	(.L_37 - .L_36)
.L_36:
        /*00f0*/ 	.word	0x00000004
        /*00f4*/ 	.word	0x00000001
        /*00f8*/ 	.word	0x00000001


	//----- nvinfo : EIATTR_SPARSE_MMA_MASK
	.align		4
.L_37:
        /*00fc*/ 	.byte	0x03, 0x50
        /*00fe*/ 	.short	0x0000


	//----- nvinfo : EIATTR_MAXREG_COUNT
	.align		4
        /*0100*/ 	.byte	0x03, 0x1b
        /*0102*/ 	.short	0x00ff


	//----- nvinfo : EIATTR_NUM_BARRIERS
	.align		4
        /*0104*/ 	.byte	0x02, 0x4c
        /*0106*/ 	.byte	0x01
	.zero		1


	//----- nvinfo : EIATTR_ANNOTATIONS
	.align		4
        /*0108*/ 	.byte	0x04, 0x55
        /*010a*/ 	.short	(.L_39 - .L_38)


	//   ....[0]....
.L_38:
        /*010c*/ 	.word	0x00000001
        /*0110*/ 	.byte	0xb0, 0x05, 0x00, 0x00, 0x01, 0x00, 0x00, 0x00, 0xe0, 0x05, 0x00, 0x00, 0x01, 0x00, 0x00, 0x00
        /* <DEDUP_REMOVED lines=1074> */
        /*4440*/ 	.byte	0x70, 0x88, 0x01, 0x00


	//----- nvinfo : EIATTR_MERCURY_ISA_VERSION
	.align		4
.L_39:
        /*4444*/ 	.byte	0x03, 0x5f
        /*4446*/ 	.short	0x0101


	//----- nvinfo : EIATTR_EXIT_INSTR_OFFSETS
	.align		4
        /*4448*/ 	.byte	0x04, 0x1c
        /*444a*/ 	.short	(.L_41 - .L_40)


	//   ....[0]....
.L_40:
        /*444c*/ 	.word	0x00022230


	//   ....[1]....
        /*4450*/ 	.word	0x00022250


	//----- nvinfo : EIATTR_REQNTID
	.align		4
.L_41:
        /*4454*/ 	.byte	0x04, 0x10
        /*4456*/ 	.short	(.L_43 - .L_42)
.L_42:
        /*4458*/ 	.word	0x00000080
        /*445c*/ 	.word	0x00000001
        /*4460*/ 	.word	0x00000001


	//----- nvinfo : EIATTR_CBANK_PARAM_SIZE
	.align		4
.L_43:
        /*4464*/ 	.byte	0x03, 0x19
        /*4466*/ 	.short	0x0050


	//----- nvinfo : EIATTR_PARAM_CBANK
	.align		4
        /*4468*/ 	.byte	0x04, 0x0a
        /*446a*/ 	.short	(.L_45 - .L_44)
	.align		4
.L_44:
        /*446c*/ 	.word	index@(.nv.constant0.matmul_kernel)
        /*4470*/ 	.short	0x0210
        /*4472*/ 	.short	0x0050


	//----- nvinfo : EIATTR_SW_WAR
	.align		4
.L_45:
        /*4474*/ 	.byte	0x04, 0x36
        /*4476*/ 	.short	(.L_47 - .L_46)
.L_46:
        /*4478*/ 	.word	0x00000008
.L_47:


//--------------------- .nv.callgraph             --------------------------
	.section	.nv.callgraph,"",@"SHT_CUDA_CALLGRAPH"
	.align	4
	.sectionentsize	8
	.align		4
        /*0000*/ 	.word	0x00000000
	.align		4
        /*0004*/ 	.word	0xffffffff
	.align		4
        /*0008*/ 	.word	0x00000000
	.align		4
        /*000c*/ 	.word	0xfffffffe
	.align		4
        /*0010*/ 	.word	0x00000000
	.align		4
        /*0014*/ 	.word	0xfffffffd
	.align		4
        /*0018*/ 	.word	0x00000000
	.align		4
        /*001c*/ 	.word	0xfffffffc


//--------------------- .text.matmul_kernel       --------------------------
	.section	.text.matmul_kernel,"ax",@progbits
	.align	128
        .global         matmul_kernel
        .type           matmul_kernel,@function
        .size           matmul_kernel,(.L_x_4 - matmul_kernel)
        .other          matmul_kernel,@"STO_CUDA_ENTRY STV_DEFAULT"
matmul_kernel:
.text.matmul_kernel:
[----:B------:R-:W0:Y:S08]  /*0000*/  LDC R1, c[0x0][0x28] ;  /* 0x00000a00ff017b82 */ /* 0x000e300000000800 */
[----:B------:R-:W1:Y:S01]  /*0010*/  LDC.64 R20, c[0x0][0x228] ;  /* 0x00008a00ff147b82 */ /* 0x000e620000000a00 */
[----:B------:R-:W2:Y:S01]  /*0020*/  S2R R153, SR_TID.X ;  /* 0x0000000000997919 */ /* 0x000ea20000002100 */
[----:B0-----:R-:W-:Y:S01]  /*0030*/  VIADD R1, R1, 0xfffff508 ;  /* 0xfffff50801017836 */ /* 0x001fe20000000000 */
[----:B------:R-:W-:-:S05]  /*0040*/  ULDC.64 UR14, c[0x0][0x208] ;  /* 0x00008200000e7ab9 */ /* 0x000fca0000000a00 */
[----:B------:R-:W0:Y:S08]  /*0050*/  S2UR UR4, SR_CTAID.X ;  /* 0x00000000000479c3 */ /* 0x000e300000002500 */
[----:B------:R-:W3:Y:S01]  /*0060*/  LDC R23, c[0x0][0x230] ;  /* 0x00008c00ff177b82 */ /* 0x000ee20000000800 */
[----:B-1----:R-:W-:-:S05]  /*0070*/  VIADD R0, R21, 0x1ff ;  /* 0x000001ff15007836 */ /* 0x002fca0000000000 */
[----:B------:R-:W-:Y:S02]  /*0080*/  SHF.R.S32.HI R3, RZ, 0x1f, R0 ;  /* 0x0000001fff037819 */ /* 0x000fe40000011400 */
[----:B0-----:R-:W-:Y:S01]  /*0090*/  I2FP.F32.U32 R5, UR4 ;  /* 0x0000000400057c45 */ /* 0x001fe20008201000 */
[----:B------:R-:W-:Y:S01]  /*00a0*/  ULDC UR4, c[0x0][0x150] ;  /* 0x0000540000047ab9 */ /* 0x000fe20000000800 */
[----:B------:R-:W-:Y:S02]  /*00b0*/  LEA.HI R3, R3, R0, RZ, 0x9 ;  /* 0x0000000003037211 */ /* 0x000fe400078f48ff */
[----:B--2---:R-:W-:Y:S01]  /*00c0*/  LOP3.LUT R163, R153, 0x7f, RZ, 0xc0, !PT ;  /* 0x0000007f99a37812 */ /* 0x004fe200078ec0ff */
[----:B------:R-:W-:Y:S01]  /*00d0*/  FMUL R5, R5, UR4 ;  /* 0x0000000405057c20 */ /* 0x000fe20008400000 */
[----:B------:R-:W-:Y:S01]  /*00e0*/  SHF.R.S32.HI R3, RZ, 0x9, R3 ;  /* 0x00000009ff037819 */ /* 0x000fe20000011403 */
[----:B---3--:R-:W-:-:S04]  /*00f0*/  VIADD R23, R23, 0x3f ;  /* 0x0000003f17177836 */ /* 0x008fc80000000000 */
[----:B------:R-:W-:Y:S01]  /*0100*/  IMAD.SHL.U32 R4, R3, 0x8, RZ ;  /* 0x0000000803047824 */ /* 0x000fe200078e00ff */
[----:B------:R-:W0:Y:S04]  /*0110*/  F2I.U32.TRUNC.NTZ R5, R5 ;  /* 0x0000000500057305 */ /* 0x000e28000020f000 */
[----:B------:R-:W-:-:S04]  /*0120*/  IABS R7, R4 ;  /* 0x0000000400077213 */ /* 0x000fc80000000000 */
[----:B------:R-:W1:Y:S01]  /*0130*/  I2F.RP R0, R7 ;  /* 0x0000000700007306 */ /* 0x000e620000209400 */
[----:B0-----:R-:W-:-:S07]  /*0140*/  IABS R11, R5 ;  /* 0x00000005000b7213 */ /* 0x001fce0000000000 */
[----:B-1----:R-:W0:Y:S02]  /*0150*/  MUFU.RCP R0, R0 ;  /* 0x0000000000007308 */ /* 0x002e240000001000 */
[----:B0-----:R-:W-:Y:S01]  /*0160*/  VIADD R2, R0, 0xffffffe ;  /* 0x0ffffffe00027836 */ /* 0x001fe20000000000 */
[----:B------:R-:W-:-:S05]  /*0170*/  IABS R0, R4 ;  /* 0x0000000400007213 */ /* 0x000fca0000000000 */
[----:B------:R0:W1:Y:S01]  /*0180*/  F2I.FTZ.U32.TRUNC.NTZ R3, R2 ;  /* 0x0000000200037305 */ /* 0x000062000021f000 */
[----:B------:R-:W-:Y:S02]  /*0190*/  IMAD.MOV R0, RZ, RZ, -R0 ;  /* 0x000000ffff007224 */ /* 0x000fe400078e0a00 */
[----:B0-----:R-:W-:Y:S02]  /*01a0*/  IMAD.MOV.U32 R2, RZ, RZ, RZ ;  /* 0x000000ffff027224 */ /* 0x001fe400078e00ff */
[----:B-1----:R-:W-:-:S04]  /*01b0*/  IMAD.MOV R6, RZ, RZ, -R3 ;  /* 0x000000ffff067224 */ /* 0x002fc800078e0a03 */
[----:B------:R-:W-:-:S04]  /*01c0*/  IMAD R9, R6, R7, RZ ;  /* 0x0000000706097224 */ /* 0x000fc800078e02ff */
[----:B------:R-:W-:-:S06]  /*01d0*/  IMAD.HI.U32 R2, R3, R9, R2 ;  /* 0x0000000903027227 */ /* 0x000fcc00078e0002 */
[----:B------:R-:W-:-:S04]  /*01e0*/  IMAD.HI.U32 R2, R2, R11, RZ ;  /* 0x0000000b02027227 */ /* 0x000fc800078e00ff */
[----:B------:R-:W-:-:S05]  /*01f0*/  IMAD R0, R2, R0, R11 ;  /* 0x0000000002007224 */ /* 0x000fca00078e020b */
[----:B------:R-:W-:-:S13]  /*0200*/  ISETP.GT.U32.AND P1, PT, R7, R0, PT ;  /* 0x000000000700720c */ /* 0x000fda0003f24070 */
[----:B------:R-:W-:Y:S02]  /*0210*/  @!P1 IMAD.IADD R0, R0, 0x1, -R7 ;  /* 0x0000000100009824 */ /* 0x000fe400078e0a07 */
[----:B------:R-:W-:Y:S01]  /*0220*/  @!P1 VIADD R2, R2, 0x1 ;  /* 0x0000000102029836 */ /* 0x000fe20000000000 */
[----:B------:R-:W-:Y:S02]  /*0230*/  ISETP.NE.AND P1, PT, R4, RZ, PT ;  /* 0x000000ff0400720c */ /* 0x000fe40003f25270 */
[----:B------:R-:W-:Y:S02]  /*0240*/  ISETP.GE.U32.AND P0, PT, R0, R7, PT ;  /* 0x000000070000720c */ /* 0x000fe40003f06070 */
[----:B------:R-:W-:-:S04]  /*0250*/  LOP3.LUT R0, R5, R4, RZ, 0x3c, !PT ;  /* 0x0000000405007212 */ /* 0x000fc800078e3cff */
[----:B------:R-:W-:Y:S01]  /*0260*/  ISETP.GE.AND P2, PT, R0, RZ, PT ;  /* 0x000000ff0000720c */ /* 0x000fe20003f46270 */
[----:B------:R-:W-:-:S05]  /*0270*/  VIADD R0, R20, 0xff ;  /* 0x000000ff14007836 */ /* 0x000fca0000000000 */
[----:B------:R-:W-:Y:S01]  /*0280*/  SHF.R.S32.HI R3, RZ, 0x1f, R0 ;  /* 0x0000001fff037819 */ /* 0x000fe20000011400 */
[----:B------:R-:W-:-:S03]  /*0290*/  @P0 VIADD R2, R2, 0x1 ;  /* 0x0000000102020836 */ /* 0x000fc60000000000 */
[----:B------:R-:W-:-:S03]  /*02a0*/  LEA.HI R3, R3, R0, RZ, 0x8 ;  /* 0x0000000003037211 */ /* 0x000fc600078f40ff */
[----:B------:R-:W-:Y:S01]  /*02b0*/  @!P2 IMAD.MOV R2, RZ, RZ, -R2 ;  /* 0x000000ffff02a224 */ /* 0x000fe200078e0a02 */
[----:B------:R-:W-:-:S05]  /*02c0*/  @!P1 LOP3.LUT R2, RZ, R4, RZ, 0x33, !PT ;  /* 0x00000004ff029212 */ /* 0x000fca00078e33ff */
[----:B------:R-:W-:Y:S02]  /*02d0*/  IMAD.SHL.U32 R6, R2, 0x8, RZ ;  /* 0x0000000802067824 */ /* 0x000fe400078e00ff */
[----:B------:R-:W-:-:S03]  /*02e0*/  IMAD.MOV R2, RZ, RZ, -R2 ;  /* 0x000000ffff027224 */ /* 0x000fc600078e0a02 */
[----:B------:R-:W-:Y:S01]  /*02f0*/  LEA.HI.SX32 R3, R3, -R6, 0x18 ;  /* 0x8000000603037211 */ /* 0x000fe200078fc2ff */
[----:B------:R-:W-:-:S03]  /*0300*/  IMAD R8, R4, R2, R5 ;  /* 0x0000000204087224 */ /* 0x000fc600078e0205 */
[----:B------:R-:W-:-:S04]  /*0310*/  VIMNMX R11, R3, 0x8, PT ;  /* 0x00000008030b7848 */ /* 0x000fc80003fe0100 */
[-C--:B------:R-:W-:Y:S02]  /*0320*/  IABS R7, R11.reuse ;  /* 0x0000000b00077213 */ /* 0x080fe40000000000 */
[----:B------:R-:W-:Y:S02]  /*0330*/  IABS R4, R11 ;  /* 0x0000000b00047213 */ /* 0x000fe40000000000 */
[----:B------:R-:W0:Y:S08]  /*0340*/  I2F.RP R0, R7 ;  /* 0x0000000700007306 */ /* 0x000e300000209400 */
[----:B0-----:R-:W0:Y:S02]  /*0350*/  MUFU.RCP R0, R0 ;  /* 0x0000000000007308 */ /* 0x001e240000001000 */
[----:B0-----:R-:W-:-:S02]  /*0360*/  VIADD R3, R0, 0xffffffe ;  /* 0x0ffffffe00037836 */ /* 0x001fc40000000000 */
[----:B------:R-:W-:Y:S02]  /*0370*/  IMAD.MOV R0, RZ, RZ, -R4 ;  /* 0x000000ffff007224 */ /* 0x000fe400078e0a04 */
[----:B------:R-:W0:Y:S02]  /*0380*/  S2R R4, SR_CgaCtaId ;  /* 0x0000000000047919 */ /* 0x000e240000008800 */
[----:B------:R-:W1:Y:S02]  /*0390*/  F2I.FTZ.U32.TRUNC.NTZ R3, R3 ;  /* 0x0000000300037305 */ /* 0x000e64000021f000 */
[----:B-1----:R-:W-:-:S04]  /*03a0*/  IMAD.MOV R9, RZ, RZ, -R3 ;  /* 0x000000ffff097224 */ /* 0x002fc800078e0a03 */
[----:B------:R-:W-:Y:S01]  /*03b0*/  IMAD.MOV.U32 R2, RZ, RZ, R9 ;  /* 0x000000ffff027224 */ /* 0x000fe200078e0009 */
[----:B------:R-:W-:-:S03]  /*03c0*/  IABS R9, R8 ;  /* 0x0000000800097213 */ /* 0x000fc60000000000 */
[----:B------:R-:W-:Y:S02]  /*03d0*/  IMAD R5, R2, R7, RZ ;  /* 0x0000000702057224 */ /* 0x000fe400078e02ff */
[----:B------:R-:W-:-:S04]  /*03e0*/  IMAD.MOV.U32 R2, RZ, RZ, RZ ;  /* 0x000000ffff027224 */ /* 0x000fc800078e00ff */
[----:B------:R-:W-:Y:S01]  /*03f0*/  IMAD.HI.U32 R2, R3, R5, R2 ;  /* 0x0000000503027227 */ /* 0x000fe200078e0002 */
[----:B------:R-:W-:Y:S02]  /*0400*/  MOV R3, 0x400 ;  /* 0x0000040000037802 */ /* 0x000fe40000000f00 */
[----:B0-----:R-:W-:Y:S02]  /*0410*/  R2UR UR4, R4 ;  /* 0x00000000040472ca */ /* 0x001fe400000e0000 */
[----:B------:R-:W-:Y:S01]  /*0420*/  R2UR UR12, R3 ;  /* 0x00000000030c72ca */ /* 0x000fe200000e0000 */
[----:B------:R-:W-:-:S04]  /*0430*/  IMAD.HI.U32 R2, R2, R9, RZ ;  /* 0x0000000902027227 */ /* 0x000fc800078e00ff */
[----:B------:R-:W-:Y:S02]  /*0440*/  IMAD R0, R2, R0, R9 ;  /* 0x0000000002007224 */ /* 0x000fe400078e0209 */
[----:B------:R-:W-:-:S03]  /*0450*/  IMAD.SHL.U32 R3, R4, 0x40, RZ ;  /* 0x0000004004037824 */ /* 0x000fc600078e00ff */
[----:B------:R-:W-:Y:S02]  /*0460*/  ISETP.GT.U32.AND P1, PT, R7, R0, PT ;  /* 0x000000000700720c */ /* 0x000fe40003f24070 */
[----:B------:R-:W-:Y:S01]  /*0470*/  LOP3.LUT R3, R3, 0x80, RZ, 0xc0, !PT ;  /* 0x0000008003037812 */ /* 0x000fe200078ec0ff */
[----:B------:R-:W-:-:S10]  /*0480*/  ULEA UR12, UR4, UR12, 0x18 ;  /* 0x0000000c040c7291 */ /* 0x000fd4000f8ec03f */
[----:B------:R-:W-:Y:S02]  /*0490*/  @!P1 IMAD.IADD R0, R0, 0x1, -R7 ;  /* 0x0000000100009824 */ /* 0x000fe400078e0a07 */
[----:B------:R-:W-:Y:S01]  /*04a0*/  @!P1 VIADD R2, R2, 0x1 ;  /* 0x0000000102029836 */ /* 0x000fe20000000000 */
[----:B------:R-:W-:Y:S02]  /*04b0*/  ISETP.NE.AND P1, PT, R11, RZ, PT ;  /* 0x000000ff0b00720c */ /* 0x000fe40003f25270 */
[----:B------:R-:W-:Y:S02]  /*04c0*/  ISETP.GE.U32.AND P0, PT, R0, R7, PT ;  /* 0x000000070000720c */ /* 0x000fe40003f06070 */
[----:B------:R-:W-:-:S04]  /*04d0*/  LOP3.LUT R0, R8, R11, RZ, 0x3c, !PT ;  /* 0x0000000b08007212 */ /* 0x000fc800078e3cff */
[----:B------:R-:W-:-:S07]  /*04e0*/  ISETP.GE.AND P2, PT, R0, RZ, PT ;  /* 0x000000ff0000720c */ /* 0x000fce0003f46270 */
[----:B------:R-:W-:Y:S01]  /*04f0*/  @P0 VIADD R2, R2, 0x1 ;  /* 0x0000000102020836 */ /* 0x000fe20000000000 */
[----:B------:R-:W-:-:S05]  /*0500*/  ISETP.GT.AND P0, PT, R23, 0x3f, PT ;  /* 0x0000003f1700780c */ /* 0x000fca0003f04270 */
[----:B------:R-:W-:Y:S01]  /*0510*/  @!P2 IMAD.MOV R2, RZ, RZ, -R2 ;  /* 0x000000ffff02a224 */ /* 0x000fe200078e0a02 */
[----:B------:R-:W-:-:S05]  /*0520*/  @!P1 LOP3.LUT R2, RZ, R11, RZ, 0x33, !PT ;  /* 0x0000000bff029212 */ /* 0x000fca00078e33ff */
[----:B------:R-:W-:-:S04]  /*0530*/  IMAD.MOV R0, RZ, RZ, -R2 ;  /* 0x000000ffff007224 */ /* 0x000fc800078e0a02 */
[----:B------:R-:W-:-:S04]  /*0540*/  IMAD R0, R11, R0, R8 ;  /* 0x000000000b007224 */ /* 0x000fc800078e0208 */
[----:B------:R-:W-:-:S04]  /*0550*/  IMAD.IADD R0, R6, 0x1, R0 ;  /* 0x0000000106007824 */ /* 0x000fc800078e0200 */
[----:B------:R-:W-:Y:S02]  /*0560*/  IMAD R3, R0, 0x100, R3 ;  /* 0x0000010000037824 */ /* 0x000fe400078e0203 */
[----:B------:R-:W-:Y:S02]  /*0570*/  IMAD.SHL.U32 R0, R4, 0x100, RZ ;  /* 0x0000010004007824 */ /* 0x000fe400078e00ff */
[----:B------:R-:W-:-:S03]  /*0580*/  IMAD.IADD R12, R163, 0x1, R3 ;  /* 0x00000001a30c7824 */ /* 0x000fc600078e0203 */
[----:B------:R-:W-:Y:S01]  /*0590*/  LOP3.LUT R14, R0, 0x100, RZ, 0xc0, !PT ;  /* 0x00000100000e7812 */ /* 0x000fe200078ec0ff */
[----:B------:R-:W-:Y:S01]  /*05a0*/  IMAD.SHL.U32 R0, R2, 0x200, RZ ;  /* 0x0000020002007824 */ /* 0x000fe200078e00ff */
[----:B------:R0:W-:Y:S01]  /*05b0*/  STL [R1+0x7b8], R12 ;  /* 0x0007b80c01007387 */ /* 0x0001e20000100800 */
[----:B------:R-:W-:Y:S05]  /*05c0*/  @P0 BRA `(.L_x_0) ;  /* 0x0000000c000c0947 */ /* 0x000fea0003800000 */
[----:B------:R-:W-:Y:S01]  /*05d0*/  IMAD.SHL.U32 R2, R153, 0x8, RZ ;  /* 0x0000000899027824 */ /* 0x000fe200078e00ff */
[----:B------:R1:W-:Y:S01]  /*05e0*/  STL [R1], RZ ;  /* 0x000000ff01007387 */ /* 0x0003e20000100800 */
[----:B------:R-:W-:Y:S02]  /*05f0*/  CS2R R24, SRZ ;  /* 0x0000000000187805 */ /* 0x000fe4000001ff00 */
[----:B------:R-:W-:Y:S02]  /*0600*/  CS2R R26, SRZ ;  /* 0x00000000001a7805 */ /* 0x000fe4000001ff00 */
[----:B------:R-:W-:Y:S01]  /*0610*/  CS2R R28, SRZ ;  /* 0x00000000001c7805 */ /* 0x000fe2000001ff00 */
[----:B------:R1:W-:Y:S01]  /*0620*/  STL [R1+0x7bc], R2 ;  /* 0x0007bc0201007387 */ /* 0x0003e20000100800 */
[----:B------:R-:W-:Y:S02]  /*0630*/  CS2R R30, SRZ ;  /* 0x00000000001e7805 */ /* 0x000fe4000001ff00 */
[----:B------:R-:W-:-:S02]  /*0640*/  CS2R R32, SRZ ;  /* 0x0000000000207805 */ /* 0x000fc4000001ff00 */
[----:B------:R-:W-:Y:S01]  /*0650*/  CS2R R34, SRZ ;  /* 0x0000000000227805 */ /* 0x000fe2000001ff00 */
[----:B------:R1:W-:Y:S01]  /*0660*/  STL [R1+0x4], RZ ;  /* 0x000004ff01007387 */ /* 0x0003e20000100800 */
[----:B------:R-:W-:Y:S02]  /*0670*/  CS2R R36, SRZ ;  /* 0x0000000000247805 */ /* 0x000fe4000001ff00 */
[----:B------:R-:W-:Y:S02]  /*0680*/  CS2R R38, SRZ ;  /* 0x0000000000267805 */ /* 0x000fe4000001ff00 */
[----:B------:R-:W-:Y:S01]  /*0690*/  CS2R R40, SRZ ;  /* 0x0000000000287805 */ /* 0x000fe2000001ff00 */
[----:B------:R1:W-:Y:S01]  /*06a0*/  STL [R1+0x8], RZ ;  /* 0x000008ff01007387 */ /* 0x0003e20000100800 */
        /* <DEDUP_REMOVED lines=72> */
[----:B------:R-:W-:-:S03]  /*0b30*/  CS2R R150, SRZ ;  /* 0x0000000000967805 */ /* 0x000fc6000001ff00 */
[----:B------:R1:W-:Y:S04]  /*0b40*/  STL [R1+0x54], RZ ;  /* 0x000054ff01007387 */ /* 0x0003e80000100800 */
        /* <DEDUP_REMOVED lines=105> */
[----:B------:R1:W-:Y:S01]  /*11e0*/  STL [R1+0x1fc], RZ ;  /* 0x0001fcff01007387 */ /* 0x0003e20000100800 */
[----:B------:R-:W-:Y:S05]  /*11f0*/  BRA `(.L_x_1) ;  /* 0x0000016400947947 */ /* 0x000fea0003800000 */
.L_x_0:
[----:B------:R-:W-:Y:S01]  /*1200*/  IABS R10, R20 ;  /* 0x00000014000a7213 */ /* 0x000fe20000000000 */
[----:B------:R-:W-:Y:S01]  /*1210*/  ULDC UR13, c[0x0][0x23c] ;  /* 0x00008f00000d7ab9 */ /* 0x000fe20000000800 */
[----:B------:R-:W-:Y:S01]  /*1220*/  IABS R2, R21 ;  /* 0x0000001500027213 */ /* 0x000fe20000000000 */
[----:B------:R-:W-:Y:S01]  /*1230*/  ULDC.64 UR4, c[0x0][0x218] ;  /* 0x0000860000047ab9 */ /* 0x000fe20000000a00 */
[----:B------:R-:W1:Y:S01]  /*1240*/  I2F.RP R3, R10 ;  /* 0x0000000a00037306 */ /* 0x000e620000209400 */
[----:B------:R-:W-:Y:S01]  /*1250*/  IABS R13, R12 ;  /* 0x0000000c000d7213 */ /* 0x000fe20000000000 */
[----:B------:R-:W-:Y:S01]  /*1260*/  ULDC.64 UR16, c[0x0][0x210] ;  /* 0x0000840000107ab9 */ /* 0x000fe20000000a00 */
[----:B------:R-:W-:Y:S01]  /*1270*/  ISETP.NE.AND P6, PT, R20, RZ, PT ;  /* 0x000000ff1400720c */ /* 0x000fe20003fc5270 */
[----:B------:R-:W-:Y:S01]  /*1280*/  UMOV UR7, 0x80000020 ;  /* 0x8000002000077882 */ /* 0x000fe20000000000 */
[----:B------:R-:W-:-:S03]  /*1290*/  LOP3.LUT R227, R163, 0x20, RZ, 0x3c, !PT ;  /* 0x00000020a3e37812 */ /* 0x000fc600078e3cff */
[----:B------:R-:W2:Y:S08]  /*12a0*/  I2F.RP R8, R2 ;  /* 0x0000000200087306 */ /* 0x000eb00000209400 */
[----:B-1----:R-:W1:Y:S08]  /*12b0*/  MUFU.RCP R3, R3 ;  /* 0x0000000300037308 */ /* 0x002e700000001000 */
[----:B--2---:R-:W2:Y:S01]  /*12c0*/  MUFU.RCP R8, R8 ;  /* 0x0000000800087308 */ /* 0x004ea20000001000 */
[----:B-1----:R-:W-:Y:S01]  /*12d0*/  VIADD R4, R3, 0xffffffe ;  /* 0x0ffffffe03047836 */ /* 0x002fe20000000000 */
[----:B------:R-:W-:-:S06]  /*12e0*/  SHF.R.U32.HI R3, RZ, 0x6, R153 ;  /* 0x00000006ff037819 */ /* 0x000fcc0000011699 */
[----:B------:R1:W3:Y:S01]  /*12f0*/  F2I.FTZ.U32.TRUNC.NTZ R5, R4 ;  /* 0x0000000400057305 */ /* 0x0002e2000021f000 */
[----:B------:R-:W-:Y:S01]  /*1300*/  SGXT.U32 R3, R3, 0x1 ;  /* 0x000000010303781a */ /* 0x000fe20000000000 */
[----:B--2---:R-:W-:Y:S01]  /*1310*/  VIADD R6, R8, 0xffffffe ;  /* 0x0ffffffe08067836 */ /* 0x004fe20000000000 */
[----:B------:R-:W-:-:S05]  /*1320*/  SHF.R.S32.HI R8, RZ, 0x1f, R23 ;  /* 0x0000001fff087819 */ /* 0x000fca0000011417 */
[----:B------:R2:W4:Y:S01]  /*1330*/  F2I.FTZ.U32.TRUNC.NTZ R7, R6 ;  /* 0x0000000600077305 */ /* 0x000522000021f000 */
[----:B-1----:R-:W-:Y:S01]  /*1340*/  IMAD.MOV.U32 R4, RZ, RZ, RZ ;  /* 0x000000ffff047224 */ /* 0x002fe200078e00ff */
[----:B------:R-:W-:-:S04]  /*1350*/  LEA.HI R23, R8, R23, RZ, 0x6 ;  /* 0x0000001708177211 */ /* 0x000fc800078f30ff */
[----:B------:R-:W-:Y:S01]  /*1360*/  SHF.R.S32.HI R23, RZ, 0x6, R23 ;  /* 0x00000006ff177819 */ /* 0x000fe20000011417 */
[----:B---3--:R-:W-:Y:S02]  /*1370*/  IMAD.MOV R9, RZ, RZ, -R5 ;  /* 0x000000ffff097224 */ /* 0x008fe400078e0a05 */
[----:B--2---:R-:W-:Y:S02]  /*1380*/  IMAD.MOV.U32 R6, RZ, RZ, RZ ;  /* 0x000000ffff067224 */ /* 0x004fe400078e00ff */
[----:B------:R-:W-:-:S04]  /*1390*/  IMAD R9, R9, R10, RZ ;  /* 0x0000000a09097224 */ /* 0x000fc800078e02ff */
[----:B------:R-:W-:Y:S01]  /*13a0*/  IMAD.HI.U32 R5, R5, R9, R4 ;  /* 0x0000000905057227 */ /* 0x000fe200078e0004 */
[----:B------:R-:W-:-:S03]  /*13b0*/  LOP3.LUT R4, R0, R3, R14, 0xfe, !PT ;  /* 0x0000000300047212 */ /* 0x000fc600078efe0e */
[----:B----4-:R-:W-:Y:S01]  /*13c0*/  IMAD.MOV R9, RZ, RZ, -R7 ;  /* 0x000000ffff097224 */ /* 0x010fe200078e0a07 */
[C---:B------:R-:W-:Y:S01]  /*13d0*/  LOP3.LUT R11, R4.reuse, 0xfe, RZ, 0xfc, !PT ;  /* 0x000000fe040b7812 */ /* 0x040fe200078efcff */
[----:B------:R-:W-:Y:S01]  /*13e0*/  IMAD.HI.U32 R5, R5, R13, RZ ;  /* 0x0000000d05057227 */ /* 0x000fe200078e00ff */
[----:B------:R-:W-:Y:S02]  /*13f0*/  IABS R26, R4 ;  /* 0x00000004001a7213 */ /* 0x000fe40000000000 */
[----:B------:R-:W-:Y:S01]  /*1400*/  IABS R34, R11 ;  /* 0x0000000b00227213 */ /* 0x000fe20000000000 */
[----:B------:R-:W-:Y:S01]  /*1410*/  IMAD.MOV R5, RZ, RZ, -R5 ;  /* 0x000000ffff057224 */ /* 0x000fe200078e0a05 */
[----:B------:R-:W-:Y:S01]  /*1420*/  ISETP.GE.AND P3, PT, R11, RZ, PT ;  /* 0x000000ff0b00720c */ /* 0x000fe20003f66270 */
[----:B------:R-:W-:Y:S01]  /*1430*/  IMAD R3, R9, R2, RZ ;  /* 0x0000000209037224 */ /* 0x000fe200078e02ff */
[----:B------:R-:W-:Y:S01]  /*1440*/  LOP3.LUT R11, R4, 0xf8, RZ, 0xfc, !PT ;  /* 0x000000f8040b7812 */ /* 0x000fe200078efcff */
[----:B------:R-:W-:Y:S01]  /*1450*/  IMAD R13, R10, R5, R13 ;  /* 0x000000050a0d7224 */ /* 0x000fe200078e020d */
[----:B------:R-:W-:Y:S01]  /*1460*/  LOP3.LUT R14, R4, 0xd6, RZ, 0xfc, !PT ;  /* 0x000000d6040e7812 */ /* 0x000fe200078efcff */
[----:B------:R-:W-:Y:S01]  /*1470*/  IMAD.U32 R5, RZ, RZ, UR12 ;  /* 0x0000000cff057e24 */ /* 0x000fe2000f8e00ff */
[----:B------:R-:W-:Y:S01]  /*1480*/  IABS R30, R11 ;  /* 0x0000000b001e7213 */ /* 0x000fe20000000000 */
[----:B------:R-:W-:Y:S01]  /*1490*/  IMAD.HI.U32 R3, R7, R3, R6 ;  /* 0x0000000307037227 */ /* 0x000fe200078e0006 */
[----:B------:R-:W-:-:S02]  /*14a0*/  ISETP.GT.U32.AND P0, PT, R10, R13, PT ;  /* 0x0000000d0a00720c */ /* 0x000fc40003f04070 */
[----:B------:R-:W-:Y:S01]  /*14b0*/  SHF.R.U32.HI R5, RZ, 0x4, R5 ;  /* 0x00000004ff057819 */ /* 0x000fe20000011605 */
[----:B------:R-:W-:Y:S01]  /*14c0*/  IMAD.MOV.U32 R7, RZ, RZ, RZ ;  /* 0x000000ffff077224 */ /* 0x000fe200078e00ff */
[----:B------:R-:W-:Y:S01]  /*14d0*/  IABS R112, R14 ;  /* 0x0000000e00707213 */ /* 0x000fe20000000000 */
[----:B------:R-:W-:Y:S01]  /*14e0*/  IMAD.HI.U32 R8, R3, R26, RZ ;  /* 0x0000001a03087227 */ /* 0x000fe200078e00ff */
[----:B------:R-:W-:Y:S02]  /*14f0*/  SGXT.U32 R6, R5, 0xe ;  /* 0x0000000e0506781a */ /* 0x000fe40000000000 */
[----:B------:R-:W-:Y:S01]  /*1500*/  R2UR UR11, R7 ;  /* 0x00000000070b72ca */ /* 0x000fe200000e0000 */
[----:B------:R-:W-:Y:S01]  /*1510*/  IMAD.HI.U32 R5, R3, R34, RZ ;  /* 0x0000002203057227 */ /* 0x000fe200078e00ff */
[C---:B------:R-:W-:Y:S02]  /*1520*/  R2UR UR6, R6.reuse ;  /* 0x00000000060672ca */ /* 0x040fe400000e0000 */
[----:B------:R-:W-:Y:S01]  /*1530*/  R2UR UR10, R6 ;  /* 0x00000000060a72ca */ /* 0x000fe200000e0000 */
[----:B------:R-:W-:Y:S01]  /*1540*/  IMAD.MOV R7, RZ, RZ, -R5 ;  /* 0x000000ffff077224 */ /* 0x000fe200078e0a05 */
[C---:B------:R-:W-:Y:S01]  /*1550*/  LOP3.LUT R5, R4.reuse, 0xfc, RZ, 0xfc, !PT ;  /* 0x000000fc04057812 */ /* 0x040fe200078efcff */
[----:B------:R-:W-:Y:S01]  /*1560*/  @!P0 IMAD.IADD R13, R13, 0x1, -R10 ;  /* 0x000000010d0d8824 */ /* 0x000fe200078e0a0a */
[----:B------:R-:W-:Y:S01]  /*1570*/  LOP3.LUT R15, R4, 0x62, RZ, 0xfc, !PT ;  /* 0x00000062040f7812 */ /* 0x000fe200078efcff */
[----:B------:R-:W-:Y:S01]  /*1580*/  IMAD R34, R2, R7, R34 ;  /* 0x0000000702227224 */ /* 0x000fe200078e0222 */
[----:B------:R-:W-:Y:S01]  /*1590*/  IABS R32, R5 ;  /* 0x0000000500207213 */ /* 0x000fe20000000000 */
[----:B------:R-:W-:Y:S01]  /*15a0*/  IMAD.MOV R9, RZ, RZ, -R8 ;  /* 0x000000ffff097224 */ /* 0x000fe200078e0a08 */
[----:B------:R-:W-:-:S02]  /*15b0*/  ISETP.GT.U32.AND P0, PT, R10, R13, PT ;  /* 0x0000000d0a00720c */ /* 0x000fc40003f04070 */
[C---:B------:R-:W-:Y:S01]  /*15c0*/  ISETP.GT.U32.AND P1, PT, R2.reuse, R34, PT ;  /* 0x000000220200720c */ /* 0x040fe20003f24070 */
[----:B------:R-:W-:Y:S01]  /*15d0*/  IMAD R26, R2, R9, R26 ;  /* 0x00000009021a7224 */ /* 0x000fe200078e021a */
[----:B------:R-:W-:Y:S02]  /*15e0*/  LOP3.LUT R8, R4, 0xfa, RZ, 0xfc, !PT ;  /* 0x000000fa04087812 */ /* 0x000fe400078efcff */
[----:B------:R-:W-:Y:S01]  /*15f0*/  ISETP.GE.AND P2, PT, R5, RZ, PT ;  /* 0x000000ff0500720c */ /* 0x000fe20003f46270 */
[----:B------:R-:W-:Y:S01]  /*1600*/  IMAD.HI.U32 R5, R3, R32, RZ ;  /* 0x0000002003057227 */ /* 0x000fe200078e00ff */
[----:B------:R-:W-:Y:S02]  /*1610*/  ISETP.GT.U32.AND P4, PT, R2, R26, PT ;  /* 0x0000001a0200720c */ /* 0x000fe40003f84070 */
[----:B------:R-:W-:Y:S01]  /*1620*/  IABS R28, R8 ;  /* 0x00000008001c7213 */ /* 0x000fe20000000000 */
[----:B------:R-:W-:Y:S01]  /*1630*/  IMAD.MOV R7, RZ, RZ, -R5 ;  /* 0x000000ffff077224 */ /* 0x000fe200078e0a05 */
[----:B------:R-:W-:Y:S01]  /*1640*/  IABS R200, R15 ;  /* 0x0000000f00c87213 */ /* 0x000fe20000000000 */
[----:B------:R-:W-:Y:S01]  /*1650*/  @!P0 IMAD.IADD R13, R13, 0x1, -R10 ;  /* 0x000000010d0d8824 */ /* 0x000fe200078e0a0a */
[----:B------:R-:W-:Y:S01]  /*1660*/  ISETP.GE.AND P0, PT, R12, RZ, PT ;  /* 0x000000ff0c00720c */ /* 0x000fe20003f06270 */
[----:B------:R-:W-:Y:S01]  /*1670*/  @!P1 IMAD.IADD R34, R34, 0x1, -R2 ;  /* 0x0000000122229824 */ /* 0x000fe200078e0a02 */
[----:B------:R-:W-:Y:S01]  /*1680*/  ISETP.GE.AND P1, PT, R8, RZ, PT ;  /* 0x000000ff0800720c */ /* 0x000fe20003f26270 */
[----:B------:R-:W-:Y:S01]  /*1690*/  IMAD.HI.U32 R6, R3, R28, RZ ;  /* 0x0000001c03067227 */ /* 0x000fe200078e00ff */
[----:B------:R-:W-:-:S02]  /*16a0*/  LOP3.LUT R8, R4, 0xf4, RZ, 0xfc, !PT ;  /* 0x000000f404087812 */ /* 0x000fc400078efcff */
[----:B------:R-:W-:Y:S01]  /*16b0*/  ISETP.GT.U32.AND P5, PT, R2, R34, PT ;  /* 0x000000220200720c */ /* 0x000fe20003fa4070 */
[C---:B------:R-:W-:Y:S01]  /*16c0*/  IMAD.HI.U32 R5, R3.reuse, R30, RZ ;  /* 0x0000001e03057227 */ /* 0x040fe200078e00ff */
[----:B------:R-:W-:Y:S02]  /*16d0*/  IABS R38, R8 ;  /* 0x0000000800267213 */ /* 0x000fe40000000000 */
[C---:B------:R-:W-:Y:S01]  /*16e0*/  LOP3.LUT R10, R4.reuse, 0xf0, RZ, 0xfc, !PT ;  /* 0x000000f0040a7812 */ /* 0x040fe200078efcff */
[----:B------:R-:W-:Y:S01]  /*16f0*/  IMAD.MOV R9, RZ, RZ, -R6 ;  /* 0x000000ffff097224 */ /* 0x000fe200078e0a06 */
[----:B------:R-:W-:Y:S01]  /*1700*/  LOP3.LUT R6, R4, 0xf6, RZ, 0xfc, !PT ;  /* 0x000000f604067812 */ /* 0x000fe200078efcff */
[----:B------:R-:W-:Y:S01]  /*1710*/  IMAD R32, R2, R7, R32 ;  /* 0x0000000702207224 */ /* 0x000fe200078e0220 */
[----:B------:R-:W-:Y:S01]  /*1720*/  IABS R42, R10 ;  /* 0x0000000a002a7213 */ /* 0x000fe20000000000 */
[----:B------:R-:W-:Y:S01]  /*1730*/  IMAD.MOV R5, RZ, RZ, -R5 ;  /* 0x000000ffff057224 */ /* 0x000fe200078e0a05 */
[----:B------:R-:W-:Y:S01]  /*1740*/  IABS R36, R6 ;  /* 0x0000000600247213 */ /* 0x000fe20000000000 */
[----:B------:R-:W-:Y:S01]  /*1750*/  @!P4 IMAD.IADD R26, R26, 0x1, -R2 ;  /* 0x000000011a1ac824 */ /* 0x000fe200078e0a02 */
[----:B0-----:R-:W-:Y:S01]  /*1760*/  LOP3.LUT R12, R4, 0xde, RZ, 0xfc, !PT ;  /* 0x000000de040c7812 */ /* 0x001fe200078efcff */
[----:B------:R-:W-:Y:S01]  /*1770*/  IMAD R28, R2, R9, R28 ;  /* 0x00000009021c7224 */ /* 0x000fe200078e021c */
[----:B------:R-:W-:Y:S01]  /*1780*/  LOP3.LUT R9, R4, 0xf2, RZ, 0xfc, !PT ;  /* 0x000000f204097812 */ /* 0x000fe200078efcff */
[----:B------:R-:W-:Y:S01]  /*1790*/  @!P0 IMAD.MOV R13, RZ, RZ, -R13 ;  /* 0x000000ffff0d8224 */ /* 0x000fe200078e0a0d */
[C---:B------:R-:W-:Y:S01]  /*17a0*/  ISETP.GT.U32.AND P0, PT, R2.reuse, R32, PT ;  /* 0x000000200200720c */ /* 0x040fe20003f04070 */
[C---:B------:R-:W-:Y:S01]  /*17b0*/  IMAD R30, R2.reuse, R5, R30 ;  /* 0x00000005021e7224 */ /* 0x040fe200078e021e */
[----:B------:R-:W-:Y:S01]  /*17c0*/  ISETP.GT.U32.AND P4, PT, R2, R26, PT ;  /* 0x0000001a0200720c */ /* 0x000fe20003f84070 */
[----:B------:R-:W-:Y:S01]  /*17d0*/  @!P5 IMAD.IADD R34, R34, 0x1, -R2 ;  /* 0x000000012222d824 */ /* 0x000fe200078e0a02 */
[----:B------:R-:W-:Y:S01]  /*17e0*/  @!P6 LOP3.LUT R13, RZ, R20, RZ, 0x33, !PT ;  /* 0x00000014ff0de212 */ /* 0x000fe200078e33ff */
[----:B------:R-:W-:Y:S01]  /*17f0*/  IMAD.HI.U32 R5, R3, R36, RZ ;  /* 0x0000002403057227 */ /* 0x000fe200078e00ff */
[----:B------:R-:W-:-:S02]  /*1800*/  ISETP.GT.U32.AND P6, PT, R2, R28, PT ;  /* 0x0000001c0200720c */ /* 0x000fc40003fc4070 */
[----:B------:R-:W-:Y:S01]  /*1810*/  ISETP.GT.U32.AND P5, PT, R2, R30, PT ;  /* 0x0000001e0200720c */ /* 0x000fe20003fa4070 */
[----:B------:R-:W-:Y:S01]  /*1820*/  IMAD.MOV R7, RZ, RZ, -R5 ;  /* 0x000000ffff077224 */ /* 0x000fe200078e0a05 */
[----:B------:R-:W-:Y:S01]  /*1830*/  IABS R40, R9 ;  /* 0x0000000900287213 */ /* 0x000fe20000000000 */
[----:B------:R-:W-:Y:S01]  /*1840*/  IMAD.HI.U32 R5, R3, R38, RZ ;  /* 0x0000002603057227 */ /* 0x000fe200078e00ff */
[----:B------:R-:W-:Y:S02]  /*1850*/  IABS R116, R12 ;  /* 0x0000000c00747213 */ /* 0x000fe40000000000 */
[----:B------:R-:W-:Y:S01]  /*1860*/  LOP3.LUT R17, R4, 0x14, RZ, 0xfc, !PT ;  /* 0x0000001404117812 */ /* 0x000fe200078efcff */
[--C-:B------:R-:W-:Y:S01]  /*1870*/  @!P0 IMAD.IADD R32, R32, 0x1, -R2.reuse ;  /* 0x0000000120208824 */ /* 0x100fe200078e0a02 */
[----:B------:R-:W-:Y:S01]  /*1880*/  ISETP.GE.AND P0, PT, R11, RZ, PT ;  /* 0x000000ff0b00720c */ /* 0x000fe20003f06270 */
[--C-:B------:R-:W-:Y:S01]  /*1890*/  @!P4 IMAD.IADD R26, R26, 0x1, -R2.reuse ;  /* 0x000000011a1ac824 */ /* 0x100fe200078e0a02 */
[----:B------:R-:W-:Y:S01]  /*18a0*/  ISETP.GE.AND P4, PT, R4, RZ, PT ;  /* 0x000000ff0400720c */ /* 0x000fe20003f86270 */
[--C-:B------:R-:W-:Y:S01]  /*18b0*/  @!P6 IMAD.IADD R28, R28, 0x1, -R2.reuse ;  /* 0x000000011c1ce824 */ /* 0x100fe200078e0a02 */
[----:B------:R-:W-:Y:S01]  /*18c0*/  ISETP.GT.U32.AND P6, PT, R2, R32, PT ;  /* 0x000000200200720c */ /* 0x000fe20003fc4070 */
[----:B------:R-:W-:Y:S01]  /*18d0*/  @!P5 IMAD.IADD R30, R30, 0x1, -R2 ;  /* 0x000000011e1ed824 */ /* 0x000fe200078e0a02 */
[----:B------:R-:W-:Y:S01]  /*18e0*/  LOP3.LUT R11, R4, 0xee, RZ, 0xfc, !PT ;  /* 0x000000ee040b7812 */ /* 0x000fe200078efcff */
[----:B------:R-:W-:Y:S01]  /*18f0*/  IMAD R36, R2, R7, R36 ;  /* 0x0000000702247224 */ /* 0x000fe200078e0224 */
[----:B------:R-:W-:Y:S01]  /*1900*/  LOP3.LUT R19, R4, 0x12, RZ, 0xfc, !PT ;  /* 0x0000001204137812 */ /* 0x000fe200078efcff */
[----:B------:R-:W-:Y:S01]  /*1910*/  IMAD.MOV R5, RZ, RZ, -R5 ;  /* 0x000000ffff057224 */ /* 0x000fe200078e0a05 */
[C---:B------:R-:W-:Y:S01]  /*1920*/  ISETP.GT.U32.AND P5, PT, R2.reuse, R30, PT ;  /* 0x0000001e0200720c */ /* 0x040fe20003fa4070 */
[----:B------:R-:W-:Y:S01]  /*1930*/  @!P3 IMAD.MOV R34, RZ, RZ, -R34 ;  /* 0x000000ffff22b224 */ /* 0x000fe200078e0a22 */
[----:B------:R-:W-:Y:S01]  /*1940*/  IABS R44, R11 ;  /* 0x0000000b002c7213 */ /* 0x000fe20000000000 */
[C---:B------:R-:W-:Y:S01]  /*1950*/  IMAD R38, R2.reuse, R5, R38 ;  /* 0x0000000502267224 */ /* 0x040fe200078e0226 */
[----:B------:R-:W-:Y:S01]  /*1960*/  IABS R130, R19 ;  /* 0x0000001300827213 */ /* 0x000fe20000000000 */
[----:B------:R-:W-:Y:S01]  /*1970*/  @!P4 IMAD.MOV R26, RZ, RZ, -R26 ;  /* 0x000000ffff1ac224 */ /* 0x000fe200078e0a1a */
[----:B------:R-:W-:Y:S01]  /*1980*/  ISETP.GT.U32.AND P4, PT, R2, R28, PT ;  /* 0x0000001c0200720c */ /* 0x000fe20003f84070 */
[----:B------:R-:W-:Y:S01]  /*1990*/  @!P6 IMAD.IADD R32, R32, 0x1, -R2 ;  /* 0x000000012020e824 */ /* 0x000fe200078e0a02 */
[----:B------:R-:W-:Y:S01]  /*19a0*/  ISETP.GT.U32.AND P6, PT, R2, R36, PT ;  /* 0x000000240200720c */ /* 0x000fe20003fc4070 */
[----:B------:R-:W-:Y:S01]  /*19b0*/  IMAD.HI.U32 R5, R3, R40, RZ ;  /* 0x0000002803057227 */ /* 0x000fe200078e00ff */
[----:B------:R-:W-:-:S02]  /*19c0*/  LOP3.LUT R31, R4, 0x10, RZ, 0xfc, !PT ;  /* 0x00000010041f7812 */ /* 0x000fc400078efcff */
[----:B------:R-:W-:Y:S01]  /*19d0*/  LOP3.LUT R33, R4, 0xe, RZ, 0xfc, !PT ;  /* 0x0000000e04217812 */ /* 0x000fe200078efcff */
[----:B------:R-:W-:Y:S01]  /*19e0*/  @!P5 IMAD.IADD R30, R30, 0x1, -R2 ;  /* 0x000000011e1ed824 */ /* 0x000fe200078e0a02 */
[----:B------:R-:W-:Y:S01]  /*19f0*/  ISETP.GT.U32.AND P5, PT, R2, R38, PT ;  /* 0x000000260200720c */ /* 0x000fe20003fa4070 */
[----:B------:R-:W-:Y:S01]  /*1a00*/  IMAD.MOV R5, RZ, RZ, -R5 ;  /* 0x000000ffff057224 */ /* 0x000fe200078e0a05 */
[C---:B------:R-:W-:Y:S01]  /*1a10*/  LOP3.LUT R35, R4.reuse, 0xc, RZ, 0xfc, !PT ;  /* 0x0000000c04237812 */ /* 0x040fe200078efcff */
[----:B------:R-:W-:Y:S01]  /*1a20*/  @!P2 IMAD.MOV R32, RZ, RZ, -R32 ;  /* 0x000000ffff20a224 */ /* 0x000fe200078e0a20 */
[----:B------:R-:W-:Y:S01]  /*1a30*/  LOP3.LUT R37, R4, 0xa, RZ, 0xfc, !PT ;  /* 0x0000000a04257812 */ /* 0x000fe200078efcff */
[----:B------:R-:W-:Y:S01]  /*1a40*/  @!P4 IMAD.IADD R28, R28, 0x1, -R2 ;  /* 0x000000011c1cc824 */ /* 0x000fe200078e0a02 */
[----:B------:R-:W-:Y:S01]  /*1a50*/  ISETP.GE.AND P4, PT, R6, RZ, PT ;  /* 0x000000ff0600720c */ /* 0x000fe20003f86270 */
[----:B------:R-:W-:Y:S01]  /*1a60*/  IMAD.HI.U32 R6, R3, R42, RZ ;  /* 0x0000002a03067227 */ /* 0x000fe200078e00ff */
[----:B------:R-:W-:-:S02]  /*1a70*/  LOP3.LUT R41, R4, 0x6, RZ, 0xfc, !PT ;  /* 0x0000000604297812 */ /* 0x000fc400078efcff */
[----:B------:R-:W-:Y:S01]  /*1a80*/  LOP3.LUT R39, R4, 0x8, RZ, 0xfc, !PT ;  /* 0x0000000804277812 */ /* 0x000fe200078efcff */
[----:B------:R-:W-:Y:S01]  /*1a90*/  @!P6 IMAD.IADD R36, R36, 0x1, -R2 ;  /* 0x000000012424e824 */ /* 0x000fe200078e0a02 */
[----:B------:R-:W-:Y:S01]  /*1aa0*/  ISETP.GE.AND P6, PT, R8, RZ, PT ;  /* 0x000000ff0800720c */ /* 0x000fe20003fc6270 */
[----:B------:R-:W-:Y:S01]  /*1ab0*/  IMAD.MOV R7, RZ, RZ, -R6 ;  /* 0x000000ffff077224 */ /* 0x000fe200078e0a06 */
[----:B------:R-:W-:Y:S01]  /*1ac0*/  LOP3.LUT R8, R4, 0xec, RZ, 0xfc, !PT ;  /* 0x000000ec04087812 */ /* 0x000fe200078efcff */
[----:B------:R-:W-:Y:S01]  /*1ad0*/  @!P5 IMAD.IADD R38, R38, 0x1, -R2 ;  /* 0x000000012626d824 */ /* 0x000fe200078e0a02 */
[C---:B------:R-:W-:Y:S01]  /*1ae0*/  ISETP.GT.U32.AND P5, PT, R2.reuse, R36, PT ;  /* 0x000000240200720c */ /* 0x040fe20003fa4070 */
[C---:B------:R-:W-:Y:S01]  /*1af0*/  IMAD R42, R2.reuse, R7, R42 ;  /* 0x00000007022a7224 */ /* 0x040fe200078e022a */
[----:B------:R-:W-:Y:S01]  /*1b00*/  IABS R46, R8 ;  /* 0x00000008002e7213 */ /* 0x000fe20000000000 */
[C---:B------:R-:W-:Y:S01]  /*1b10*/  IMAD R40, R2.reuse, R5, R40 ;  /* 0x0000000502287224 */ /* 0x040fe200078e0228 */
[----:B------:R-:W-:Y:S01]  /*1b20*/  ISETP.GT.U32.AND P2, PT, R2, R38, PT ;  /* 0x000000260200720c */ /* 0x000fe20003f44070 */
[----:B------:R-:W-:Y:S01]  /*1b30*/  IMAD.HI.U32 R5, R3, R44, RZ ;  /* 0x0000002c03057227 */ /* 0x000fe200078e00ff */
[----:B------:R-:W-:-:S02]  /*1b40*/  IABS R126, R41 ;  /* 0x00000029007e7213 */ /* 0x000fc40000000000 */
[C---:B------:R-:W-:Y:S01]  /*1b50*/  ISETP.GT.U32.AND P3, PT, R2.reuse, R40, PT ;  /* 0x000000280200720c */ /* 0x040fe20003f64070 */
[----:B------:R-:W-:Y:S01]  /*1b60*/  @!P1 IMAD.MOV R28, RZ, RZ, -R28 ;  /* 0x000000ffff1c9224 */ /* 0x000fe200078e0a1c */
[----:B------:R-:W-:Y:S01]  /*1b70*/  ISETP.GT.U32.AND P1, PT, R2, R42, PT ;  /* 0x0000002a0200720c */ /* 0x000fe20003f24070 */
[----:B------:R-:W-:Y:S01]  /*1b80*/  IMAD.HI.U32 R6, R3, R46, RZ ;  /* 0x0000002e03067227 */ /* 0x000fe200078e00ff */
[----:B------:R-:W-:Y:S02]  /*1b90*/  LOP3.LUT R43, R4, 0x4, RZ, 0xfc, !PT ;  /* 0x00000004042b7812 */ /* 0x000fe400078efcff */
[----:B------:R-:W-:Y:S01]  /*1ba0*/  IABS R128, R39 ;  /* 0x0000002700807213 */ /* 0x000fe20000000000 */
[----:B------:R-:W-:Y:S01]  /*1bb0*/  IMAD.MOV R5, RZ, RZ, -R5 ;  /* 0x000000ffff057224 */ /* 0x000fe200078e0a05 */
[----:B------:R-:W-:Y:S01]  /*1bc0*/  IABS R124, R43 ;  /* 0x0000002b007c7213 */ /* 0x000fe20000000000 */
[----:B------:R-:W-:Y:S01]  /*1bd0*/  @!P5 IMAD.IADD R36, R36, 0x1, -R2 ;  /* 0x000000012424d824 */ /* 0x000fe200078e0a02 */
[----:B------:R-:W-:Y:S01]  /*1be0*/  ISETP.GE.AND P5, PT, R10, RZ, PT ;  /* 0x000000ff0a00720c */ /* 0x000fe20003fa6270 */
[----:B------:R-:W-:Y:S01]  /*1bf0*/  IMAD.MOV R7, RZ, RZ, -R6 ;  /* 0x000000ffff077224 */ /* 0x000fe200078e0a06 */
[----:B------:R-:W-:Y:S01]  /*1c00*/  LOP3.LUT R6, R4, 0xea, RZ, 0xfc, !PT ;  /* 0x000000ea04067812 */ /* 0x000fe200078efcff */
[----:B------:R-:W-:Y:S01]  /*1c10*/  IMAD R44, R2, R5, R44 ;  /* 0x00000005022c7224 */ /* 0x000fe200078e022c */
[----:B------:R-:W-:Y:S01]  /*1c20*/  LOP3.LUT R10, R4, 0xe2, RZ, 0xfc, !PT ;  /* 0x000000e2040a7812 */ /* 0x000fe200078efcff */
[----:B------:R-:W-:Y:S01]  /*1c30*/  @!P2 IMAD.IADD R38, R38, 0x1, -R2 ;  /* 0x000000012626a824 */ /* 0x000fe200078e0a02 */
[----:B------:R-:W-:Y:S01]  /*1c40*/  IABS R48, R6 ;  /* 0x0000000600307213 */ /* 0x000fe20000000000 */
[C---:B------:R-:W-:Y:S01]  /*1c50*/  IMAD R46, R2.reuse, R7, R46 ;  /* 0x00000007022e7224 */ /* 0x040fe200078e022e */
[----:B------:R-:W-:Y:S01]  /*1c60*/  ISETP.GE.AND P2, PT, R11, RZ, PT ;  /* 0x000000ff0b00720c */ /* 0x000fe20003f46270 */
[----:B------:R-:W-:Y:S01]  /*1c70*/  @!P4 IMAD.MOV R36, RZ, RZ, -R36 ;  /* 0x000000ffff24c224 */ /* 0x000fe200078e0a24 */
[----:B------:R-:W-:Y:S01]  /*1c80*/  ISETP.GT.U32.AND P4, PT, R2, R44, PT ;  /* 0x0000002c0200720c */ /* 0x000fe20003f84070 */
[----:B------:R-:W-:Y:S01]  /*1c90*/  @!P1 IMAD.IADD R42, R42, 0x1, -R2 ;  /* 0x000000012a2a9824 */ /* 0x000fe200078e0a02 */
[----:B------:R-:W-:Y:S01]  /*1ca0*/  LOP3.LUT R11, R4, 0xe0, RZ, 0xfc, !PT ;  /* 0x000000e0040b7812 */ /* 0x000fe200078efcff */
[----:B------:R-:W-:Y:S01]  /*1cb0*/  @!P6 IMAD.MOV R38, RZ, RZ, -R38 ;  /* 0x000000ffff26e224 */ /* 0x000fe200078e0a26 */
[C---:B------:R-:W-:Y:S01]  /*1cc0*/  ISETP.GT.U32.AND P6, PT, R2.reuse, R46, PT ;  /* 0x0000002e0200720c */ /* 0x040fe20003fc4070 */
[----:B------:R-:W-:Y:S01]  /*1cd0*/  @!P0 IMAD.MOV R30, RZ, RZ, -R30 ;  /* 0x000000ffff1e8224 */ /* 0x000fe200078e0a1e */
[----:B------:R-:W-:Y:S01]  /*1ce0*/  ISETP.GT.U32.AND P1, PT, R2, R42, PT ;  /* 0x0000002a0200720c */ /* 0x000fe20003f24070 */
[----:B------:R-:W-:Y:S01]  /*1cf0*/  @!P3 IMAD.IADD R40, R40, 0x1, -R2 ;  /* 0x000000012828b824 */ /* 0x000fe200078e0a02 */
[----:B------:R-:W-:Y:S01]  /*1d00*/  ISETP.GE.AND P0, PT, R9, RZ, PT ;  /* 0x000000ff0900720c */ /* 0x000fe20003f06270 */
[----:B------:R-:W-:Y:S01]  /*1d10*/  IMAD.HI.U32 R5, R3, R48, RZ ;  /* 0x0000003003057227 */ /* 0x000fe200078e00ff */
[----:B------:R-:W-:-:S02]  /*1d20*/  LOP3.LUT R9, R4, 0xe8, RZ, 0xfc, !PT ;  /* 0x000000e804097812 */ /* 0x000fc400078efcff */
[----:B------:R-:W-:Y:S01]  /*1d30*/  ISETP.GT.U32.AND P3, PT, R2, R40, PT ;  /* 0x000000280200720c */ /* 0x000fe20003f64070 */
[--C-:B------:R-:W-:Y:S01]  /*1d40*/  @!P4 IMAD.IADD R44, R44, 0x1, -R2.reuse ;  /* 0x000000012c2cc824 */ /* 0x100fe200078e0a02 */
[----:B------:R-:W-:Y:S01]  /*1d50*/  IABS R50, R9 ;  /* 0x0000000900327213 */ /* 0x000fe20000000000 */
[----:B------:R-:W-:Y:S01]  /*1d60*/  IMAD.MOV R5, RZ, RZ, -R5 ;  /* 0x000000ffff057224 */ /* 0x000fe200078e0a05 */
[----:B------:R-:W-:Y:S01]  /*1d70*/  IABS R54, R11 ;  /* 0x0000000b00367213 */ /* 0x000fe20000000000 */
[--C-:B------:R-:W-:Y:S01]  /*1d80*/  @!P6 IMAD.IADD R46, R46, 0x1, -R2.reuse ;  /* 0x000000012e2ee824 */ /* 0x100fe200078e0a02 */
[----:B------:R-:W-:Y:S01]  /*1d90*/  ISETP.GT.U32.AND P4, PT, R2, R44, PT ;  /* 0x0000002c0200720c */ /* 0x000fe20003f84070 */
[----:B------:R-:W-:Y:S01]  /*1da0*/  @!P1 IMAD.IADD R42, R42, 0x1, -R2 ;  /* 0x000000012a2a9824 */ /* 0x000fe200078e0a02 */
[----:B------:R-:W-:Y:S01]  /*1db0*/  ISETP.GE.AND P1, PT, R6, RZ, PT ;  /* 0x000000ff0600720c */ /* 0x000fe20003f26270 */
[----:B------:R-:W-:Y:S01]  /*1dc0*/  IMAD.HI.U32 R6, R3, R50, RZ ;  /* 0x0000003203067227 */ /* 0x000fe200078e00ff */
[----:B------:R-:W-:-:S02]  /*1dd0*/  ISETP.GT.U32.AND P6, PT, R2, R46, PT ;  /* 0x0000002e0200720c */ /* 0x000fc40003fc4070 */
[----:B------:R-:W-:Y:S01]  /*1de0*/  IABS R118, R10 ;  /* 0x0000000a00767213 */ /* 0x000fe20000000000 */
[----:B------:R-:W-:Y:S02]  /*1df0*/  IMAD.MOV R7, RZ, RZ, -R6 ;  /* 0x000000ffff077224 */ /* 0x000fe400078e0a06 */
[----:B------:R-:W-:Y:S02]  /*1e00*/  IMAD R48, R2, R5, R48 ;  /* 0x0000000502307224 */ /* 0x000fe400078e0230 */
[----:B------:R-:W-:Y:S01]  /*1e10*/  @!P3 IMAD.IADD R40, R40, 0x1, -R2 ;  /* 0x000000012828b824 */ /* 0x000fe200078e0a02 */
[----:B------:R-:W-:Y:S01]  /*1e20*/  ISETP.GE.AND P3, PT, R8, RZ, PT ;  /* 0x000000ff0800720c */ /* 0x000fe20003f66270 */
[----:B------:R-:W-:Y:S01]  /*1e30*/  IMAD R50, R2, R7, R50 ;  /* 0x0000000702327224 */ /* 0x000fe200078e0232 */
[----:B------:R-:W-:Y:S01]  /*1e40*/  LOP3.LUT R8, R4, 0xe6, RZ, 0xfc, !PT ;  /* 0x000000e604087812 */ /* 0x000fe200078efcff */
[--C-:B------:R-:W-:Y:S01]  /*1e50*/  @!P4 IMAD.IADD R44, R44, 0x1, -R2.reuse ;  /* 0x000000012c2cc824 */ /* 0x100fe200078e0a02 */
[----:B------:R-:W-:Y:S01]  /*1e60*/  ISETP.GT.U32.AND P4, PT, R2, R48, PT ;  /* 0x000000300200720c */ /* 0x000fe20003f84070 */
[----:B------:R-:W-:Y:S01]  /*1e70*/  @!P6 IMAD.IADD R46, R46, 0x1, -R2 ;  /* 0x000000012e2ee824 */ /* 0x000fe200078e0a02 */
[----:B------:R-:W-:Y:S01]  /*1e80*/  ISETP.GT.U32.AND P6, PT, R2, R50, PT ;  /* 0x000000320200720c */ /* 0x000fe20003fc4070 */
[----:B------:R-:W-:Y:S01]  /*1e90*/  @!P0 IMAD.MOV R40, RZ, RZ, -R40 ;  /* 0x000000ffff288224 */ /* 0x000fe200078e0a28 */
[----:B------:R-:W-:Y:S01]  /*1ea0*/  IABS R120, R8 ;  /* 0x0000000800787213 */ /* 0x000fe20000000000 */
[----:B------:R-:W-:Y:S01]  /*1eb0*/  @!P2 IMAD.MOV R44, RZ, RZ, -R44 ;  /* 0x000000ffff2ca224 */ /* 0x000fe200078e0a2c */
[----:B------:R-:W-:Y:S01]  /*1ec0*/  ISETP.GE.AND P0, PT, R9, RZ, PT ;  /* 0x000000ff0900720c */ /* 0x000fe20003f06270 */
[----:B------:R-:W-:Y:S01]  /*1ed0*/  @!P5 IMAD.MOV R42, RZ, RZ, -R42 ;  /* 0x000000ffff2ad224 */ /* 0x000fe200078e0a2a */
[----:B------:R-:W-:Y:S01]  /*1ee0*/  LOP3.LUT R9, R4, 0xe4, RZ, 0xfc, !PT ;  /* 0x000000e404097812 */ /* 0x000fe200078efcff */
[----:B------:R-:W-:Y:S01]  /*1ef0*/  IMAD.HI.U32 R5, R3, R120, RZ ;  /* 0x0000007803057227 */ /* 0x000fe200078e00ff */
[----:B------:R-:W-:-:S02]  /*1f00*/  ISETP.GE.AND P5, PT, R8, RZ, PT ;  /* 0x000000ff0800720c */ /* 0x000fc40003fa6270 */
[----:B------:R-:W-:Y:S01]  /*1f10*/  IABS R52, R9 ;  /* 0x0000000900347213 */ /* 0x000fe20000000000 */
[--C-:B------:R-:W-:Y:S01]  /*1f20*/  @!P4 IMAD.IADD R48, R48, 0x1, -R2.reuse ;  /* 0x000000013030c824 */ /* 0x100fe200078e0a02 */
[----:B------:R-:W-:Y:S01]  /*1f30*/  LOP3.LUT R8, R4, 0xdc, RZ, 0xfc, !PT ;  /* 0x000000dc04087812 */ /* 0x000fe200078efcff */
[----:B------:R-:W-:Y:S02]  /*1f40*/  IMAD.MOV R5, RZ, RZ, -R5 ;  /* 0x000000ffff057224 */ /* 0x000fe400078e0a05 */
[----:B------:R-:W-:Y:S01]  /*1f50*/  @!P6 IMAD.IADD R50, R50, 0x1, -R2 ;  /* 0x000000013232e824 */ /* 0x000fe200078e0a02 */
[C---:B------:R-:W-:Y:S01]  /*1f60*/  ISETP.GT.U32.AND P6, PT, R2.reuse, R48, PT ;  /* 0x000000300200720c */ /* 0x040fe20003fc4070 */
[C---:B------:R-:W-:Y:S01]  /*1f70*/  IMAD R120, R2.reuse, R5, R120 ;  /* 0x0000000502787224 */ /* 0x040fe200078e0278 */
[----:B------:R-:W-:Y:S01]  /*1f80*/  IABS R56, R8 ;  /* 0x0000000800387213 */ /* 0x000fe20000000000 */
[----:B------:R-:W-:Y:S01]  /*1f90*/  IMAD.HI.U32 R5, R3, R52, RZ ;  /* 0x0000003403057227 */ /* 0x000fe200078e00ff */
[----:B------:R-:W-:-:S02]  /*1fa0*/  ISETP.GT.U32.AND P2, PT, R2, R50, PT ;  /* 0x000000320200720c */ /* 0x000fc40003f44070 */
[----:B------:R-:W-:Y:S01]  /*1fb0*/  ISETP.GT.U32.AND P4, PT, R2, R120, PT ;  /* 0x000000780200720c */ /* 0x000fe20003f84070 */
[----:B------:R-:W-:Y:S02]  /*1fc0*/  IMAD.MOV R5, RZ, RZ, -R5 ;  /* 0x000000ffff057224 */ /* 0x000fe400078e0a05 */
[----:B------:R-:W-:-:S04]  /*1fd0*/  IMAD.HI.U32 R6, R3, R118, RZ ;  /* 0x0000007603067227 */ /* 0x000fc800078e00ff */
[----:B------:R-:W-:Y:S02]  /*1fe0*/  IMAD R52, R2, R5, R52 ;  /* 0x0000000502347224 */ /* 0x000fe400078e0234 */
[----:B------:R-:W-:Y:S02]  /*1ff0*/  @!P6 IMAD.IADD R48, R48, 0x1, -R2 ;  /* 0x000000013030e824 */ /* 0x000fe400078e0a02 */
[----:B------:R-:W-:Y:S01]  /*2000*/  IMAD.HI.U32 R5, R3, R54, RZ ;  /* 0x0000003603057227 */ /* 0x000fe200078e00ff */
[----:B------:R-:W-:-:S03]  /*2010*/  ISETP.GT.U32.AND P6, PT, R2, R52, PT ;  /* 0x000000340200720c */ /* 0x000fc60003fc4070 */
[----:B------:R-:W-:Y:S02]  /*2020*/  IMAD.MOV R5, RZ, RZ, -R5 ;  /* 0x000000ffff057224 */ /* 0x000fe400078e0a05 */
[----:B------:R-:W-:Y:S01]  /*2030*/  @!P2 IMAD.IADD R50, R50, 0x1, -R2 ;  /* 0x000000013232a824 */ /* 0x000fe200078e0a02 */
[----:B------:R-:W-:Y:S01]  /*2040*/  ISETP.GE.AND P2, PT, R10, RZ, PT ;  /* 0x000000ff0a00720c */ /* 0x000fe20003f46270 */
[----:B------:R-:W-:Y:S01]  /*2050*/  IMAD R54, R2, R5, R54 ;  /* 0x0000000502367224 */ /* 0x000fe200078e0236 */
[----:B------:R-:W-:Y:S01]  /*2060*/  LOP3.LUT R10, R4, 0xda, RZ, 0xfc, !PT ;  /* 0x000000da040a7812 */ /* 0x000fe200078efcff */
[----:B------:R-:W-:Y:S02]  /*2070*/  @!P0 IMAD.MOV R50, RZ, RZ, -R50 ;  /* 0x000000ffff328224 */ /* 0x000fe400078e0a32 */
[----:B------:R-:W-:Y:S01]  /*2080*/  IMAD.MOV R7, RZ, RZ, -R6 ;  /* 0x000000ffff077224 */ /* 0x000fe200078e0a06 */
[----:B------:R-:W-:Y:S01]  /*2090*/  IABS R114, R10 ;  /* 0x0000000a00727213 */ /* 0x000fe20000000000 */
[----:B------:R-:W-:Y:S01]  /*20a0*/  @!P6 IMAD.IADD R52, R52, 0x1, -R2 ;  /* 0x000000013434e824 */ /* 0x000fe200078e0a02 */
[----:B------:R-:W-:Y:S01]  /*20b0*/  ISETP.GT.U32.AND P6, PT, R2, R54, PT ;  /* 0x000000360200720c */ /* 0x000fe20003fc4070 */
[----:B------:R-:W-:-:S03]  /*20c0*/  IMAD.HI.U32 R6, R3, R116, RZ ;  /* 0x0000007403067227 */ /* 0x000fc600078e00ff */
[C---:B------:R-:W-:Y:S01]  /*20d0*/  ISETP.GT.U32.AND P0, PT, R2.reuse, R52, PT ;  /* 0x000000340200720c */ /* 0x040fe20003f04070 */
[----:B------:R-:W-:Y:S02]  /*20e0*/  IMAD R118, R2, R7, R118 ;  /* 0x0000000702767224 */ /* 0x000fe400078e0276 */
[----:B------:R-:W-:Y:S02]  /*20f0*/  @!P4 IMAD.IADD R120, R120, 0x1, -R2 ;  /* 0x000000017878c824 */ /* 0x000fe400078e0a02 */
[----:B------:R-:W-:Y:S02]  /*2100*/  IMAD.MOV R7, RZ, RZ, -R6 ;  /* 0x000000ffff077224 */ /* 0x000fe400078e0a06 */
[----:B------:R-:W-:Y:S01]  /*2110*/  IMAD.HI.U32 R5, R3, R56, RZ ;  /* 0x0000003803057227 */ /* 0x000fe200078e00ff */
[----:B------:R-:W-:-:S03]  /*2120*/  ISETP.GT.U32.AND P4, PT, R2, R120, PT ;  /* 0x000000780200720c */ /* 0x000fc60003f84070 */
[----:B------:R-:W-:Y:S02]  /*2130*/  @!P6 IMAD.IADD R54, R54, 0x1, -R2 ;  /* 0x000000013636e824 */ /* 0x000fe400078e0a02 */
[----:B------:R-:W-:Y:S01]  /*2140*/  @!P1 IMAD.MOV R48, RZ, RZ, -R48 ;  /* 0x000000ffff309224 */ /* 0x000fe200078e0a30 */
[C---:B------:R-:W-:Y:S01]  /*2150*/  ISETP.GT.U32.AND P1, PT, R2.reuse, R118, PT ;  /* 0x000000760200720c */ /* 0x040fe20003f24070 */
[C---:B------:R-:W-:Y:S01]  /*2160*/  IMAD R116, R2.reuse, R7, R116 ;  /* 0x0000000702747224 */ /* 0x040fe200078e0274 */
[----:B------:R-:W-:Y:S01]  /*2170*/  ISETP.GT.U32.AND P6, PT, R2, R54, PT ;  /* 0x000000360200720c */ /* 0x000fe20003fc4070 */
[----:B------:R-:W-:Y:S02]  /*2180*/  IMAD.MOV R5, RZ, RZ, -R5 ;  /* 0x000000ffff057224 */ /* 0x000fe400078e0a05 */
[----:B------:R-:W-:Y:S01]  /*2190*/  @!P0 IMAD.IADD R52, R52, 0x1, -R2 ;  /* 0x0000000134348824 */ /* 0x000fe200078e0a02 */
[C---:B------:R-:W-:Y:S01]  /*21a0*/  ISETP.GT.U32.AND P0, PT, R2.reuse, R116, PT ;  /* 0x000000740200720c */ /* 0x040fe20003f04070 */
[----:B------:R-:W-:-:S02]  /*21b0*/  IMAD R56, R2, R5, R56 ;  /* 0x0000000502387224 */ /* 0x000fc400078e0238 */
[----:B------:R-:W-:Y:S01]  /*21c0*/  @!P4 IMAD.IADD R120, R120, 0x1, -R2 ;  /* 0x000000017878c824 */ /* 0x000fe200078e0a02 */
[----:B------:R-:W-:Y:S01]  /*21d0*/  ISETP.GE.AND P4, PT, R11, RZ, PT ;  /* 0x000000ff0b00720c */ /* 0x000fe20003f86270 */
[----:B------:R-:W-:Y:S01]  /*21e0*/  @!P3 IMAD.MOV R46, RZ, RZ, -R46 ;  /* 0x000000ffff2eb224 */ /* 0x000fe200078e0a2e */
[----:B------:R-:W-:Y:S01]  /*21f0*/  LOP3.LUT R11, R4, 0xd8, RZ, 0xfc, !PT ;  /* 0x000000d8040b7812 */ /* 0x000fe200078efcff */
[--C-:B------:R-:W-:Y:S01]  /*2200*/  @!P1 IMAD.IADD R118, R118, 0x1, -R2.reuse ;  /* 0x0000000176769824 */ /* 0x100fe200078e0a02 */
[----:B------:R-:W-:Y:S01]  /*2210*/  ISETP.GE.AND P3, PT, R9, RZ, PT ;  /* 0x000000ff0900720c */ /* 0x000fe20003f66270 */
[--C-:B------:R-:W-:Y:S01]  /*2220*/  @!P6 IMAD.IADD R54, R54, 0x1, -R2.reuse ;  /* 0x000000013636e824 */ /* 0x100fe200078e0a02 */
[C---:B------:R-:W-:Y:S01]  /*2230*/  ISETP.GT.U32.AND P6, PT, R2.reuse, R56, PT ;  /* 0x000000380200720c */ /* 0x040fe20003fc4070 */
[C---:B------:R-:W-:Y:S01]  /*2240*/  IMAD.HI.U32 R7, R3.reuse, R112, RZ ;  /* 0x0000007003077227 */ /* 0x040fe200078e00ff */
[----:B------:R-:W-:Y:S02]  /*2250*/  ISETP.GT.U32.AND P1, PT, R2, R118, PT ;  /* 0x000000760200720c */ /* 0x000fe40003f24070 */
[----:B------:R-:W-:Y:S01]  /*2260*/  IABS R58, R11 ;  /* 0x0000000b003a7213 */ /* 0x000fe20000000000 */
[----:B------:R-:W-:Y:S01]  /*2270*/  @!P0 IMAD.IADD R116, R116, 0x1, -R2 ;  /* 0x0000000174748824 */ /* 0x000fe200078e0a02 */
[----:B------:R-:W-:Y:S01]  /*2280*/  ISETP.GE.AND P0, PT, R8, RZ, PT ;  /* 0x000000ff0800720c */ /* 0x000fe20003f06270 */
[----:B------:R-:W-:Y:S01]  /*2290*/  IMAD.HI.U32 R5, R3, R114, RZ ;  /* 0x0000007203057227 */ /* 0x000fe200078e00ff */
[----:B------:R-:W-:-:S03]  /*22a0*/  LOP3.LUT R8, R4, 0xd2, RZ, 0xfc, !PT ;  /* 0x000000d204087812 */ /* 0x000fc600078efcff */
[----:B------:R-:W-:Y:S01]  /*22b0*/  IMAD.HI.U32 R6, R3, R58, RZ ;  /* 0x0000003a03067227 */ /* 0x000fe200078e00ff */
[----:B------:R-:W-:-:S03]  /*22c0*/  IABS R110, R8 ;  /* 0x00000008006e7213 */ /* 0x000fc60000000000 */
[----:B------:R-:W-:Y:S01]  /*22d0*/  @!P6 IMAD.IADD R56, R56, 0x1, -R2 ;  /* 0x000000013838e824 */ /* 0x000fe200078e0a02 */
[----:B------:R-:W-:Y:S01]  /*22e0*/  ISETP.GT.U32.AND P6, PT, R2, R116, PT ;  /* 0x000000740200720c */ /* 0x000fe20003fc4070 */
[----:B------:R-:W-:Y:S01]  /*22f0*/  IMAD.MOV R9, RZ, RZ, -R6 ;  /* 0x000000ffff097224 */ /* 0x000fe200078e0a06 */
[----:B------:R-:W-:Y:S01]  /*2300*/  LOP3.LUT R6, R4, 0xd4, RZ, 0xfc, !PT ;  /* 0x000000d404067812 */ /* 0x000fe200078efcff */
[----:B------:R-:W-:Y:S02]  /*2310*/  IMAD.MOV R7, RZ, RZ, -R7 ;  /* 0x000000ffff077224 */ /* 0x000fe400078e0a07 */
[----:B------:R-:W-:Y:S01]  /*2320*/  IMAD.MOV R5, RZ, RZ, -R5 ;  /* 0x000000ffff057224 */ /* 0x000fe200078e0a05 */
[----:B------:R-:W-:Y:S01]  /*2330*/  IABS R60, R6 ;  /* 0x00000006003c7213 */ /* 0x000fe20000000000 */
[----:B------:R-:W-:Y:S01]  /*2340*/  @!P1 IMAD.IADD R118, R118, 0x1, -R2 ;  /* 0x0000000176769824 */ /* 0x000fe200078e0a02 */
[----:B------:R-:W-:Y:S01]  /*2350*/  ISETP.GE.AND P1, PT, R12, RZ, PT ;  /* 0x000000ff0c00720c */ /* 0x000fe20003f26270 */
[----:B------:R-:W-:Y:S01]  /*2360*/  IMAD R58, R2, R9, R58 ;  /* 0x00000009023a7224 */ /* 0x000fe200078e023a */
[----:B------:R-:W-:Y:S01]  /*2370*/  LOP3.LUT R9, R4, 0xce, RZ, 0xfc, !PT ;  /* 0x000000ce04097812 */ /* 0x000fe200078efcff */
[----:B------:R-:W-:Y:S01]  /*2380*/  IMAD R112, R2, R7, R112 ;  /* 0x0000000702707224 */ /* 0x000fe200078e0270 */
[----:B------:R-:W-:Y:S01]  /*2390*/  LOP3.LUT R12, R4, 0xc0, RZ, 0xfc, !PT ;  /* 0x000000c0040c7812 */ /* 0x000fe200078efcff */
[C---:B------:R-:W-:Y:S01]  /*23a0*/  IMAD R114, R2.reuse, R5, R114 ;  /* 0x0000000502727224 */ /* 0x040fe200078e0272 */
[----:B------:R-:W-:Y:S01]  /*23b0*/  IABS R108, R9 ;  /* 0x00000009006c7213 */ /* 0x000fe20000000000 */
[----:B------:R-:W-:Y:S01]  /*23c0*/  @!P2 IMAD.MOV R118, RZ, RZ, -R118 ;  /* 0x000000ffff76a224 */ /* 0x000fe200078e0a76 */
[----:B------:R-:W-:Y:S01]  /*23d0*/  ISETP.GT.U32.AND P2, PT, R2, R58, PT ;  /* 0x0000003a0200720c */ /* 0x000fe20003f44070 */
[----:B------:R-:W-:Y:S01]  /*23e0*/  @!P6 IMAD.IADD R116, R116, 0x1, -R2 ;  /* 0x000000017474e824 */ /* 0x000fe200078e0a02 */
[C---:B------:R-:W-:Y:S01]  /*23f0*/  ISETP.GT.U32.AND P6, PT, R2.reuse, R112, PT ;  /* 0x000000700200720c */ /* 0x040fe20003fc4070 */
[----:B------:R-:W-:Y:S01]  /*2400*/  @!P5 IMAD.MOV R120, RZ, RZ, -R120 ;  /* 0x000000ffff78d224 */ /* 0x000fe200078e0a78 */
[C---:B------:R-:W-:Y:S01]  /*2410*/  ISETP.GT.U32.AND P5, PT, R2.reuse, R114, PT ;  /* 0x000000720200720c */ /* 0x040fe20003fa4070 */
[----:B------:R-:W-:Y:S01]  /*2420*/  @!P3 IMAD.MOV R52, RZ, RZ, -R52 ;  /* 0x000000ffff34b224 */ /* 0x000fe200078e0a34 */
[----:B------:R-:W-:Y:S01]  /*2430*/  ISETP.GT.U32.AND P3, PT, R2, R56, PT ;  /* 0x000000380200720c */ /* 0x000fe20003f64070 */
[----:B------:R-:W-:Y:S01]  /*2440*/  IMAD.HI.U32 R5, R3, R60, RZ ;  /* 0x0000003c03057227 */ /* 0x000fe200078e00ff */
[----:B------:R-:W-:-:S03]  /*2450*/  IABS R70, R12 ;  /* 0x0000000c00467213 */ /* 0x000fc60000000000 */
[----:B------:R-:W-:Y:S02]  /*2460*/  IMAD.MOV R7, RZ, RZ, -R5 ;  /* 0x000000ffff077224 */ /* 0x000fe400078e0a05 */
[--C-:B------:R-:W-:Y:S02]  /*2470*/  @!P2 IMAD.IADD R58, R58, 0x1, -R2.reuse ;  /* 0x000000013a3aa824 */ /* 0x100fe400078e0a02 */
[--C-:B------:R-:W-:Y:S02]  /*2480*/  @!P6 IMAD.IADD R112, R112, 0x1, -R2.reuse ;  /* 0x000000017070e824 */ /* 0x100fe400078e0a02 */
[--C-:B------:R-:W-:Y:S01]  /*2490*/  @!P5 IMAD.IADD R114, R114, 0x1, -R2.reuse ;  /* 0x000000017272d824 */ /* 0x100fe200078e0a02 */
[----:B------:R-:W-:Y:S01]  /*24a0*/  ISETP.GT.U32.AND P6, PT, R2, R58, PT ;  /* 0x0000003a0200720c */ /* 0x000fe20003fc4070 */
[----:B------:R-:W-:Y:S01]  /*24b0*/  @!P3 IMAD.IADD R56, R56, 0x1, -R2 ;  /* 0x000000013838b824 */ /* 0x000fe200078e0a02 */
[----:B------:R-:W-:Y:S01]  /*24c0*/  ISETP.GE.AND P3, PT, R11, RZ, PT ;  /* 0x000000ff0b00720c */ /* 0x000fe20003f66270 */
[C---:B------:R-:W-:Y:S01]  /*24d0*/  IMAD R60, R2.reuse, R7, R60 ;  /* 0x00000007023c7224 */ /* 0x040fe200078e023c */
[C---:B------:R-:W-:Y:S01]  /*24e0*/  ISETP.GT.U32.AND P2, PT, R2.reuse, R114, PT ;  /* 0x000000720200720c */ /* 0x040fe20003f44070 */
[----:B------:R-:W-:Y:S01]  /*24f0*/  @!P1 IMAD.MOV R116, RZ, RZ, -R116 ;  /* 0x000000ffff749224 */ /* 0x000fe200078e0a74 */
[C---:B------:R-:W-:Y:S01]  /*2500*/  ISETP.GT.U32.AND P1, PT, R2.reuse, R112, PT ;  /* 0x000000700200720c */ /* 0x040fe20003f24070 */
[----:B------:R-:W-:Y:S01]  /*2510*/  @!P0 IMAD.MOV R56, RZ, RZ, -R56 ;  /* 0x000000ffff388224 */ /* 0x000fe200078e0a38 */
[----:B------:R-:W-:Y:S01]  /*2520*/  ISETP.GT.U32.AND P0, PT, R2, R60, PT ;  /* 0x0000003c0200720c */ /* 0x000fe20003f04070 */
[----:B------:R-:W-:Y:S01]  /*2530*/  IMAD.HI.U32 R5, R3, R110, RZ ;  /* 0x0000006e03057227 */ /* 0x000fe200078e00ff */
[----:B------:R-:W-:-:S02]  /*2540*/  LOP3.LUT R7, R4, 0xd0, RZ, 0xfc, !PT ;  /* 0x000000d004077812 */ /* 0x000fc400078efcff */
[----:B------:R-:W-:Y:S01]  /*2550*/  ISETP.GE.AND P5, PT, R14, RZ, PT ;  /* 0x000000ff0e00720c */ /* 0x000fe20003fa6270 */
[----:B------:R-:W-:Y:S01]  /*2560*/  @!P4 IMAD.MOV R54, RZ, RZ, -R54 ;  /* 0x000000ffff36c224 */ /* 0x000fe200078e0a36 */
[----:B------:R-:W-:Y:S01]  /*2570*/  ISETP.GE.AND P4, PT, R10, RZ, PT ;  /* 0x000000ff0a00720c */ /* 0x000fe20003f86270 */
[----:B------:R-:W-:Y:S01]  /*2580*/  IMAD.MOV R5, RZ, RZ, -R5 ;  /* 0x000000ffff057224 */ /* 0x000fe200078e0a05 */
[----:B------:R-:W-:Y:S01]  /*2590*/  IABS R62, R7 ;  /* 0x00000007003e7213 */ /* 0x000fe20000000000 */
[----:B------:R-:W-:Y:S01]  /*25a0*/  @!P6 IMAD.IADD R58, R58, 0x1, -R2 ;  /* 0x000000013a3ae824 */ /* 0x000fe200078e0a02 */
[----:B------:R-:W-:Y:S01]  /*25b0*/  LOP3.LUT R10, R4, 0xc6, RZ, 0xfc, !PT ;  /* 0x000000c6040a7812 */ /* 0x000fe200078efcff */
[----:B------:R-:W-:Y:S01]  /*25c0*/  IMAD R110, R2, R5, R110 ;  /* 0x00000005026e7224 */ /* 0x000fe200078e026e */
[----:B------:R-:W-:Y:S01]  /*25d0*/  LOP3.LUT R14, R4, 0xbe, RZ, 0xfc, !PT ;  /* 0x000000be040e7812 */ /* 0x000fe200078efcff */
[--C-:B------:R-:W-:Y:S01]  /*25e0*/  @!P1 IMAD.IADD R112, R112, 0x1, -R2.reuse ;  /* 0x0000000170709824 */ /* 0x100fe200078e0a02 */
[----:B------:R-:W-:Y:S01]  /*25f0*/  ISETP.GE.AND P1, PT, R8, RZ, PT ;  /* 0x000000ff0800720c */ /* 0x000fe20003f26270 */
[--C-:B------:R-:W-:Y:S01]  /*2600*/  @!P2 IMAD.IADD R114, R114, 0x1, -R2.reuse ;  /* 0x000000017272a824 */ /* 0x100fe200078e0a02 */
[----:B------:R-:W-:Y:S01]  /*2610*/  ISETP.GT.U32.AND P6, PT, R2, R110, PT ;  /* 0x0000006e0200720c */ /* 0x000fe20003fc4070 */
[----:B------:R-:W-:Y:S01]  /*2620*/  @!P0 IMAD.IADD R60, R60, 0x1, -R2 ;  /* 0x000000013c3c8824 */ /* 0x000fe200078e0a02 */
[----:B------:R-:W-:Y:S01]  /*2630*/  LOP3.LUT R8, R4, 0xcc, RZ, 0xfc, !PT ;  /* 0x000000cc04087812 */ /* 0x000fe200078efcff */
[----:B------:R-:W-:Y:S01]  /*2640*/  IMAD.HI.U32 R5, R3, R62, RZ ;  /* 0x0000003e03057227 */ /* 0x000fe200078e00ff */
[----:B------:R-:W-:-:S02]  /*2650*/  ISETP.GE.AND P2, PT, R6, RZ, PT ;  /* 0x000000ff0600720c */ /* 0x000fc40003f46270 */
[----:B------:R-:W-:Y:S01]  /*2660*/  IABS R64, R8 ;  /* 0x0000000800407213 */ /* 0x000fe20000000000 */
[----:B------:R-:W-:Y:S01]  /*2670*/  @!P4 IMAD.MOV R114, RZ, RZ, -R114 ;  /* 0x000000ffff72c224 */ /* 0x000fe200078e0a72 */
[C---:B------:R-:W-:Y:S01]  /*2680*/  ISETP.GT.U32.AND P4, PT, R2.reuse, R60, PT ;  /* 0x0000003c0200720c */ /* 0x040fe20003f84070 */
[----:B------:R-:W-:Y:S01]  /*2690*/  IMAD.MOV R5, RZ, RZ, -R5 ;  /* 0x000000ffff057224 */ /* 0x000fe200078e0a05 */
[----:B------:R-:W-:Y:S01]  /*26a0*/  ISETP.GE.AND P0, PT, R7, RZ, PT ;  /* 0x000000ff0700720c */ /* 0x000fe20003f06270 */
[C---:B------:R-:W-:Y:S01]  /*26b0*/  IMAD.HI.U32 R6, R3.reuse, R108, RZ ;  /* 0x0000006c03067227 */ /* 0x040fe200078e00ff */
[----:B------:R-:W-:Y:S02]  /*26c0*/  IABS R104, R10 ;  /* 0x0000000a00687213 */ /* 0x000fe40000000000 */
[----:B------:R-:W-:Y:S01]  /*26d0*/  IABS R100, R14 ;  /* 0x0000000e00647213 */ /* 0x000fe20000000000 */
[----:B------:R-:W-:Y:S02]  /*26e0*/  IMAD R62, R2, R5, R62 ;  /* 0x00000005023e7224 */ /* 0x000fe400078e023e */
[----:B------:R-:W-:-:S04]  /*26f0*/  IMAD.HI.U32 R5, R3, R64, RZ ;  /* 0x0000004003057227 */ /* 0x000fc800078e00ff */
[--C-:B------:R-:W-:Y:S02]  /*2700*/  @!P6 IMAD.IADD R110, R110, 0x1, -R2.reuse ;  /* 0x000000016e6ee824 */ /* 0x100fe400078e0a02 */
[----:B------:R-:W-:Y:S02]  /*2710*/  IMAD.MOV R5, RZ, RZ, -R5 ;  /* 0x000000ffff057224 */ /* 0x000fe400078e0a05 */
[----:B------:R-:W-:Y:S01]  /*2720*/  @!P4 IMAD.IADD R60, R60, 0x1, -R2 ;  /* 0x000000013c3cc824 */ /* 0x000fe200078e0a02 */
[C---:B------:R-:W-:Y:S01]  /*2730*/  ISETP.GT.U32.AND P6, PT, R2.reuse, R110, PT ;  /* 0x0000006e0200720c */ /* 0x040fe20003fc4070 */
[C---:B------:R-:W-:Y:S02]  /*2740*/  IMAD R64, R2.reuse, R5, R64 ;  /* 0x0000000502407224 */ /* 0x040fe400078e0240 */
[----:B------:R-:W-:Y:S02]  /*2750*/  @!P2 IMAD.MOV R60, RZ, RZ, -R60 ;  /* 0x000000ffff3ca224 */ /* 0x000fe400078e0a3c */
[----:B------:R-:W-:Y:S01]  /*2760*/  IMAD.MOV R7, RZ, RZ, -R6 ;  /* 0x000000ffff077224 */ /* 0x000fe200078e0a06 */
[C---:B------:R-:W-:Y:S01]  /*2770*/  ISETP.GT.U32.AND P2, PT, R2.reuse, R64, PT ;  /* 0x000000400200720c */ /* 0x040fe20003f44070 */
[----:B------:R-:W-:Y:S01]  /*2780*/  @!P3 IMAD.MOV R58, RZ, RZ, -R58 ;  /* 0x000000ffff3ab224 */ /* 0x000fe200078e0a3a */
[C---:B------:R-:W-:Y:S01]  /*2790*/  ISETP.GT.U32.AND P3, PT, R2.reuse, R62, PT ;  /* 0x0000003e0200720c */ /* 0x040fe20003f64070 */
[----:B------:R-:W-:Y:S01]  /*27a0*/  IMAD R108, R2, R7, R108 ;  /* 0x00000007026c7224 */ /* 0x000fe200078e026c */
[----:B------:R-:W-:Y:S01]  /*27b0*/  LOP3.LUT R6, R4, 0xca, RZ, 0xfc, !PT ;  /* 0x000000ca04067812 */ /* 0x000fe200078efcff */
[----:B------:R-:W-:Y:S01]  /*27c0*/  @!P5 IMAD.MOV R112, RZ, RZ, -R112 ;  /* 0x000000ffff70d224 */ /* 0x000fe200078e0a70 */
[----:B------:R-:W-:Y:S01]  /*27d0*/  ISETP.GE.AND P5, PT, R9, RZ, PT ;  /* 0x000000ff0900720c */ /* 0x000fe20003fa6270 */
[----:B------:R-:W-:Y:S01]  /*27e0*/  @!P6 IMAD.IADD R110, R110, 0x1, -R2 ;  /* 0x000000016e6ee824 */ /* 0x000fe200078e0a02 */
[----:B------:R-:W-:Y:S01]  /*27f0*/  ISETP.GE.AND P6, PT, R8, RZ, PT ;  /* 0x000000ff0800720c */ /* 0x000fe20003fc6270 */
[----:B------:R-:W-:Y:S01]  /*2800*/  IMAD.HI.U32 R7, R3, R104, RZ ;  /* 0x0000006803077227 */ /* 0x000fe200078e00ff */
[----:B------:R-:W-:-:S02]  /*2810*/  LOP3.LUT R8, R4, 0xc8, RZ, 0xfc, !PT ;  /* 0x000000c804087812 */ /* 0x000fc400078efcff */
[----:B------:R-:W-:Y:S01]  /*2820*/  ISETP.GT.U32.AND P4, PT, R2, R108, PT ;  /* 0x0000006c0200720c */ /* 0x000fe20003f84070 */
[----:B------:R-:W-:Y:S01]  /*2830*/  @!P2 IMAD.IADD R64, R64, 0x1, -R2 ;  /* 0x000000014040a824 */ /* 0x000fe200078e0a02 */
[----:B------:R-:W-:Y:S01]  /*2840*/  IABS R66, R8 ;  /* 0x0000000800427213 */ /* 0x000fe20000000000 */
[----:B------:R-:W-:Y:S01]  /*2850*/  @!P1 IMAD.MOV R110, RZ, RZ, -R110 ;  /* 0x000000ffff6e9224 */ /* 0x000fe200078e0a6e */
[----:B------:R-:W-:Y:S01]  /*2860*/  IABS R106, R6 ;  /* 0x00000006006a7213 */ /* 0x000fe20000000000 */
[----:B------:R-:W-:Y:S01]  /*2870*/  @!P3 IMAD.IADD R62, R62, 0x1, -R2 ;  /* 0x000000013e3eb824 */ /* 0x000fe200078e0a02 */
[----:B------:R-:W-:Y:S01]  /*2880*/  ISETP.GE.AND P1, PT, R6, RZ, PT ;  /* 0x000000ff0600720c */ /* 0x000fe20003f26270 */
[----:B------:R-:W-:Y:S01]  /*2890*/  IMAD.HI.U32 R6, R3, R66, RZ ;  /* 0x0000004203067227 */ /* 0x000fe200078e00ff */
[C---:B------:R-:W-:Y:S02]  /*28a0*/  ISETP.GT.U32.AND P2, PT, R2.reuse, R64, PT ;  /* 0x000000400200720c */ /* 0x040fe40003f44070 */
[----:B------:R-:W-:Y:S01]  /*28b0*/  ISETP.GT.U32.AND P3, PT, R2, R62, PT ;  /* 0x0000003e0200720c */ /* 0x000fe20003f64070 */
[----:B------:R-:W-:-:S02]  /*28c0*/  IMAD.MOV R9, RZ, RZ, -R6 ;  /* 0x000000ffff097224 */ /* 0x000fc400078e0a06 */
[----:B------:R-:W-:Y:S02]  /*28d0*/  @!P4 IMAD.IADD R108, R108, 0x1, -R2 ;  /* 0x000000016c6cc824 */ /* 0x000fe400078e0a02 */
[C---:B------:R-:W-:Y:S02]  /*28e0*/  IMAD R66, R2.reuse, R9, R66 ;  /* 0x0000000902427224 */ /* 0x040fe400078e0242 */
[----:B------:R-:W-:Y:S01]  /*28f0*/  IMAD.HI.U32 R5, R3, R106, RZ ;  /* 0x0000006a03057227 */ /* 0x000fe200078e00ff */
[----:B------:R-:W-:-:S03]  /*2900*/  ISETP.GT.U32.AND P4, PT, R2, R108, PT ;  /* 0x0000006c0200720c */ /* 0x000fc60003f84070 */
[--C-:B------:R-:W-:Y:S01]  /*2910*/  @!P2 IMAD.IADD R64, R64, 0x1, -R2.reuse ;  /* 0x000000014040a824 */ /* 0x100fe200078e0a02 */
[----:B------:R-:W-:Y:S01]  /*2920*/  ISETP.GT.U32.AND P2, PT, R2, R66, PT ;  /* 0x000000420200720c */ /* 0x000fe20003f44070 */
[----:B------:R-:W-:Y:S02]  /*2930*/  IMAD.MOV R5, RZ, RZ, -R5 ;  /* 0x000000ffff057224 */ /* 0x000fe400078e0a05 */
[----:B------:R-:W-:Y:S01]  /*2940*/  @!P3 IMAD.IADD R62, R62, 0x1, -R2 ;  /* 0x000000013e3eb824 */ /* 0x000fe200078e0a02 */
[----:B------:R-:W-:Y:S01]  /*2950*/  ISETP.GE.AND P3, PT, R8, RZ, PT ;  /* 0x000000ff0800720c */ /* 0x000fe20003f66270 */
[----:B------:R-:W-:Y:S01]  /*2960*/  IMAD R106, R2, R5, R106 ;  /* 0x00000005026a7224 */ /* 0x000fe200078e026a */
[----:B------:R-:W-:Y:S01]  /*2970*/  LOP3.LUT R5, R4, 0xc4, RZ, 0xfc, !PT ;  /* 0x000000c404057812 */ /* 0x000fe200078efcff */
[----:B------:R-:W-:Y:S02]  /*2980*/  IMAD.MOV R7, RZ, RZ, -R7 ;  /* 0x000000ffff077224 */ /* 0x000fe400078e0a07 */
[----:B------:R-:W-:Y:S01]  /*2990*/  @!P4 IMAD.IADD R108, R108, 0x1, -R2 ;  /* 0x000000016c6cc824 */ /* 0x000fe200078e0a02 */
[----:B------:R-:W-:Y:S01]  /*29a0*/  ISETP.GE.AND P4, PT, R10, RZ, PT ;  /* 0x000000ff0a00720c */ /* 0x000fe20003f86270 */
[----:B------:R-:W-:Y:S01]  /*29b0*/  @!P0 IMAD.MOV R62, RZ, RZ, -R62 ;  /* 0x000000ffff3e8224 */ /* 0x000fe200078e0a3e */
[----:B------:R-:W-:Y:S01]  /*29c0*/  LOP3.LUT R10, R4, 0xc2, RZ, 0xfc, !PT ;  /* 0x000000c2040a7812 */ /* 0x000fe200078efcff */
[----:B------:R-:W-:Y:S01]  /*29d0*/  @!P2 IMAD.IADD R66, R66, 0x1, -R2 ;  /* 0x000000014242a824 */ /* 0x000fe200078e0a02 */
[C---:B------:R-:W-:Y:S01]  /*29e0*/  ISETP.GT.U32.AND P0, PT, R2.reuse, R106, PT ;  /* 0x0000006a0200720c */ /* 0x040fe20003f04070 */
[C---:B------:R-:W-:Y:S01]  /*29f0*/  IMAD R104, R2.reuse, R7, R104 ;  /* 0x0000000702687224 */ /* 0x040fe200078e0268 */
[----:B------:R-:W-:Y:S01]  /*2a00*/  IABS R68, R5 ;  /* 0x0000000500447213 */ /* 0x000fe20000000000 */
[----:B------:R-:W-:Y:S01]  /*2a10*/  @!P5 IMAD.MOV R108, RZ, RZ, -R108 ;  /* 0x000000ffff6cd224 */ /* 0x000fe200078e0a6c */
[----:B------:R-:W-:Y:S01]  /*2a20*/  ISETP.GE.AND P5, PT, R5, RZ, PT ;  /* 0x000000ff0500720c */ /* 0x000fe20003fa6270 */
[----:B------:R-:W-:Y:S01]  /*2a30*/  @!P6 IMAD.MOV R64, RZ, RZ, -R64 ;  /* 0x000000ffff40e224 */ /* 0x000fe200078e0a40 */
[----:B------:R-:W-:Y:S01]  /*2a40*/  IABS R102, R10 ;  /* 0x0000000a00667213 */ /* 0x000fe20000000000 */
[----:B------:R-:W-:Y:S01]  /*2a50*/  IMAD.HI.U32 R5, R3, R68, RZ ;  /* 0x0000004403057227 */ /* 0x000fe200078e00ff */
[----:B------:R-:W-:-:S02]  /*2a60*/  ISETP.GT.U32.AND P2, PT, R2, R66, PT ;  /* 0x000000420200720c */ /* 0x000fc40003f44070 */
[----:B------:R-:W-:Y:S01]  /*2a70*/  ISETP.GT.U32.AND P6, PT, R2, R104, PT ;  /* 0x000000680200720c */ /* 0x000fe20003fc4070 */
[----:B------:R-:W-:-:S04]  /*2a80*/  IMAD.HI.U32 R6, R3, R102, RZ ;  /* 0x0000006603067227 */ /* 0x000fc800078e00ff */
[----:B------:R-:W-:Y:S02]  /*2a90*/  IMAD.MOV R5, RZ, RZ, -R5 ;  /* 0x000000ffff057224 */ /* 0x000fe400078e0a05 */
[----:B------:R-:W-:Y:S02]  /*2aa0*/  @!P0 IMAD.IADD R106, R106, 0x1, -R2 ;  /* 0x000000016a6a8824 */ /* 0x000fe400078e0a02 */
[----:B------:R-:W-:Y:S02]  /*2ab0*/  IMAD.MOV R9, RZ, RZ, -R6 ;  /* 0x000000ffff097224 */ /* 0x000fe400078e0a06 */
[C---:B------:R-:W-:Y:S01]  /*2ac0*/  IMAD R68, R2.reuse, R5, R68 ;  /* 0x0000000502447224 */ /* 0x040fe200078e0244 */
[C---:B------:R-:W-:Y:S01]  /*2ad0*/  ISETP.GT.U32.AND P0, PT, R2.reuse, R106, PT ;  /* 0x0000006a0200720c */ /* 0x040fe20003f04070 */
[----:B------:R-:W-:Y:S01]  /*2ae0*/  IMAD R102, R2, R9, R102 ;  /* 0x0000000902667224 */ /* 0x000fe200078e0266 */
[----:B------:R-:W-:Y:S01]  /*2af0*/  LOP3.LUT R9, R4, 0xba, RZ, 0xfc, !PT ;  /* 0x000000ba04097812 */ /* 0x000fe200078efcff */
[--C-:B------:R-:W-:Y:S01]  /*2b00*/  @!P2 IMAD.IADD R66, R66, 0x1, -R2.reuse ;  /* 0x000000014242a824 */ /* 0x100fe200078e0a02 */
[----:B------:R-:W-:Y:S01]  /*2b10*/  ISETP.GT.U32.AND P2, PT, R2, R68, PT ;  /* 0x000000440200720c */ /* 0x000fe20003f44070 */
[----:B------:R-:W-:Y:S01]  /*2b20*/  @!P6 IMAD.IADD R104, R104, 0x1, -R2 ;  /* 0x000000016868e824 */ /* 0x000fe200078e0a02 */
[----:B------:R-:W-:Y:S01]  /*2b30*/  ISETP.GT.U32.AND P6, PT, R2, R102, PT ;  /* 0x000000660200720c */ /* 0x000fe20003fc4070 */
[----:B------:R-:W-:Y:S01]  /*2b40*/  IMAD.HI.U32 R8, R3, R100, RZ ;  /* 0x0000006403087227 */ /* 0x000fe200078e00ff */
[----:B------:R-:W-:-:S03]  /*2b50*/  IABS R98, R9 ;  /* 0x0000000900627213 */ /* 0x000fc60000000000 */
[----:B------:R-:W-:Y:S01]  /*2b60*/  IMAD.MOV R11, RZ, RZ, -R8 ;  /* 0x000000ffff0b7224 */ /* 0x000fe200078e0a08 */
[----:B------:R-:W-:Y:S01]  /*2b70*/  LOP3.LUT R8, R4, 0xbc, RZ, 0xfc, !PT ;  /* 0x000000bc04087812 */ /* 0x000fe200078efcff */
[--C-:B------:R-:W-:Y:S01]  /*2b80*/  @!P0 IMAD.IADD R106, R106, 0x1, -R2.reuse ;  /* 0x000000016a6a8824 */ /* 0x100fe200078e0a02 */
[----:B------:R-:W-:Y:S01]  /*2b90*/  ISETP.GE.AND P0, PT, R10, RZ, PT ;  /* 0x000000ff0a00720c */ /* 0x000fe20003f06270 */
[C---:B------:R-:W-:Y:S01]  /*2ba0*/  IMAD.HI.U32 R7, R3.reuse, R70, RZ ;  /* 0x0000004603077227 */ /* 0x040fe200078e00ff */
[----:B------:R-:W-:Y:S02]  /*2bb0*/  IABS R72, R8 ;  /* 0x0000000800487213 */ /* 0x000fe40000000000 */
[----:B------:R-:W-:Y:S01]  /*2bc0*/  LOP3.LUT R10, R4, 0xb8, RZ, 0xfc, !PT ;  /* 0x000000b8040a7812 */ /* 0x000fe200078efcff */
[--C-:B------:R-:W-:Y:S01]  /*2bd0*/  @!P2 IMAD.IADD R68, R68, 0x1, -R2.reuse ;  /* 0x000000014444a824 */ /* 0x100fe200078e0a02 */
[----:B------:R-:W-:Y:S01]  /*2be0*/  ISETP.GT.U32.AND P2, PT, R2, R104, PT ;  /* 0x000000680200720c */ /* 0x000fe20003f44070 */
[----:B------:R-:W-:Y:S01]  /*2bf0*/  @!P6 IMAD.IADD R102, R102, 0x1, -R2 ;  /* 0x000000016666e824 */ /* 0x000fe200078e0a02 */
[----:B------:R-:W-:Y:S01]  /*2c00*/  IABS R74, R10 ;  /* 0x0000000a004a7213 */ /* 0x000fe20000000000 */
[----:B------:R-:W-:Y:S01]  /*2c10*/  @!P1 IMAD.MOV R106, RZ, RZ, -R106 ;  /* 0x000000ffff6a9224 */ /* 0x000fe200078e0a6a */
[C---:B------:R-:W-:Y:S01]  /*2c20*/  ISETP.GT.U32.AND P1, PT, R2.reuse, R68, PT ;  /* 0x000000440200720c */ /* 0x040fe20003f24070 */
[----:B------:R-:W-:Y:S01]  /*2c30*/  IMAD.MOV R7, RZ, RZ, -R7 ;  /* 0x000000ffff077224 */ /* 0x000fe200078e0a07 */
[----:B------:R-:W-:Y:S01]  /*2c40*/  ISETP.GT.U32.AND P6, PT, R2, R102, PT ;  /* 0x000000660200720c */ /* 0x000fe20003fc4070 */
[----:B------:R-:W-:-:S04]  /*2c50*/  IMAD.HI.U32 R5, R3, R72, RZ ;  /* 0x0000004803057227 */ /* 0x000fc800078e00ff */
[C---:B------:R-:W-:Y:S02]  /*2c60*/  IMAD R70, R2.reuse, R7, R70 ;  /* 0x0000000702467224 */ /* 0x040fe400078e0246 */
[----:B------:R-:W-:Y:S01]  /*2c70*/  IMAD R100, R2, R11, R100 ;  /* 0x0000000b02647224 */ /* 0x000fe200078e0264 */
[----:B------:R-:W-:Y:S01]  /*2c80*/  LOP3.LUT R11, R4, 0xb6, RZ, 0xfc, !PT ;  /* 0x000000b6040b7812 */ /* 0x000fe200078efcff */
[----:B------:R-:W-:-:S03]  /*2c90*/  IMAD.HI.U32 R6, R3, R98, RZ ;  /* 0x0000006203067227 */ /* 0x000fc600078e00ff */
[----:B------:R-:W-:Y:S01]  /*2ca0*/  IABS R96, R11 ;  /* 0x0000000b00607213 */ /* 0x000fe20000000000 */
[----:B------:R-:W-:Y:S02]  /*2cb0*/  IMAD.MOV R5, RZ, RZ, -R5 ;  /* 0x000000ffff057224 */ /* 0x000fe400078e0a05 */
[----:B------:R-:W-:Y:S02]  /*2cc0*/  IMAD.MOV R7, RZ, RZ, -R6 ;  /* 0x000000ffff077224 */ /* 0x000fe400078e0a06 */
[----:B------:R-:W-:Y:S01]  /*2cd0*/  @!P3 IMAD.MOV R66, RZ, RZ, -R66 ;  /* 0x000000ffff42b224 */ /* 0x000fe200078e0a42 */
[----:B------:R-:W-:Y:S01]  /*2ce0*/  ISETP.GT.U32.AND P3, PT, R2, R70, PT ;  /* 0x000000460200720c */ /* 0x000fe20003f64070 */
[----:B------:R-:W-:Y:S01]  /*2cf0*/  @!P2 IMAD.IADD R104, R104, 0x1, -R2 ;  /* 0x000000016868a824 */ /* 0x000fe200078e0a02 */
[C---:B------:R-:W-:Y:S01]  /*2d00*/  ISETP.GT.U32.AND P2, PT, R2.reuse, R100, PT ;  /* 0x000000640200720c */ /* 0x040fe20003f44070 */
[C---:B------:R-:W-:Y:S02]  /*2d10*/  IMAD R72, R2.reuse, R5, R72 ;  /* 0x0000000502487224 */ /* 0x040fe400078e0248 */
[----:B------:R-:W-:-:S02]  /*2d20*/  IMAD R98, R2, R7, R98 ;  /* 0x0000000702627224 */ /* 0x000fc400078e0262 */
[--C-:B------:R-:W-:Y:S01]  /*2d30*/  @!P1 IMAD.IADD R68, R68, 0x1, -R2.reuse ;  /* 0x0000000144449824 */ /* 0x100fe200078e0a02 */
[----:B------:R-:W-:Y:S01]  /*2d40*/  ISETP.GT.U32.AND P1, PT, R2, R72, PT ;  /* 0x000000480200720c */ /* 0x000fe20003f24070 */
[----:B------:R-:W-:Y:S01]  /*2d50*/  @!P6 IMAD.IADD R102, R102, 0x1, -R2 ;  /* 0x000000016666e824 */ /* 0x000fe200078e0a02 */
[----:B------:R-:W-:Y:S01]  /*2d60*/  ISETP.GT.U32.AND P6, PT, R2, R98, PT ;  /* 0x000000620200720c */ /* 0x000fe20003fc4070 */
[----:B------:R-:W-:Y:S02]  /*2d70*/  @!P4 IMAD.MOV R104, RZ, RZ, -R104 ;  /* 0x000000ffff68c224 */ /* 0x000fe400078e0a68 */
[--C-:B------:R-:W-:Y:S01]  /*2d80*/  @!P3 IMAD.IADD R70, R70, 0x1, -R2.reuse ;  /* 0x000000014646b824 */ /* 0x100fe200078e0a02 */
[----:B------:R-:W-:Y:S01]  /*2d90*/  ISETP.GE.AND P3, PT, R12, RZ, PT ;  /* 0x000000ff0c00720c */ /* 0x000fe20003f66270 */
[----:B------:R-:W-:Y:S01]  /*2da0*/  @!P2 IMAD.IADD R100, R100, 0x1, -R2 ;  /* 0x000000016464a824 */ /* 0x000fe200078e0a02 */
[----:B------:R-:W-:Y:S01]  /*2db0*/  LOP3.LUT R12, R4, 0xb4, RZ, 0xfc, !PT ;  /* 0x000000b4040c7812 */ /* 0x000fe200078efcff */
[----:B------:R-:W-:Y:S01]  /*2dc0*/  IMAD.HI.U32 R6, R3, R96, RZ ;  /* 0x0000006003067227 */ /* 0x000fe200078e00ff */
[----:B------:R-:W-:-:S02]  /*2dd0*/  ISETP.GE.AND P2, PT, R14, RZ, PT ;  /* 0x000000ff0e00720c */ /* 0x000fc40003f46270 */
[----:B------:R-:W-:Y:S01]  /*2de0*/  ISETP.GT.U32.AND P4, PT, R2, R100, PT ;  /* 0x000000640200720c */ /* 0x000fe20003f84070 */
[--C-:B------:R-:W-:Y:S01]  /*2df0*/  @!P1 IMAD.IADD R72, R72, 0x1, -R2.reuse ;  /* 0x0000000148489824 */ /* 0x100fe200078e0a02 */
[----:B------:R-:W-:Y:S01]  /*2e00*/  ISETP.GT.U32.AND P1, PT, R2, R70, PT ;  /* 0x000000460200720c */ /* 0x000fe20003f24070 */
[----:B------:R-:W-:Y:S01]  /*2e10*/  @!P6 IMAD.IADD R98, R98, 0x1, -R2 ;  /* 0x000000016262e824 */ /* 0x000fe200078e0a02 */
[----:B------:R-:W-:Y:S01]  /*2e20*/  LOP3.LUT R14, R4, 0xb2, RZ, 0xfc, !PT ;  /* 0x000000b2040e7812 */ /* 0x000fe200078efcff */
[----:B------:R-:W-:Y:S01]  /*2e30*/  IMAD.MOV R7, RZ, RZ, -R6 ;  /* 0x000000ffff077224 */ /* 0x000fe200078e0a06 */
[C---:B------:R-:W-:Y:S01]  /*2e40*/  ISETP.GT.U32.AND P6, PT, R2.reuse, R72, PT ;  /* 0x000000480200720c */ /* 0x040fe20003fc4070 */
[----:B------:R-:W-:Y:S01]  /*2e50*/  IMAD.HI.U32 R5, R3, R74, RZ ;  /* 0x0000004a03057227 */ /* 0x000fe200078e00ff */
[----:B------:R-:W-:Y:S02]  /*2e60*/  IABS R76, R12 ;  /* 0x0000000c004c7213 */ /* 0x000fe40000000000 */
[----:B------:R-:W-:Y:S01]  /*2e70*/  IABS R94, R14 ;  /* 0x0000000e005e7213 */ /* 0x000fe20000000000 */
[----:B------:R-:W-:-:S02]  /*2e80*/  IMAD R96, R2, R7, R96 ;  /* 0x0000000702607224 */ /* 0x000fc400078e0260 */
[----:B------:R-:W-:Y:S02]  /*2e90*/  IMAD.MOV R5, RZ, RZ, -R5 ;  /* 0x000000ffff057224 */ /* 0x000fe400078e0a05 */
[----:B------:R-:W-:Y:S01]  /*2ea0*/  @!P5 IMAD.MOV R68, RZ, RZ, -R68 ;  /* 0x000000ffff44d224 */ /* 0x000fe200078e0a44 */
[----:B------:R-:W-:Y:S01]  /*2eb0*/  ISETP.GT.U32.AND P5, PT, R2, R98, PT ;  /* 0x000000620200720c */ /* 0x000fe20003fa4070 */
[--C-:B------:R-:W-:Y:S01]  /*2ec0*/  @!P1 IMAD.IADD R70, R70, 0x1, -R2.reuse ;  /* 0x0000000146469824 */ /* 0x100fe200078e0a02 */
[----:B------:R-:W-:Y:S01]  /*2ed0*/  ISETP.GE.AND P1, PT, R8, RZ, PT ;  /* 0x000000ff0800720c */ /* 0x000fe20003f26270 */
[----:B------:R-:W-:Y:S01]  /*2ee0*/  @!P4 IMAD.IADD R100, R100, 0x1, -R2 ;  /* 0x000000016464c824 */ /* 0x000fe200078e0a02 */
[C---:B------:R-:W-:Y:S01]  /*2ef0*/  ISETP.GT.U32.AND P4, PT, R2.reuse, R96, PT ;  /* 0x000000600200720c */ /* 0x040fe20003f84070 */
[----:B------:R-:W-:Y:S01]  /*2f00*/  IMAD R74, R2, R5, R74 ;  /* 0x00000005024a7224 */ /* 0x000fe200078e024a */
[----:B------:R-:W-:Y:S01]  /*2f10*/  LOP3.LUT R8, R4, 0xa6, RZ, 0xfc, !PT ;  /* 0x000000a604087812 */ /* 0x000fe200078efcff */
[----:B------:R-:W-:-:S03]  /*2f20*/  IMAD.HI.U32 R5, R3, R76, RZ ;  /* 0x0000004c03057227 */ /* 0x000fc600078e00ff */
[----:B------:R-:W-:Y:S01]  /*2f30*/  IABS R88, R8 ;  /* 0x0000000800587213 */ /* 0x000fe20000000000 */
[----:B------:R-:W-:Y:S01]  /*2f40*/  @!P6 IMAD.IADD R72, R72, 0x1, -R2 ;  /* 0x000000014848e824 */ /* 0x000fe200078e0a02 */
[----:B------:R-:W-:Y:S01]  /*2f50*/  ISETP.GE.AND P6, PT, R9, RZ, PT ;  /* 0x000000ff0900720c */ /* 0x000fe20003fc6270 */
[----:B------:R-:W-:-:S04]  /*2f60*/  IMAD.HI.U32 R6, R3, R94, RZ ;  /* 0x0000005e03067227 */ /* 0x000fc800078e00ff */
[----:B------:R-:W-:Y:S02]  /*2f70*/  IMAD.MOV R5, RZ, RZ, -R5 ;  /* 0x000000ffff057224 */ /* 0x000fe400078e0a05 */
[----:B------:R-:W-:Y:S01]  /*2f80*/  @!P0 IMAD.MOV R102, RZ, RZ, -R102 ;  /* 0x000000ffff668224 */ /* 0x000fe200078e0a66 */
[----:B------:R-:W-:Y:S01]  /*2f90*/  ISETP.GT.U32.AND P0, PT, R2, R74, PT ;  /* 0x0000004a0200720c */ /* 0x000fe20003f04070 */
[----:B------:R-:W-:Y:S01]  /*2fa0*/  IMAD.MOV R7, RZ, RZ, -R6 ;  /* 0x000000ffff077224 */ /* 0x000fe200078e0a06 */
[----:B------:R-:W-:Y:S01]  /*2fb0*/  LOP3.LUT R6, R4, 0xae, RZ, 0xfc, !PT ;  /* 0x000000ae04067812 */ /* 0x000fe200078efcff */
[----:B------:R-:W-:Y:S01]  /*2fc0*/  IMAD R76, R2, R5, R76 ;  /* 0x00000005024c7224 */ /* 0x000fe200078e024c */
[----:B------:R-:W-:Y:S01]  /*2fd0*/  LOP3.LUT R5, R4, 0xb0, RZ, 0xfc, !PT ;  /* 0x000000b004057812 */ /* 0x000fe200078efcff */
[--C-:B------:R-:W-:Y:S01]  /*2fe0*/  @!P5 IMAD.IADD R98, R98, 0x1, -R2.reuse ;  /* 0x000000016262d824 */ /* 0x100fe200078e0a02 */
[----:B------:R-:W-:Y:S01]  /*2ff0*/  ISETP.GE.AND P5, PT, R10, RZ, PT ;  /* 0x000000ff0a00720c */ /* 0x000fe20003fa6270 */
[----:B------:R-:W-:Y:S01]  /*3000*/  @!P4 IMAD.IADD R96, R96, 0x1, -R2 ;  /* 0x000000016060c824 */ /* 0x000fe200078e0a02 */
[----:B------:R-:W-:Y:S01]  /*3010*/  IABS R78, R5 ;  /* 0x00000005004e7213 */ /* 0x000fe20000000000 */
[C---:B------:R-:W-:Y:S01]  /*3020*/  IMAD R94, R2.reuse, R7, R94 ;  /* 0x00000007025e7224 */ /* 0x040fe200078e025e */
[----:B------:R-:W-:Y:S01]  /*3030*/  IABS R92, R6 ;  /* 0x00000006005c7213 */ /* 0x000fe20000000000 */
[----:B------:R-:W-:Y:S01]  /*3040*/  @!P1 IMAD.MOV R72, RZ, RZ, -R72 ;  /* 0x000000ffff489224 */ /* 0x000fe200078e0a48 */
[C---:B------:R-:W-:Y:S01]  /*3050*/  ISETP.GT.U32.AND P1, PT, R2.reuse, R76, PT ;  /* 0x0000004c0200720c */ /* 0x040fe20003f24070 */
[----:B------:R-:W-:Y:S01]  /*3060*/  @!P2 IMAD.MOV R100, RZ, RZ, -R100 ;  /* 0x000000ffff64a224 */ /* 0x000fe200078e0a64 */
[C---:B------:R-:W-:Y:S01]  /*3070*/  ISETP.GT.U32.AND P2, PT, R2.reuse, R96, PT ;  /* 0x000000600200720c */ /* 0x040fe20003f44070 */
[----:B------:R-:W-:Y:S01]  /*3080*/  @!P6 IMAD.MOV R98, RZ, RZ, -R98 ;  /* 0x000000ffff62e224 */ /* 0x000fe200078e0a62 */
[----:B------:R-:W-:Y:S01]  /*3090*/  ISETP.GT.U32.AND P6, PT, R2, R94, PT ;  /* 0x0000005e0200720c */ /* 0x000fe20003fc4070 */
[----:B------:R-:W-:Y:S01]  /*30a0*/  @!P0 IMAD.IADD R74, R74, 0x1, -R2 ;  /* 0x000000014a4a8824 */ /* 0x000fe200078e0a02 */
[----:B------:R-:W-:Y:S01]  /*30b0*/  ISETP.GE.AND P0, PT, R11, RZ, PT ;  /* 0x000000ff0b00720c */ /* 0x000fe20003f06270 */
[----:B------:R-:W-:Y:S01]  /*30c0*/  @!P3 IMAD.MOV R70, RZ, RZ, -R70 ;  /* 0x000000ffff46b224 */ /* 0x000fe200078e0a46 */
[----:B------:R-:W-:-:S02]  /*30d0*/  ISETP.GE.AND P3, PT, R12, RZ, PT ;  /* 0x000000ff0c00720c */ /* 0x000fc40003f66270 */
[----:B------:R-:W-:Y:S02]  /*30e0*/  ISETP.GT.U32.AND P4, PT, R2, R74, PT ;  /* 0x0000004a0200720c */ /* 0x000fe40003f84070 */
[----:B------:R-:W-:Y:S01]  /*30f0*/  LOP3.LUT R7, R4, 0xac, RZ, 0xfc, !PT ;  /* 0x000000ac04077812 */ /* 0x000fe200078efcff */
[--C-:B------:R-:W-:Y:S01]  /*3100*/  @!P1 IMAD.IADD R76, R76, 0x1, -R2.reuse ;  /* 0x000000014c4c9824 */ /* 0x100fe200078e0a02 */
[----:B------:R-:W-:Y:S01]  /*3110*/  ISETP.GE.AND P1, PT, R6, RZ, PT ;  /* 0x000000ff0600720c */ /* 0x000fe20003f26270 */
[--C-:B------:R-:W-:Y:S01]  /*3120*/  @!P2 IMAD.IADD R96, R96, 0x1, -R2.reuse ;  /* 0x000000016060a824 */ /* 0x100fe200078e0a02 */
[----:B------:R-:W-:Y:S01]  /*3130*/  ISETP.GE.AND P2, PT, R5, RZ, PT ;  /* 0x000000ff0500720c */ /* 0x000fe20003f46270 */
[----:B------:R-:W-:Y:S01]  /*3140*/  @!P6 IMAD.IADD R94, R94, 0x1, -R2 ;  /* 0x000000015e5ee824 */ /* 0x000fe200078e0a02 */
[----:B------:R-:W-:Y:S01]  /*3150*/  ISETP.GT.U32.AND P6, PT, R2, R76, PT ;  /* 0x0000004c0200720c */ /* 0x000fe20003fc4070 */
[----:B------:R-:W-:Y:S01]  /*3160*/  IMAD.HI.U32 R5, R3, R78, RZ ;  /* 0x0000004e03057227 */ /* 0x000fe200078e00ff */
[----:B------:R-:W-:-:S02]  /*3170*/  IABS R80, R7 ;  /* 0x0000000700507213 */ /* 0x000fc40000000000 */
[C---:B------:R-:W-:Y:S01]  /*3180*/  LOP3.LUT R10, R4.reuse, 0xa2, RZ, 0xfc, !PT ;  /* 0x000000a2040a7812 */ /* 0x040fe200078efcff */
[----:B------:R-:W-:Y:S01]  /*3190*/  IMAD.MOV R5, RZ, RZ, -R5 ;  /* 0x000000ffff057224 */ /* 0x000fe200078e0a05 */
[----:B------:R-:W-:Y:S01]  /*31a0*/  LOP3.LUT R11, R4, 0xa0, RZ, 0xfc, !PT ;  /* 0x000000a0040b7812 */ /* 0x000fe200078efcff */
[----:B------:R-:W-:Y:S01]  /*31b0*/  @!P4 IMAD.IADD R74, R74, 0x1, -R2 ;  /* 0x000000014a4ac824 */ /* 0x000fe200078e0a02 */
[----:B------:R-:W-:Y:S01]  /*31c0*/  ISETP.GE.AND P4, PT, R14, RZ, PT ;  /* 0x000000ff0e00720c */ /* 0x000fe20003f86270 */
[----:B------:R-:W-:Y:S01]  /*31d0*/  IMAD R78, R2, R5, R78 ;  /* 0x00000005024e7224 */ /* 0x000fe200078e024e */
[----:B------:R-:W-:Y:S01]  /*31e0*/  LOP3.LUT R5, R4, 0xaa, RZ, 0xfc, !PT ;  /* 0x000000aa04057812 */ /* 0x000fe200078efcff */
[----:B------:R-:W-:Y:S01]  /*31f0*/  IMAD.HI.U32 R6, R3, R92, RZ ;  /* 0x0000005c03067227 */ /* 0x000fe200078e00ff */
[----:B------:R-:W-:Y:S02]  /*3200*/  IABS R86, R10 ;  /* 0x0000000a00567213 */ /* 0x000fe40000000000 */
[----:B------:R-:W-:Y:S01]  /*3210*/  IABS R90, R5 ;  /* 0x00000005005a7213 */ /* 0x000fe20000000000 */
[----:B------:R-:W-:Y:S01]  /*3220*/  @!P5 IMAD.MOV R74, RZ, RZ, -R74 ;  /* 0x000000ffff4ad224 */ /* 0x000fe200078e0a4a */
[----:B------:R-:W-:Y:S01]  /*3230*/  ISETP.GT.U32.AND P5, PT, R2, R94, PT ;  /* 0x0000005e0200720c */ /* 0x000fe20003fa4070 */
[----:B------:R-:W-:Y:S01]  /*3240*/  @!P6 IMAD.IADD R76, R76, 0x1, -R2 ;  /* 0x000000014c4ce824 */ /* 0x000fe200078e0a02 */
[----:B------:R-:W-:Y:S01]  /*3250*/  ISETP.GT.U32.AND P6, PT, R2, R78, PT ;  /* 0x0000004e0200720c */ /* 0x000fe20003fc4070 */
[----:B------:R-:W-:Y:S01]  /*3260*/  IMAD.MOV R9, RZ, RZ, -R6 ;  /* 0x000000ffff097224 */ /* 0x000fe200078e0a06 */
[----:B------:R-:W-:Y:S01]  /*3270*/  LOP3.LUT R6, R4, 0xa8, RZ, 0xfc, !PT ;  /* 0x000000a804067812 */ /* 0x000fe200078efcff */
[----:B------:R-:W-:Y:S01]  /*3280*/  @!P3 IMAD.MOV R76, RZ, RZ, -R76 ;  /* 0x000000ffff4cb224 */ /* 0x000fe200078e0a4c */
[----:B------:R-:W-:Y:S01]  /*3290*/  IABS R138, R11 ;  /* 0x0000000b008a7213 */ /* 0x000fe20000000000 */
[----:B------:R-:W-:Y:S01]  /*32a0*/  IMAD R92, R2, R9, R92 ;  /* 0x00000009025c7224 */ /* 0x000fe200078e025c */
[----:B------:R-:W-:Y:S01]  /*32b0*/  IABS R82, R6 ;  /* 0x0000000600527213 */ /* 0x000fe20000000000 */
[----:B------:R-:W-:Y:S01]  /*32c0*/  @!P0 IMAD.MOV R96, RZ, RZ, -R96 ;  /* 0x000000ffff608224 */ /* 0x000fe200078e0a60 */
[----:B------:R-:W-:-:S02]  /*32d0*/  ISETP.GE.AND P0, PT, R7, RZ, PT ;  /* 0x000000ff0700720c */ /* 0x000fc40003f06270 */
[----:B------:R-:W-:Y:S01]  /*32e0*/  ISETP.GT.U32.AND P3, PT, R2, R92, PT ;  /* 0x0000005c0200720c */ /* 0x000fe20003f64070 */
[--C-:B------:R-:W-:Y:S01]  /*32f0*/  @!P5 IMAD.IADD R94, R94, 0x1, -R2.reuse ;  /* 0x000000015e5ed824 */ /* 0x100fe200078e0a02 */
[----:B------:R-:W-:Y:S01]  /*3300*/  ISETP.GE.AND P5, PT, R5, RZ, PT ;  /* 0x000000ff0500720c */ /* 0x000fe20003fa6270 */
[----:B------:R-:W-:Y:S01]  /*3310*/  @!P6 IMAD.IADD R78, R78, 0x1, -R2 ;  /* 0x000000014e4ee824 */ /* 0x000fe200078e0a02 */
[C---:B------:R-:W-:Y:S01]  /*3320*/  LOP3.LUT R9, R4.reuse, 0xa4, RZ, 0xfc, !PT ;  /* 0x000000a404097812 */ /* 0x040fe200078efcff */
[C---:B------:R-:W-:Y:S01]  /*3330*/  IMAD.HI.U32 R5, R3.reuse, R80, RZ ;  /* 0x0000005003057227 */ /* 0x040fe200078e00ff */
[----:B------:R-:W-:Y:S02]  /*3340*/  LOP3.LUT R12, R4, 0x9e, RZ, 0xfc, !PT ;  /* 0x0000009e040c7812 */ /* 0x000fe400078efcff */
[----:B------:R-:W-:Y:S01]  /*3350*/  ISETP.GT.U32.AND P6, PT, R2, R78, PT ;  /* 0x0000004e0200720c */ /* 0x000fe20003fc4070 */
[----:B------:R-:W-:Y:S01]  /*3360*/  IMAD.MOV R7, RZ, RZ, -R5 ;  /* 0x000000ffff077224 */ /* 0x000fe200078e0a05 */
[----:B------:R-:W-:Y:S01]  /*3370*/  IABS R84, R9 ;  /* 0x0000000900547213 */ /* 0x000fe20000000000 */
[----:B------:R-:W-:Y:S01]  /*3380*/  IMAD.HI.U32 R5, R3, R90, RZ ;  /* 0x0000005a03057227 */ /* 0x000fe200078e00ff */
[----:B------:R-:W-:-:S02]  /*3390*/  IABS R142, R12 ;  /* 0x0000000c008e7213 */ /* 0x000fc40000000000 */
[----:B------:R-:W-:Y:S01]  /*33a0*/  LOP3.LUT R14, R4, 0x64, RZ, 0xfc, !PT ;  /* 0x00000064040e7812 */ /* 0x000fe200078efcff */
[----:B------:R-:W-:Y:S02]  /*33b0*/  @!P3 IMAD.IADD R92, R92, 0x1, -R2 ;  /* 0x000000015c5cb824 */ /* 0x000fe400078e0a02 */
[----:B------:R-:W-:Y:S01]  /*33c0*/  IMAD.MOV R5, RZ, RZ, -R5 ;  /* 0x000000ffff057224 */ /* 0x000fe200078e0a05 */
[----:B------:R-:W-:Y:S01]  /*33d0*/  IABS R198, R14 ;  /* 0x0000000e00c67213 */ /* 0x000fe20000000000 */
[C---:B------:R-:W-:Y:S01]  /*33e0*/  IMAD R80, R2.reuse, R7, R80 ;  /* 0x0000000702507224 */ /* 0x040fe200078e0250 */
[C---:B------:R-:W-:Y:S01]  /*33f0*/  ISETP.GT.U32.AND P3, PT, R2.reuse, R92, PT ;  /* 0x0000005c0200720c */ /* 0x040fe20003f64070 */
[----:B------:R-:W-:Y:S02]  /*3400*/  IMAD R90, R2, R5, R90 ;  /* 0x00000005025a7224 */ /* 0x000fe400078e025a */
[----:B------:R-:W-:-:S04]  /*3410*/  IMAD.HI.U32 R5, R3, R82, RZ ;  /* 0x0000005203057227 */ /* 0x000fc800078e00ff */
[----:B------:R-:W-:Y:S01]  /*3420*/  @!P4 IMAD.MOV R94, RZ, RZ, -R94 ;  /* 0x000000ffff5ec224 */ /* 0x000fe200078e0a5e */
[----:B------:R-:W-:Y:S01]  /*3430*/  ISETP.GE.AND P4, PT, R6, RZ, PT ;  /* 0x000000ff0600720c */ /* 0x000fe20003f86270 */
[----:B------:R-:W-:Y:S01]  /*3440*/  @!P6 IMAD.IADD R78, R78, 0x1, -R2 ;  /* 0x000000014e4ee824 */ /* 0x000fe200078e0a02 */
[----:B------:R-:W-:Y:S01]  /*3450*/  ISETP.GT.U32.AND P6, PT, R2, R80, PT ;  /* 0x000000500200720c */ /* 0x000fe20003fc4070 */
[----:B------:R-:W-:-:S04]  /*3460*/  IMAD.HI.U32 R6, R3, R88, RZ ;  /* 0x0000005803067227 */ /* 0x000fc800078e00ff */
[----:B------:R-:W-:Y:S02]  /*3470*/  IMAD.MOV R5, RZ, RZ, -R5 ;  /* 0x000000ffff057224 */ /* 0x000fe400078e0a05 */
[----:B------:R-:W-:Y:S02]  /*3480*/  IMAD.MOV R7, RZ, RZ, -R6 ;  /* 0x000000ffff077224 */ /* 0x000fe400078e0a06 */
[C---:B------:R-:W-:Y:S02]  /*3490*/  IMAD R82, R2.reuse, R5, R82 ;  /* 0x0000000502527224 */ /* 0x040fe400078e0252 */
[----:B------:R-:W-:Y:S02]  /*34a0*/  IMAD R88, R2, R7, R88 ;  /* 0x0000000702587224 */ /* 0x000fe400078e0258 */
[--C-:B------:R-:W-:Y:S01]  /*34b0*/  @!P3 IMAD.IADD R92, R92, 0x1, -R2.reuse ;  /* 0x000000015c5cb824 */ /* 0x100fe200078e0a02 */
[----:B------:R-:W-:Y:S01]  /*34c0*/  ISETP.GT.U32.AND P3, PT, R2, R82, PT ;  /* 0x000000520200720c */ /* 0x000fe20003f64070 */
[----:B------:R-:W-:Y:S01]  /*34d0*/  @!P6 IMAD.IADD R80, R80, 0x1, -R2 ;  /* 0x000000015050e824 */ /* 0x000fe200078e0a02 */
[C---:B------:R-:W-:Y:S01]  /*34e0*/  ISETP.GT.U32.AND P6, PT, R2.reuse, R88, PT ;  /* 0x000000580200720c */ /* 0x040fe20003fc4070 */
[----:B------:R-:W-:Y:S01]  /*34f0*/  @!P2 IMAD.MOV R78, RZ, RZ, -R78 ;  /* 0x000000ffff4ea224 */ /* 0x000fe200078e0a4e */
[----:B------:R-:W-:Y:S01]  /*3500*/  ISETP.GT.U32.AND P2, PT, R2, R90, PT ;  /* 0x0000005a0200720c */ /* 0x000fe20003f44070 */
[----:B------:R-:W-:-:S04]  /*3510*/  IMAD.HI.U32 R5, R3, R84, RZ ;  /* 0x0000005403057227 */ /* 0x000fc800078e00ff */
[----:B------:R-:W-:Y:S02]  /*3520*/  IMAD.MOV R5, RZ, RZ, -R5 ;  /* 0x000000ffff057224 */ /* 0x000fe400078e0a05 */
[----:B------:R-:W-:Y:S02]  /*3530*/  @!P1 IMAD.MOV R92, RZ, RZ, -R92 ;  /* 0x000000ffff5c9224 */ /* 0x000fe400078e0a5c */
[--C-:B------:R-:W-:Y:S02]  /*3540*/  @!P3 IMAD.IADD R82, R82, 0x1, -R2.reuse ;  /* 0x000000015252b824 */ /* 0x100fe400078e0a02 */
[----:B------:R-:W-:Y:S02]  /*3550*/  @!P6 IMAD.IADD R88, R88, 0x1, -R2 ;  /* 0x000000015858e824 */ /* 0x000fe400078e0a02 */
[C---:B------:R-:W-:Y:S01]  /*3560*/  IMAD R84, R2.reuse, R5, R84 ;  /* 0x0000000502547224 */ /* 0x040fe200078e0254 */
[C---:B------:R-:W-:Y:S01]  /*3570*/  ISETP.GT.U32.AND P6, PT, R2.reuse, R82, PT ;  /* 0x000000520200720c */ /* 0x040fe20003fc4070 */
[----:B------:R-:W-:Y:S01]  /*3580*/  IMAD.HI.U32 R5, R3, R86, RZ ;  /* 0x0000005603057227 */ /* 0x000fe200078e00ff */
[----:B------:R-:W-:-:S03]  /*3590*/  ISETP.GT.U32.AND P1, PT, R2, R88, PT ;  /* 0x000000580200720c */ /* 0x000fc60003f24070 */
[----:B------:R-:W-:Y:S01]  /*35a0*/  @!P2 IMAD.IADD R90, R90, 0x1, -R2 ;  /* 0x000000015a5aa824 */ /* 0x000fe200078e0a02 */
[C---:B------:R-:W-:Y:S01]  /*35b0*/  ISETP.GT.U32.AND P2, PT, R2.reuse, R80, PT ;  /* 0x000000500200720c */ /* 0x040fe20003f44070 */
[----:B------:R-:W-:Y:S02]  /*35c0*/  IMAD.MOV R5, RZ, RZ, -R5 ;  /* 0x000000ffff057224 */ /* 0x000fe400078e0a05 */
[----:B------:R-:W-:Y:S01]  /*35d0*/  IMAD.HI.U32 R6, R3, R142, RZ ;  /* 0x0000008e03067227 */ /* 0x000fe200078e00ff */
[----:B------:R-:W-:-:S03]  /*35e0*/  ISETP.GT.U32.AND P3, PT, R2, R90, PT ;  /* 0x0000005a0200720c */ /* 0x000fc60003f64070 */
        /* <DEDUP_REMOVED lines=9> */
[----:B------:R-:W-:Y:S01]  /*3680*/  @!P2 IMAD.IADD R80, R80, 0x1, -R2 ;  /* 0x000000015050a824 */ /* 0x000fe200078e0a02 */
[----:B------:R-:W-:Y:S01]  /*3690*/  ISETP.GT.U32.AND P2, PT, R2, R84, PT ;  /* 0x000000540200720c */ /* 0x000fe20003f44070 */
[----:B------:R-:W-:Y:S01]  /*36a0*/  IMAD.MOV R7, RZ, RZ, -R6 ;  /* 0x000000ffff077224 */ /* 0x000fe200078e0a06 */
[----:B------:R-:W-:Y:S01]  /*36b0*/  IABS R140, R8 ;  /* 0x00000008008c7213 */ /* 0x000fe20000000000 */
[--C-:B------:R-:W-:Y:S01]  /*36c0*/  @!P6 IMAD.IADD R86, R86, 0x1, -R2.reuse ;  /* 0x000000015656e824 */ /* 0x100fe200078e0a02 */
[----:B------:R-:W-:Y:S01]  /*36d0*/  LOP3.LUT R6, R4, 0x9a, RZ, 0xfc, !PT ;  /* 0x0000009a04067812 */ /* 0x000fe200078efcff */
[----:B------:R-:W-:Y:S01]  /*36e0*/  @!P1 IMAD.IADD R88, R88, 0x1, -R2 ;  /* 0x0000000158589824 */ /* 0x000fe200078e0a02 */
[----:B------:R-:W-:Y:S01]  /*36f0*/  ISETP.GE.AND P1, PT, R9, RZ, PT ;  /* 0x000000ff0900720c */ /* 0x000fe20003f26270 */
[----:B------:R-:W-:Y:S01]  /*3700*/  IMAD.HI.U32 R5, R3, R140, RZ ;  /* 0x0000008c03057227 */ /* 0x000fe200078e00ff */
[----:B------:R-:W-:-:S02]  /*3710*/  ISETP.GT.U32.AND P6, PT, R2, R86, PT ;  /* 0x000000560200720c */ /* 0x000fc40003fc4070 */
[----:B------:R-:W-:Y:S01]  /*3720*/  IABS R144, R6 ;  /* 0x0000000600907213 */ /* 0x000fe20000000000 */
[----:B------:R-:W-:Y:S01]  /*3730*/  IMAD.MOV R5, RZ, RZ, -R5 ;  /* 0x000000ffff057224 */ /* 0x000fe200078e0a05 */
[----:B------:R-:W-:Y:S01]  /*3740*/  LOP3.LUT R9, R4, 0x98, RZ, 0xfc, !PT ;  /* 0x0000009804097812 */ /* 0x000fe200078efcff */
[C---:B------:R-:W-:Y:S02]  /*3750*/  IMAD R142, R2.reuse, R7, R142 ;  /* 0x00000007028e7224 */ /* 0x040fe400078e028e */
[C---:B------:R-:W-:Y:S01]  /*3760*/  IMAD R140, R2.reuse, R5, R140 ;  /* 0x00000005028c7224 */ /* 0x040fe200078e028c */
[----:B------:R-:W-:Y:S01]  /*3770*/  IABS R146, R9 ;  /* 0x0000000900927213 */ /* 0x000fe20000000000 */
[----:B------:R-:W-:Y:S01]  /*3780*/  @!P3 IMAD.MOV R88, RZ, RZ, -R88 ;  /* 0x000000ffff58b224 */ /* 0x000fe200078e0a58 */
[----:B------:R-:W-:Y:S01]  /*3790*/  ISETP.GT.U32.AND P3, PT, R2, R142, PT ;  /* 0x0000008e0200720c */ /* 0x000fe20003f64070 */
[----:B------:R-:W-:-:S04]  /*37a0*/  IMAD.HI.U32 R5, R3, R144, RZ ;  /* 0x0000009003057227 */ /* 0x000fc800078e00ff */
[--C-:B------:R-:W-:Y:S01]  /*37b0*/  @!P6 IMAD.IADD R86, R86, 0x1, -R2.reuse ;  /* 0x000000015656e824 */ /* 0x100fe200078e0a02 */
[----:B------:R-:W-:Y:S01]  /*37c0*/  ISETP.GT.U32.AND P6, PT, R2, R140, PT ;  /* 0x0000008c0200720c */ /* 0x000fe20003fc4070 */
[----:B------:R-:W-:Y:S01]  /*37d0*/  @!P2 IMAD.IADD R84, R84, 0x1, -R2 ;  /* 0x000000015454a824 */ /* 0x000fe200078e0a02 */
[----:B------:R-:W-:Y:S01]  /*37e0*/  ISETP.GE.AND P2, PT, R10, RZ, PT ;  /* 0x000000ff0a00720c */ /* 0x000fe20003f46270 */
[----:B------:R-:W-:Y:S01]  /*37f0*/  @!P5 IMAD.MOV R90, RZ, RZ, -R90 ;  /* 0x000000ffff5ad224 */ /* 0x000fe200078e0a5a */
[----:B------:R-:W-:Y:S01]  /*3800*/  ISETP.GT.U32.AND P5, PT, R2, R138, PT ;  /* 0x0000008a0200720c */ /* 0x000fe20003fa4070 */
[----:B------:R-:W-:Y:S01]  /*3810*/  IMAD.MOV R7, RZ, RZ, -R5 ;  /* 0x000000ffff077224 */ /* 0x000fe200078e0a05 */
[----:B------:R-:W-:Y:S01]  /*3820*/  LOP3.LUT R10, R4, 0x94, RZ, 0xfc, !PT ;  /* 0x00000094040a7812 */ /* 0x000fe200078efcff */
[----:B------:R-:W-:Y:S01]  /*3830*/  @!P0 IMAD.MOV R80, RZ, RZ, -R80 ;  /* 0x000000ffff508224 */ /* 0x000fe200078e0a50 */
[----:B------:R-:W-:Y:S01]  /*3840*/  ISETP.GT.U32.AND P0, PT, R2, R84, PT ;  /* 0x000000540200720c */ /* 0x000fe20003f04070 */
[----:B------:R-:W-:Y:S01]  /*3850*/  IMAD.HI.U32 R5, R3, R146, RZ ;  /* 0x0000009203057227 */ /* 0x000fe200078e00ff */
[----:B------:R-:W-:-:S03]  /*3860*/  IABS R150, R10 ;  /* 0x0000000a00967213 */ /* 0x000fc60000000000 */
[--C-:B------:R-:W-:Y:S02]  /*3870*/  @!P6 IMAD.IADD R140, R140, 0x1, -R2.reuse ;  /* 0x000000018c8ce824 */ /* 0x100fe400078e0a02 */
[----:B------:R-:W-:Y:S02]  /*3880*/  IMAD.MOV R5, RZ, RZ, -R5 ;  /* 0x000000ffff057224 */ /* 0x000fe400078e0a05 */
[----:B------:R-:W-:Y:S01]  /*3890*/  @!P3 IMAD.IADD R142, R142, 0x1, -R2 ;  /* 0x000000018e8eb824 */ /* 0x000fe200078e0a02 */
[C---:B------:R-:W-:Y:S01]  /*38a0*/  ISETP.GT.U32.AND P6, PT, R2.reuse, R140, PT ;  /* 0x0000008c0200720c */ /* 0x040fe20003fc4070 */
[----:B------:R-:W-:Y:S02]  /*38b0*/  IMAD R146, R2, R5, R146 ;  /* 0x0000000502927224 */ /* 0x000fe400078e0292 */
[--C-:B------:R-:W-:Y:S01]  /*38c0*/  @!P5 IMAD.IADD R138, R138, 0x1, -R2.reuse ;  /* 0x000000018a8ad824 */ /* 0x100fe200078e0a02 */
[----:B------:R-:W-:Y:S01]  /*38d0*/  ISETP.GE.AND P5, PT, R8, RZ, PT ;  /* 0x000000ff0800720c */ /* 0x000fe20003fa6270 */
[----:B------:R-:W-:Y:S01]  /*38e0*/  @!P0 IMAD.IADD R84, R84, 0x1, -R2 ;  /* 0x0000000154548824 */ /* 0x000fe200078e0a02 */
[----:B------:R-:W-:Y:S01]  /*38f0*/  ISETP.GT.U32.AND P3, PT, R2, R142, PT ;  /* 0x0000008e0200720c */ /* 0x000fe20003f64070 */
[----:B------:R-:W-:Y:S01]  /*3900*/  @!P4 IMAD.MOV R82, RZ, RZ, -R82 ;  /* 0x000000ffff52c224 */ /* 0x000fe200078e0a52 */
[----:B------:R-:W-:Y:S01]  /*3910*/  LOP3.LUT R8, R4, 0x96, RZ, 0xfc, !PT ;  /* 0x0000009604087812 */ /* 0x000fe200078efcff */
[----:B------:R-:W-:Y:S01]  /*3920*/  @!P1 IMAD.MOV R84, RZ, RZ, -R84 ;  /* 0x000000ffff549224 */ /* 0x000fe200078e0a54 */
[C---:B------:R-:W-:Y:S01]  /*3930*/  ISETP.GT.U32.AND P1, PT, R2.reuse, R138, PT ;  /* 0x0000008a0200720c */ /* 0x040fe20003f24070 */
[----:B------:R-:W-:Y:S01]  /*3940*/  IMAD R144, R2, R7, R144 ;  /* 0x0000000702907224 */ /* 0x000fe200078e0290 */
[----:B------:R-:W-:Y:S01]  /*3950*/  IABS R148, R8 ;  /* 0x0000000800947213 */ /* 0x000fe20000000000 */
[----:B------:R-:W-:Y:S01]  /*3960*/  @!P6 IMAD.IADD R140, R140, 0x1, -R2 ;  /* 0x000000018c8ce824 */ /* 0x000fe200078e0a02 */
[----:B------:R-:W-:Y:S01]  /*3970*/  ISETP.GT.U32.AND P6, PT, R2, R146, PT ;  /* 0x000000920200720c */ /* 0x000fe20003fc4070 */
[----:B------:R-:W-:Y:S01]  /*3980*/  @!P2 IMAD.MOV R86, RZ, RZ, -R86 ;  /* 0x000000ffff56a224 */ /* 0x000fe200078e0a56 */
[----:B------:R-:W-:Y:S01]  /*3990*/  ISETP.GE.AND P4, PT, R11, RZ, PT ;  /* 0x000000ff0b00720c */ /* 0x000fe20003f86270 */
[----:B------:R-:W-:Y:S01]  /*39a0*/  IMAD.HI.U32 R5, R3, R148, RZ ;  /* 0x0000009403057227 */ /* 0x000fe200078e00ff */
[----:B------:R-:W-:-:S02]  /*39b0*/  LOP3.LUT R11, R4, 0x92, RZ, 0xfc, !PT ;  /* 0x00000092040b7812 */ /* 0x000fc400078efcff */
[----:B------:R-:W-:Y:S01]  /*39c0*/  ISETP.GE.AND P0, PT, R12, RZ, PT ;  /* 0x000000ff0c00720c */ /* 0x000fe20003f06270 */
[----:B------:R-:W-:Y:S01]  /*39d0*/  @!P3 IMAD.IADD R142, R142, 0x1, -R2 ;  /* 0x000000018e8eb824 */ /* 0x000fe200078e0a02 */
[----:B------:R-:W-:Y:S01]  /*39e0*/  ISETP.GE.AND P3, PT, R6, RZ, PT ;  /* 0x000000ff0600720c */ /* 0x000fe20003f66270 */
[----:B------:R-:W-:Y:S01]  /*39f0*/  IMAD.MOV R5, RZ, RZ, -R5 ;  /* 0x000000ffff057224 */ /* 0x000fe200078e0a05 */
[----:B------:R-:W-:Y:S01]  /*3a00*/  IABS R152, R11 ;  /* 0x0000000b00987213 */ /* 0x000fe20000000000 */
[----:B------:R-:W-:Y:S01]  /*3a10*/  IMAD.HI.U32 R6, R3, R150, RZ ;  /* 0x0000009603067227 */ /* 0x000fe200078e00ff */
[----:B------:R-:W-:-:S03]  /*3a20*/  LOP3.LUT R12, R4, 0x66, RZ, 0xfc, !PT ;  /* 0x00000066040c7812 */ /* 0x000fc600078efcff */
[----:B------:R-:W-:Y:S01]  /*3a30*/  @!P6 IMAD.IADD R146, R146, 0x1, -R2 ;  /* 0x000000019292e824 */ /* 0x000fe200078e0a02 */
[----:B------:R-:W-:Y:S01]  /*3a40*/  IABS R196, R12 ;  /* 0x0000000c00c47213 */ /* 0x000fe20000000000 */
[----:B------:R-:W-:Y:S02]  /*3a50*/  IMAD R148, R2, R5, R148 ;  /* 0x0000000502947224 */ /* 0x000fe400078e0294 */
[----:B------:R-:W-:Y:S01]  /*3a60*/  @!P1 IMAD.IADD R138, R138, 0x1, -R2 ;  /* 0x000000018a8a9824 */ /* 0x000fe200078e0a02 */
[C---:B------:R-:W-:Y:S01]  /*3a70*/  ISETP.GT.U32.AND P6, PT, R2.reuse, R146, PT ;  /* 0x000000920200720c */ /* 0x040fe20003fc4070 */
[----:B------:R-:W-:Y:S01]  /*3a80*/  IMAD.MOV R7, RZ, RZ, -R6 ;  /* 0x000000ffff077224 */ /* 0x000fe200078e0a06 */
[----:B------:R-:W-:Y:S01]  /*3a90*/  ISETP.GT.U32.AND P1, PT, R2, R144, PT ;  /* 0x000000900200720c */ /* 0x000fe20003f24070 */
[----:B------:R-:W-:Y:S01]  /*3aa0*/  IMAD.HI.U32 R5, R3, R152, RZ ;  /* 0x0000009803057227 */ /* 0x000fe200078e00ff */
[----:B------:R-:W-:-:S03]  /*3ab0*/  LOP3.LUT R6, R4, 0x90, RZ, 0xfc, !PT ;  /* 0x0000009004067812 */ /* 0x000fc600078efcff */
[----:B------:R-:W-:Y:S01]  /*3ac0*/  IMAD R150, R2, R7, R150 ;  /* 0x0000000702967224 */ /* 0x000fe200078e0296 */
[----:B------:R-:W-:Y:S01]  /*3ad0*/  IABS R154, R6 ;  /* 0x00000006009a7213 */ /* 0x000fe20000000000 */
[----:B------:R-:W-:Y:S01]  /*3ae0*/  IMAD.MOV R5, RZ, RZ, -R5 ;  /* 0x000000ffff057224 */ /* 0x000fe200078e0a05 */
[----:B------:R-:W-:Y:S01]  /*3af0*/  LOP3.LUT R7, R4, 0x8e, RZ, 0xfc, !PT ;  /* 0x0000008e04077812 */ /* 0x000fe200078efcff */
[----:B------:R-:W-:Y:S01]  /*3b00*/  @!P4 IMAD.MOV R138, RZ, RZ, -R138 ;  /* 0x000000ffff8ac224 */ /* 0x000fe200078e0a8a */
[C---:B------:R-:W-:Y:S01]  /*3b10*/  ISETP.GT.U32.AND P4, PT, R2.reuse, R148, PT ;  /* 0x000000940200720c */ /* 0x040fe20003f84070 */
[C---:B------:R-:W-:Y:S01]  /*3b20*/  IMAD R152, R2.reuse, R5, R152 ;  /* 0x0000000502987224 */ /* 0x040fe200078e0298 */
[----:B------:R-:W-:Y:S01]  /*3b30*/  IABS R156, R7 ;  /* 0x00000007009c7213 */ /* 0x000fe20000000000 */
[----:B------:R-:W-:Y:S01]  /*3b40*/  @!P5 IMAD.MOV R140, RZ, RZ, -R140 ;  /* 0x000000ffff8cd224 */ /* 0x000fe200078e0a8c */
[----:B------:R-:W-:Y:S01]  /*3b50*/  ISETP.GT.U32.AND P5, PT, R2, R150, PT ;  /* 0x000000960200720c */ /* 0x000fe20003fa4070 */
[--C-:B------:R-:W-:Y:S01]  /*3b60*/  @!P6 IMAD.IADD R146, R146, 0x1, -R2.reuse ;  /* 0x000000019292e824 */ /* 0x100fe200078e0a02 */
[----:B------:R-:W-:Y:S01]  /*3b70*/  ISETP.GT.U32.AND P6, PT, R2, R152, PT ;  /* 0x000000980200720c */ /* 0x000fe20003fc4070 */
[----:B------:R-:W-:Y:S01]  /*3b80*/  @!P1 IMAD.IADD R144, R144, 0x1, -R2 ;  /* 0x0000000190909824 */ /* 0x000fe200078e0a02 */
[----:B------:R-:W-:Y:S01]  /*3b90*/  ISETP.GE.AND P1, PT, R9, RZ, PT ;  /* 0x000000ff0900720c */ /* 0x000fe20003f26270 */
[----:B------:R-:W-:Y:S01]  /*3ba0*/  IMAD.HI.U32 R5, R3, R154, RZ ;  /* 0x0000009a03057227 */ /* 0x000fe200078e00ff */
[----:B------:R-:W-:-:S02]  /*3bb0*/  LOP3.LUT R9, R4, 0x88, RZ, 0xfc, !PT ;  /* 0x0000008804097812 */ /* 0x000fc400078efcff */
[----:B------:R-:W-:Y:S01]  /*3bc0*/  ISETP.GT.U32.AND P2, PT, R2, R144, PT ;  /* 0x000000900200720c */ /* 0x000fe20003f44070 */
[--C-:B------:R-:W-:Y:S01]  /*3bd0*/  @!P4 IMAD.IADD R148, R148, 0x1, -R2.reuse ;  /* 0x000000019494c824 */ /* 0x100fe200078e0a02 */
[----:B------:R-:W-:Y:S01]  /*3be0*/  ISETP.GE.AND P4, PT, R11, RZ, PT ;  /* 0x000000ff0b00720c */ /* 0x000fe20003f86270 */
[----:B------:R-:W-:Y:S01]  /*3bf0*/  IMAD.MOV R5, RZ, RZ, -R5 ;  /* 0x000000ffff057224 */ /* 0x000fe200078e0a05 */
[----:B------:R-:W-:Y:S01]  /*3c00*/  IABS R162, R9 ;  /* 0x0000000900a27213 */ /* 0x000fe20000000000 */
[--C-:B------:R-:W-:Y:S01]  /*3c10*/  @!P5 IMAD.IADD R150, R150, 0x1, -R2.reuse ;  /* 0x000000019696d824 */ /* 0x100fe200078e0a02 */
[----:B------:R-:W-:Y:S01]  /*3c20*/  ISETP.GT.U32.AND P5, PT, R2, R148, PT ;  /* 0x000000940200720c */ /* 0x000fe20003fa4070 */
[----:B------:R-:W-:Y:S01]  /*3c30*/  @!P6 IMAD.IADD R152, R152, 0x1, -R2 ;  /* 0x000000019898e824 */ /* 0x000fe200078e0a02 */
[----:B------:R-:W-:Y:S01]  /*3c40*/  LOP3.LUT R11, R4, 0x7a, RZ, 0xfc, !PT ;  /* 0x0000007a040b7812 */ /* 0x000fe200078efcff */
[C---:B------:R-:W-:Y:S02]  /*3c50*/  IMAD R154, R2.reuse, R5, R154 ;  /* 0x00000005029a7224 */ /* 0x040fe400078e029a */
[----:B------:R-:W-:Y:S01]  /*3c60*/  IMAD.HI.U32 R5, R3, R156, RZ ;  /* 0x0000009c03057227 */ /* 0x000fe200078e00ff */
[----:B------:R-:W-:-:S02]  /*3c70*/  ISETP.GT.U32.AND P6, PT, R2, R152, PT ;  /* 0x000000980200720c */ /* 0x000fc40003fc4070 */
[----:B------:R-:W-:Y:S01]  /*3c80*/  IABS R176, R11 ;  /* 0x0000000b00b07213 */ /* 0x000fe20000000000 */
[--C-:B------:R-:W-:Y:S01]  /*3c90*/  @!P2 IMAD.IADD R144, R144, 0x1, -R2.reuse ;  /* 0x000000019090a824 */ /* 0x100fe200078e0a02 */
[----:B------:R-:W-:Y:S01]  /*3ca0*/  ISETP.GE.AND P2, PT, R10, RZ, PT ;  /* 0x000000ff0a00720c */ /* 0x000fe20003f46270 */
[----:B------:R-:W-:Y:S01]  /*3cb0*/  IMAD.MOV R5, RZ, RZ, -R5 ;  /* 0x000000ffff057224 */ /* 0x000fe200078e0a05 */
[----:B------:R-:W-:Y:S01]  /*3cc0*/  LOP3.LUT R10, R4, 0x7c, RZ, 0xfc, !PT ;  /* 0x0000007c040a7812 */ /* 0x000fe200078efcff */
[----:B------:R-:W-:Y:S01]  /*3cd0*/  @!P5 IMAD.IADD R148, R148, 0x1, -R2 ;  /* 0x000000019494d824 */ /* 0x000fe200078e0a02 */
[C---:B------:R-:W-:Y:S01]  /*3ce0*/  ISETP.GT.U32.AND P5, PT, R2.reuse, R154, PT ;  /* 0x0000009a0200720c */ /* 0x040fe20003fa4070 */
[----:B------:R-:W-:Y:S01]  /*3cf0*/  @!P3 IMAD.MOV R144, RZ, RZ, -R144 ;  /* 0x000000ffff90b224 */ /* 0x000fe200078e0a90 */
[C---:B------:R-:W-:Y:S01]  /*3d00*/  ISETP.GT.U32.AND P3, PT, R2.reuse, R150, PT ;  /* 0x000000960200720c */ /* 0x040fe20003f64070 */
[----:B------:R-:W-:Y:S01]  /*3d10*/  IMAD R156, R2, R5, R156 ;  /* 0x00000005029c7224 */ /* 0x000fe200078e029c */
[----:B------:R-:W-:Y:S01]  /*3d20*/  IABS R174, R10 ;  /* 0x0000000a00ae7213 */ /* 0x000fe20000000000 */
[----:B------:R-:W-:Y:S01]  /*3d30*/  @!P0 IMAD.MOV R142, RZ, RZ, -R142 ;  /* 0x000000ffff8e8224 */ /* 0x000fe200078e0a8e */
[----:B------:R-:W-:Y:S01]  /*3d40*/  ISETP.GE.AND P0, PT, R8, RZ, PT ;  /* 0x000000ff0800720c */ /* 0x000fe20003f06270 */
[----:B------:R-:W-:Y:S01]  /*3d50*/  @!P6 IMAD.IADD R152, R152, 0x1, -R2 ;  /* 0x000000019898e824 */ /* 0x000fe200078e0a02 */
[----:B------:R-:W-:Y:S01]  /*3d60*/  ISETP.GT.U32.AND P6, PT, R2, R156, PT ;  /* 0x0000009c0200720c */ /* 0x000fe20003fc4070 */
[----:B------:R-:W-:Y:S01]  /*3d70*/  @!P1 IMAD.MOV R146, RZ, RZ, -R146 ;  /* 0x000000ffff929224 */ /* 0x000fe200078e0a92 */
[----:B------:R-:W-:Y:S01]  /*3d80*/  LOP3.LUT R8, R4, 0x8c, RZ, 0xfc, !PT ;  /* 0x0000008c04087812 */ /* 0x000fe200078efcff */
[----:B------:R-:W-:Y:S01]  /*3d90*/  @!P4 IMAD.MOV R152, RZ, RZ, -R152 ;  /* 0x000000ffff98c224 */ /* 0x000fe200078e0a98 */
[----:B------:R-:W-:Y:S01]  /*3da0*/  ISETP.GE.AND P1, PT, R6, RZ, PT ;  /* 0x000000ff0600720c */ /* 0x000fe20003f26270 */
[--C-:B------:R-:W-:Y:S01]  /*3db0*/  @!P5 IMAD.IADD R154, R154, 0x1, -R2.reuse ;  /* 0x000000019a9ad824 */ /* 0x100fe200078e0a02 */
[----:B------:R-:W-:Y:S01]  /*3dc0*/  IABS R158, R8 ;  /* 0x00000008009e7213 */ /* 0x000fe20000000000 */
[----:B------:R-:W-:Y:S01]  /*3dd0*/  @!P3 IMAD.IADD R150, R150, 0x1, -R2 ;  /* 0x000000019696b824 */ /* 0x000fe200078e0a02 */
[----:B------:R-:W-:Y:S01]  /*3de0*/  ISETP.GE.AND P3, PT, R7, RZ, PT ;  /* 0x000000ff0700720c */ /* 0x000fe20003f66270 */
[----:B------:R-:W-:Y:S01]  /*3df0*/  IMAD.HI.U32 R6, R3, R162, RZ ;  /* 0x000000a203067227 */ /* 0x000fe200078e00ff */
[----:B------:R-:W-:-:S02]  /*3e00*/  LOP3.LUT R7, R4, 0x8a, RZ, 0xfc, !PT ;  /* 0x0000008a04077812 */ /* 0x000fc400078efcff */
[----:B------:R-:W-:Y:S01]  /*3e10*/  ISETP.GT.U32.AND P5, PT, R2, R154, PT ;  /* 0x0000009a0200720c */ /* 0x000fe20003fa4070 */
[----:B------:R-:W-:Y:S01]  /*3e20*/  IMAD.HI.U32 R5, R3, R158, RZ ;  /* 0x0000009e03057227 */ /* 0x000fe200078e00ff */
[----:B------:R-:W-:Y:S02]  /*3e30*/  IABS R160, R7 ;  /* 0x0000000700a07213 */ /* 0x000fe40000000000 */
[----:B------:R-:W-:Y:S01]  /*3e40*/  ISETP.GE.AND P4, PT, R7, RZ, PT ;  /* 0x000000ff0700720c */ /* 0x000fe20003f86270 */
[----:B------:R-:W-:Y:S02]  /*3e50*/  @!P6 IMAD.IADD R156, R156, 0x1, -R2 ;  /* 0x000000019c9ce824 */ /* 0x000fe400078e0a02 */
[----:B------:R-:W-:Y:S02]  /*3e60*/  IMAD.MOV R5, RZ, RZ, -R5 ;  /* 0x000000ffff057224 */ /* 0x000fe400078e0a05 */
[----:B------:R-:W-:Y:S01]  /*3e70*/  IMAD.MOV R7, RZ, RZ, -R6 ;  /* 0x000000ffff077224 */ /* 0x000fe200078e0a06 */
[C---:B------:R-:W-:Y:S01]  /*3e80*/  ISETP.GT.U32.AND P6, PT, R2.reuse, R156, PT ;  /* 0x0000009c0200720c */ /* 0x040fe20003fc4070 */
[----:B------:R-:W-:Y:S01]  /*3e90*/  IMAD R158, R2, R5, R158 ;  /* 0x00000005029e7224 */ /* 0x000fe200078e029e */
[----:B------:R-:W-:Y:S01]  /*3ea0*/  LOP3.LUT R6, R4, 0x86, RZ, 0xfc, !PT ;  /* 0x0000008604067812 */ /* 0x000fe200078efcff */
[----:B------:R-:W-:-:S03]  /*3eb0*/  IMAD.HI.U32 R5, R3, R160, RZ ;  /* 0x000000a003057227 */ /* 0x000fc600078e00ff */
[----:B------:R-:W-:Y:S01]  /*3ec0*/  IABS R164, R6 ;  /* 0x0000000600a47213 */ /* 0x000fe20000000000 */
[----:B------:R-:W-:Y:S02]  /*3ed0*/  IMAD.MOV R5, RZ, RZ, -R5 ;  /* 0x000000ffff057224 */ /* 0x000fe400078e0a05 */
[----:B------:R-:W-:Y:S01]  /*3ee0*/  @!P5 IMAD.IADD R154, R154, 0x1, -R2 ;  /* 0x000000019a9ad824 */ /* 0x000fe200078e0a02 */
[----:B------:R-:W-:Y:S01]  /*3ef0*/  ISETP.GE.AND P5, PT, R9, RZ, PT ;  /* 0x000000ff0900720c */ /* 0x000fe20003fa6270 */
[----:B------:R-:W-:Y:S01]  /*3f00*/  IMAD R162, R2, R7, R162 ;  /* 0x0000000702a27224 */ /* 0x000fe200078e02a2 */
[----:B------:R-:W-:Y:S01]  /*3f10*/  LOP3.LUT R9, R4, 0x82, RZ, 0xfc, !PT ;  /* 0x0000008204097812 */ /* 0x000fe200078efcff */
[C---:B------:R-:W-:Y:S02]  /*3f20*/  IMAD R160, R2.reuse, R5, R160 ;  /* 0x0000000502a07224 */ /* 0x040fe400078e02a0 */
[----:B------:R-:W-:Y:S01]  /*3f30*/  @!P1 IMAD.MOV R154, RZ, RZ, -R154 ;  /* 0x000000ffff9a9224 */ /* 0x000fe200078e0a9a */
[----:B------:R-:W-:Y:S01]  /*3f40*/  ISETP.GT.U32.AND P1, PT, R2, R162, PT ;  /* 0x000000a20200720c */ /* 0x000fe20003f24070 */
[----:B------:R-:W-:Y:S01]  /*3f50*/  @!P6 IMAD.IADD R156, R156, 0x1, -R2 ;  /* 0x000000019c9ce824 */ /* 0x000fe200078e0a02 */
[C---:B------:R-:W-:Y:S01]  /*3f60*/  ISETP.GT.U32.AND P6, PT, R2.reuse, R160, PT ;  /* 0x000000a00200720c */ /* 0x040fe20003fc4070 */
[----:B------:R-:W-:Y:S01]  /*3f70*/  @!P2 IMAD.MOV R150, RZ, RZ, -R150 ;  /* 0x000000ffff96a224 */ /* 0x000fe200078e0a96 */
[----:B------:R-:W-:Y:S01]  /*3f80*/  ISETP.GT.U32.AND P2, PT, R2, R158, PT ;  /* 0x0000009e0200720c */ /* 0x000fe20003f44070 */
[----:B------:R-:W-:Y:S01]  /*3f90*/  IMAD.HI.U32 R5, R3, R164, RZ ;  /* 0x000000a403057227 */ /* 0x000fe200078e00ff */
[----:B------:R-:W-:-:S03]  /*3fa0*/  IABS R168, R9 ;  /* 0x0000000900a87213 */ /* 0x000fc60000000000 */
[----:B------:R-:W-:Y:S01]  /*3fb0*/  @!P3 IMAD.MOV R156, RZ, RZ, -R156 ;  /* 0x000000ffff9cb224 */ /* 0x000fe200078e0a9c */
[----:B------:R-:W-:Y:S01]  /*3fc0*/  ISETP.GE.AND P3, PT, R6, RZ, PT ;  /* 0x000000ff0600720c */ /* 0x000fe20003f66270 */
[----:B------:R-:W-:Y:S02]  /*3fd0*/  IMAD.MOV R7, RZ, RZ, -R5 ;  /* 0x000000ffff077224 */ /* 0x000fe400078e0a05 */
[--C-:B------:R-:W-:Y:S02]  /*3fe0*/  @!P1 IMAD.IADD R162, R162, 0x1, -R2.reuse ;  /* 0x00000001a2a29824 */ /* 0x100fe400078e0a02 */
[----:B------:R-:W-:Y:S02]  /*3ff0*/  @!P6 IMAD.IADD R160, R160, 0x1, -R2 ;  /* 0x00000001a0a0e824 */ /* 0x000fe400078e0a02 */
[----:B------:R-:W-:Y:S01]  /*4000*/  IMAD.HI.U32 R6, R3, R168, RZ ;  /* 0x000000a803067227 */ /* 0x000fe200078e00ff */
[C---:B------:R-:W-:Y:S02]  /*4010*/  ISETP.GT.U32.AND P1, PT, R2.reuse, R162, PT ;  /* 0x000000a20200720c */ /* 0x040fe40003f24070 */
[----:B------:R-:W-:Y:S01]  /*4020*/  ISETP.GT.U32.AND P6, PT, R2, R160, PT ;  /* 0x000000a00200720c */ /* 0x000fe20003fc4070 */
[----:B------:R-:W-:Y:S01]  /*4030*/  @!P0 IMAD.MOV R148, RZ, RZ, -R148 ;  /* 0x000000ffff948224 */ /* 0x000fe200078e0a94 */
[----:B------:R-:W-:Y:S01]  /*4040*/  ISETP.GE.AND P0, PT, R8, RZ, PT ;  /* 0x000000ff0800720c */ /* 0x000fe20003f06270 */
[----:B------:R-:W-:Y:S01]  /*4050*/  @!P2 IMAD.IADD R158, R158, 0x1, -R2 ;  /* 0x000000019e9ea824 */ /* 0x000fe200078e0a02 */
[----:B------:R-:W-:Y:S01]  /*4060*/  LOP3.LUT R8, R4, 0x84, RZ, 0xfc, !PT ;  /* 0x0000008404087812 */ /* 0x000fe200078efcff */
[----:B------:R-:W-:-:S02]  /*4070*/  IMAD R164, R2, R7, R164 ;  /* 0x0000000702a47224 */ /* 0x000fc400078e02a4 */
[----:B------:R-:W-:Y:S01]  /*4080*/  IMAD.MOV R7, RZ, RZ, -R6 ;  /* 0x000000ffff077224 */ /* 0x000fe200078e0a06 */
[----:B------:R-:W-:Y:S02]  /*4090*/  IABS R166, R8 ;  /* 0x0000000800a67213 */ /* 0x000fe40000000000 */
[C---:B------:R-:W-:Y:S01]  /*40a0*/  ISETP.GT.U32.AND P2, PT, R2.reuse, R158, PT ;  /* 0x0000009e0200720c */ /* 0x040fe20003f44070 */
[----:B------:R-:W-:Y:S02]  /*40b0*/  IMAD R168, R2, R7, R168 ;  /* 0x0000000702a87224 */ /* 0x000fe400078e02a8 */
[----:B------:R-:W-:Y:S02]  /*40c0*/  @!P1 IMAD.IADD R162, R162, 0x1, -R2 ;  /* 0x00000001a2a29824 */ /* 0x000fe400078e0a02 */
[----:B------:R-:W-:-:S04]  /*40d0*/  IMAD.HI.U32 R5, R3, R166, RZ ;  /* 0x000000a603057227 */ /* 0x000fc800078e00ff */
[----:B------:R-:W-:Y:S01]  /*40e0*/  @!P6 IMAD.IADD R160, R160, 0x1, -R2 ;  /* 0x00000001a0a0e824 */ /* 0x000fe200078e0a02 */
[C---:B------:R-:W-:Y:S01]  /*40f0*/  ISETP.GT.U32.AND P6, PT, R2.reuse, R164, PT ;  /* 0x000000a40200720c */ /* 0x040fe20003fc4070 */
[----:B------:R-:W-:Y:S01]  /*4100*/  @!P5 IMAD.MOV R162, RZ, RZ, -R162 ;  /* 0x000000ffffa2d224 */ /* 0x000fe200078e0aa2 */
[----:B------:R-:W-:Y:S01]  /*4110*/  ISETP.GT.U32.AND P5, PT, R2, R168, PT ;  /* 0x000000a80200720c */ /* 0x000fe20003fa4070 */
[----:B------:R-:W-:Y:S02]  /*4120*/  IMAD.MOV R5, RZ, RZ, -R5 ;  /* 0x000000ffff057224 */ /* 0x000fe400078e0a05 */
[----:B------:R-:W-:Y:S01]  /*4130*/  @!P2 IMAD.IADD R158, R158, 0x1, -R2 ;  /* 0x000000019e9ea824 */ /* 0x000fe200078e0a02 */
[----:B------:R-:W-:Y:S01]  /*4140*/  ISETP.GE.AND P2, PT, R8, RZ, PT ;  /* 0x000000ff0800720c */ /* 0x000fe20003f46270 */
[----:B------:R-:W-:Y:S01]  /*4150*/  IMAD R166, R2, R5, R166 ;  /* 0x0000000502a67224 */ /* 0x000fe200078e02a6 */
[C---:B------:R-:W-:Y:S01]  /*4160*/  LOP3.LUT R5, R4.reuse, 0x80, RZ, 0xfc, !PT ;  /* 0x0000008004057812 */ /* 0x040fe200078efcff */
[----:B------:R-:W-:Y:S01]  /*4170*/  @!P4 IMAD.MOV R160, RZ, RZ, -R160 ;  /* 0x000000ffffa0c224 */ /* 0x000fe200078e0aa0 */
[----:B------:R-:W-:Y:S01]  /*4180*/  LOP3.LUT R8, R4, 0x7e, RZ, 0xfc, !PT ;  /* 0x0000007e04087812 */ /* 0x000fe200078efcff */
[----:B------:R-:W-:Y:S01]  /*4190*/  @!P0 IMAD.MOV R158, RZ, RZ, -R158 ;  /* 0x000000ffff9e8224 */ /* 0x000fe200078e0a9e */
[----:B------:R-:W-:Y:S01]  /*41a0*/  ISETP.GT.U32.AND P4, PT, R2, R166, PT ;  /* 0x000000a60200720c */ /* 0x000fe20003f84070 */
[--C-:B------:R-:W-:Y:S01]  /*41b0*/  @!P6 IMAD.IADD R164, R164, 0x1, -R2.reuse ;  /* 0x00000001a4a4e824 */ /* 0x100fe200078e0a02 */
[----:B------:R-:W-:Y:S01]  /*41c0*/  IABS R170, R5 ;  /* 0x0000000500aa7213 */ /* 0x000fe20000000000 */
[----:B------:R-:W-:Y:S01]  /*41d0*/  @!P5 IMAD.IADD R168, R168, 0x1, -R2 ;  /* 0x00000001a8a8d824 */ /* 0x000fe200078e0a02 */
[----:B------:R-:W-:-:S02]  /*41e0*/  IABS R172, R8 ;  /* 0x0000000800ac7213 */ /* 0x000fc40000000000 */
[----:B------:R-:W-:Y:S01]  /*41f0*/  ISETP.GE.AND P1, PT, R5, RZ, PT ;  /* 0x000000ff0500720c */ /* 0x000fe20003f26270 */
[C---:B------:R-:W-:Y:S01]  /*4200*/  IMAD.HI.U32 R5, R3.reuse, R170, RZ ;  /* 0x000000aa03057227 */ /* 0x040fe200078e00ff */
[C---:B------:R-:W-:Y:S02]  /*4210*/  ISETP.GT.U32.AND P6, PT, R2.reuse, R164, PT ;  /* 0x000000a40200720c */ /* 0x040fe40003fc4070 */
[----:B------:R-:W-:Y:S01]  /*4220*/  ISETP.GT.U32.AND P5, PT, R2, R168, PT ;  /* 0x000000a80200720c */ /* 0x000fe20003fa4070 */
[----:B------:R-:W-:Y:S01]  /*4230*/  IMAD.HI.U32 R6, R3, R172, RZ ;  /* 0x000000ac03067227 */ /* 0x000fe200078e00ff */
[----:B------:R-:W-:-:S03]  /*4240*/  ISETP.GE.AND P0, PT, R9, RZ, PT ;  /* 0x000000ff0900720c */ /* 0x000fc60003f06270 */
[----:B------:R-:W-:Y:S02]  /*4250*/  IMAD.MOV R7, RZ, RZ, -R5 ;  /* 0x000000ffff077224 */ /* 0x000fe400078e0a05 */
[----:B------:R-:W-:Y:S02]  /*4260*/  IMAD.MOV R9, RZ, RZ, -R6 ;  /* 0x000000ffff097224 */ /* 0x000fe400078e0a06 */
[----:B------:R-:W-:-:S04]  /*4270*/  IMAD.HI.U32 R6, R3, R176, RZ ;  /* 0x000000b003067227 */ /* 0x000fc800078e00ff */
[----:B------:R-:W-:Y:S02]  /*4280*/  @!P4 IMAD.IADD R166, R166, 0x1, -R2 ;  /* 0x00000001a6a6c824 */ /* 0x000fe400078e0a02 */
[C---:B------:R-:W-:Y:S02]  /*4290*/  IMAD R170, R2.reuse, R7, R170 ;  /* 0x0000000702aa7224 */ /* 0x040fe400078e02aa */
[----:B------:R-:W-:Y:S01]  /*42a0*/  IMAD.MOV R7, RZ, RZ, -R6 ;  /* 0x000000ffff077224 */ /* 0x000fe200078e0a06 */
[----:B------:R-:W-:Y:S01]  /*42b0*/  ISETP.GT.U32.AND P4, PT, R2, R166, PT ;  /* 0x000000a60200720c */ /* 0x000fe20003f84070 */
[----:B------:R-:W-:Y:S01]  /*42c0*/  @!P6 IMAD.IADD R164, R164, 0x1, -R2 ;  /* 0x00000001a4a4e824 */ /* 0x000fe200078e0a02 */
[----:B------:R-:W-:Y:S01]  /*42d0*/  ISETP.GE.AND P6, PT, R8, RZ, PT ;  /* 0x000000ff0800720c */ /* 0x000fe20003fc6270 */
[----:B------:R-:W-:Y:S01]  /*42e0*/  IMAD R172, R2, R9, R172 ;  /* 0x0000000902ac7224 */ /* 0x000fe200078e02ac */
[----:B------:R-:W-:Y:S01]  /*42f0*/  LOP3.LUT R8, R4, 0x78, RZ, 0xfc, !PT ;  /* 0x0000007804087812 */ /* 0x000fe200078efcff */
[----:B------:R-:W-:Y:S01]  /*4300*/  IMAD R176, R2, R7, R176 ;  /* 0x0000000702b07224 */ /* 0x000fe200078e02b0 */
[----:B------:R-:W-:Y:S01]  /*4310*/  LOP3.LUT R7, R4, 0x76, RZ, 0xfc, !PT ;  /* 0x0000007604077812 */ /* 0x000fe200078efcff */
[----:B------:R-:W-:Y:S01]  /*4320*/  @!P5 IMAD.IADD R168, R168, 0x1, -R2 ;  /* 0x00000001a8a8d824 */ /* 0x000fe200078e0a02 */
[----:B------:R-:W-:Y:S01]  /*4330*/  IABS R178, R8 ;  /* 0x0000000800b27213 */ /* 0x000fe20000000000 */
[----:B------:R-:W-:Y:S01]  /*4340*/  @!P3 IMAD.MOV R164, RZ, RZ, -R164 ;  /* 0x000000ffffa4b224 */ /* 0x000fe200078e0aa4 */
[C---:B------:R-:W-:Y:S01]  /*4350*/  ISETP.GT.U32.AND P3, PT, R2.reuse, R172, PT ;  /* 0x000000ac0200720c */ /* 0x040fe20003f64070 */
[----:B------:R-:W-:Y:S01]  /*4360*/  @!P0 IMAD.MOV R168, RZ, RZ, -R168 ;  /* 0x000000ffffa88224 */ /* 0x000fe200078e0aa8 */
[----:B------:R-:W-:Y:S01]  /*4370*/  ISETP.GT.U32.AND P0, PT, R2, R176, PT ;  /* 0x000000b00200720c */ /* 0x000fe20003f04070 */
[----:B------:R-:W-:Y:S01]  /*4380*/  IMAD.HI.U32 R5, R3, R174, RZ ;  /* 0x000000ae03057227 */ /* 0x000fe200078e00ff */
[----:B------:R-:W-:-:S02]  /*4390*/  IABS R180, R7 ;  /* 0x0000000700b47213 */ /* 0x000fc40000000000 */
[----:B------:R-:W-:Y:S01]  /*43a0*/  LOP3.LUT R9, R4, 0x74, RZ, 0xfc, !PT ;  /* 0x0000007404097812 */ /* 0x000fe200078efcff */
[----:B------:R-:W-:Y:S02]  /*43b0*/  IMAD.MOV R5, RZ, RZ, -R5 ;  /* 0x000000ffff057224 */ /* 0x000fe400078e0a05 */
[----:B------:R-:W-:Y:S01]  /*43c0*/  @!P4 IMAD.IADD R166, R166, 0x1, -R2 ;  /* 0x00000001a6a6c824 */ /* 0x000fe200078e0a02 */
[C---:B------:R-:W-:Y:S01]  /*43d0*/  ISETP.GT.U32.AND P4, PT, R2.reuse, R170, PT ;  /* 0x000000aa0200720c */ /* 0x040fe20003f84070 */
[----:B------:R-:W-:Y:S01]  /*43e0*/  IMAD R174, R2, R5, R174 ;  /* 0x0000000502ae7224 */ /* 0x000fe200078e02ae */
[----:B------:R-:W-:Y:S01]  /*43f0*/  IABS R186, R9 ;  /* 0x0000000900ba7213 */ /* 0x000fe20000000000 */
[----:B------:R-:W-:-:S03]  /*4400*/  IMAD.HI.U32 R5, R3, R178, RZ ;  /* 0x000000b203057227 */ /* 0x000fc600078e00ff */
[----:B------:R-:W-:Y:S01]  /*4410*/  ISETP.GT.U32.AND P5, PT, R2, R174, PT ;  /* 0x000000ae0200720c */ /* 0x000fe20003fa4070 */
[--C-:B------:R-:W-:Y:S02]  /*4420*/  @!P3 IMAD.IADD R172, R172, 0x1, -R2.reuse ;  /* 0x00000001acacb824 */ /* 0x100fe400078e0a02 */
[--C-:B------:R-:W-:Y:S02]  /*4430*/  @!P0 IMAD.IADD R176, R176, 0x1, -R2.reuse ;  /* 0x00000001b0b08824 */ /* 0x100fe400078e0a02 */
[----:B------:R-:W-:Y:S01]  /*4440*/  IMAD.MOV R5, RZ, RZ, -R5 ;  /* 0x000000ffff057224 */ /* 0x000fe200078e0a05 */
[----:B------:R-:W-:Y:S01]  /*4450*/  ISETP.GT.U32.AND P3, PT, R2, R172, PT ;  /* 0x000000ac0200720c */ /* 0x000fe20003f64070 */
[----:B------:R-:W-:Y:S01]  /*4460*/  @!P4 IMAD.IADD R170, R170, 0x1, -R2 ;  /* 0x00000001aaaac824 */ /* 0x000fe200078e0a02 */
[C---:B------:R-:W-:Y:S01]  /*4470*/  ISETP.GT.U32.AND P0, PT, R2.reuse, R176, PT ;  /* 0x000000b00200720c */ /* 0x040fe20003f04070 */
[C---:B------:R-:W-:Y:S02]  /*4480*/  IMAD R178, R2.reuse, R5, R178 ;  /* 0x0000000502b27224 */ /* 0x040fe400078e02b2 */
[----:B------:R-:W-:Y:S01]  /*4490*/  IMAD.HI.U32 R5, R3, R180, RZ ;  /* 0x000000b403057227 */ /* 0x000fe200078e00ff */
[----:B------:R-:W-:-:S03]  /*44a0*/  ISETP.GT.U32.AND P4, PT, R2, R170, PT ;  /* 0x000000aa0200720c */ /* 0x000fc60003f84070 */
[----:B------:R-:W-:Y:S02]  /*44b0*/  IMAD.MOV R5, RZ, RZ, -R5 ;  /* 0x000000ffff057224 */ /* 0x000fe400078e0a05 */
[----:B------:R-:W-:Y:S02]  /*44c0*/  @!P5 IMAD.IADD R174, R174, 0x1, -R2 ;  /* 0x00000001aeaed824 */ /* 0x000fe400078e0a02 */
[----:B------:R-:W-:Y:S01]  /*44d0*/  IMAD R180, R2, R5, R180 ;  /* 0x0000000502b47224 */ /* 0x000fe200078e02b4 */
[----:B------:R-:W-:Y:S01]  /*44e0*/  LOP3.LUT R5, R4, 0x72, RZ, 0xfc, !PT ;  /* 0x0000007204057812 */ /* 0x000fe200078efcff */
[--C-:B------:R-:W-:Y:S01]  /*44f0*/  @!P3 IMAD.IADD R172, R172, 0x1, -R2.reuse ;  /* 0x00000001acacb824 */ /* 0x100fe200078e0a02 */
[----:B------:R-:W-:Y:S01]  /*4500*/  ISETP.GT.U32.AND P5, PT, R2, R174, PT ;  /* 0x000000ae0200720c */ /* 0x000fe20003fa4070 */
[----:B------:R-:W-:Y:S01]  /*4510*/  @!P0 IMAD.IADD R176, R176, 0x1, -R2 ;  /* 0x00000001b0b08824 */ /* 0x000fe200078e0a02 */
[C---:B------:R-:W-:Y:S01]  /*4520*/  ISETP.GT.U32.AND P3, PT, R2.reuse, R178, PT ;  /* 0x000000b20200720c */ /* 0x040fe20003f64070 */
[----:B------:R-:W-:Y:S01]  /*4530*/  @!P2 IMAD.MOV R166, RZ, RZ, -R166 ;  /* 0x000000ffffa6a224 */ /* 0x000fe200078e0aa6 */
[----:B------:R-:W-:Y:S01]  /*4540*/  ISETP.GT.U32.AND P0, PT, R2, R180, PT ;  /* 0x000000b40200720c */ /* 0x000fe20003f04070 */
[----:B------:R-:W-:Y:S01]  /*4550*/  @!P4 IMAD.IADD R170, R170, 0x1, -R2 ;  /* 0x00000001aaaac824 */ /* 0x000fe200078e0a02 */
[----:B------:R-:W-:Y:S01]  /*4560*/  ISETP.GE.AND P2, PT, R10, RZ, PT ;  /* 0x000000ff0a00720c */ /* 0x000fe20003f46270 */
[----:B------:R-:W-:Y:S01]  /*4570*/  IMAD.HI.U32 R6, R3, R186, RZ ;  /* 0x000000ba03067227 */ /* 0x000fe200078e00ff */
[----:B------:R-:W-:-:S02]  /*4580*/  ISETP.GE.AND P4, PT, R11, RZ, PT ;  /* 0x000000ff0b00720c */ /* 0x000fc40003f86270 */
[----:B------:R-:W-:Y:S01]  /*4590*/  IABS R182, R5 ;  /* 0x0000000500b67213 */ /* 0x000fe20000000000 */
[----:B------:R-:W-:Y:S01]  /*45a0*/  @!P6 IMAD.MOV R172, RZ, RZ, -R172 ;  /* 0x000000fffface224 */ /* 0x000fe200078e0aac */
[----:B------:R-:W-:Y:S01]  /*45b0*/  ISETP.GE.AND P6, PT, R7, RZ, PT ;  /* 0x000000ff0700720c */ /* 0x000fe20003fc6270 */
[----:B------:R-:W-:Y:S01]  /*45c0*/  IMAD.MOV R7, RZ, RZ, -R6 ;  /* 0x000000ffff077224 */ /* 0x000fe200078e0a06 */
[----:B------:R-:W-:Y:S01]  /*45d0*/  LOP3.LUT R6, R4, 0x70, RZ, 0xfc, !PT ;  /* 0x0000007004067812 */ /* 0x000fe200078efcff */
[--C-:B------:R-:W-:Y:S01]  /*45e0*/  @!P5 IMAD.IADD R174, R174, 0x1, -R2.reuse ;  /* 0x00000001aeaed824 */ /* 0x100fe200078e0a02 */
[----:B------:R-:W-:Y:S01]  /*45f0*/  ISETP.GE.AND P5, PT, R9, RZ, PT ;  /* 0x000000ff0900720c */ /* 0x000fe20003fa6270 */
[--C-:B------:R-:W-:Y:S01]  /*4600*/  @!P3 IMAD.IADD R178, R178, 0x1, -R2.reuse ;  /* 0x00000001b2b2b824 */ /* 0x100fe200078e0a02 */
[----:B------:R-:W-:Y:S01]  /*4610*/  IABS R184, R6 ;  /* 0x0000000600b87213 */ /* 0x000fe20000000000 */
[----:B------:R-:W-:Y:S01]  /*4620*/  @!P0 IMAD.IADD R180, R180, 0x1, -R2 ;  /* 0x00000001b4b48824 */ /* 0x000fe200078e0a02 */
[----:B------:R-:W-:Y:S01]  /*4630*/  LOP3.LUT R9, R4, 0x6c, RZ, 0xfc, !PT ;  /* 0x0000006c04097812 */ /* 0x000fe200078efcff */
[----:B------:R-:W-:Y:S01]  /*4640*/  @!P2 IMAD.MOV R174, RZ, RZ, -R174 ;  /* 0x000000ffffaea224 */ /* 0x000fe200078e0aae */
[C---:B------:R-:W-:Y:S01]  /*4650*/  ISETP.GT.U32.AND P3, PT, R2.reuse, R178, PT ;  /* 0x000000b20200720c */ /* 0x040fe20003f64070 */
[----:B------:R-:W-:Y:S01]  /*4660*/  @!P1 IMAD.MOV R170, RZ, RZ, -R170 ;  /* 0x000000ffffaa9224 */ /* 0x000fe200078e0aaa */
[----:B------:R-:W-:Y:S01]  /*4670*/  ISETP.GE.AND P2, PT, R5, RZ, PT ;  /* 0x000000ff0500720c */ /* 0x000fe20003f46270 */
[----:B------:R-:W-:Y:S01]  /*4680*/  IMAD.HI.U32 R5, R3, R182, RZ ;  /* 0x000000b603057227 */ /* 0x000fe200078e00ff */
[----:B------:R-:W-:-:S02]  /*4690*/  ISETP.GT.U32.AND P0, PT, R2, R180, PT ;  /* 0x000000b40200720c */ /* 0x000fc40003f04070 */
[----:B------:R-:W-:Y:S01]  /*46a0*/  ISETP.GE.AND P1, PT, R8, RZ, PT ;  /* 0x000000ff0800720c */ /* 0x000fe20003f26270 */
[----:B------:R-:W-:Y:S01]  /*46b0*/  @!P4 IMAD.MOV R176, RZ, RZ, -R176 ;  /* 0x000000ffffb0c224 */ /* 0x000fe200078e0ab0 */
[----:B------:R-:W-:Y:S01]  /*46c0*/  ISETP.GE.AND P4, PT, R6, RZ, PT ;  /* 0x000000ff0600720c */ /* 0x000fe20003f86270 */
[----:B------:R-:W-:Y:S01]  /*46d0*/  IMAD.HI.U32 R6, R3, R184, RZ ;  /* 0x000000b803067227 */ /* 0x000fe200078e00ff */
[----:B------:R-:W-:Y:S02]  /*46e0*/  LOP3.LUT R8, R4, 0x6e, RZ, 0xfc, !PT ;  /* 0x0000006e04087812 */ /* 0x000fe400078efcff */
[----:B------:R-:W-:Y:S01]  /*46f0*/  IABS R190, R9 ;  /* 0x0000000900be7213 */ /* 0x000fe20000000000 */
[----:B------:R-:W-:Y:S01]  /*4700*/  IMAD.MOV R5, RZ, RZ, -R5 ;  /* 0x000000ffff057224 */ /* 0x000fe200078e0a05 */
[----:B------:R-:W-:Y:S01]  /*4710*/  IABS R188, R8 ;  /* 0x0000000800bc7213 */ /* 0x000fe20000000000 */
[----:B------:R-:W-:Y:S01]  /*4720*/  IMAD R186, R2, R7, R186 ;  /* 0x0000000702ba7224 */ /* 0x000fe200078e02ba */
[----:B------:R-:W-:Y:S01]  /*4730*/  LOP3.LUT R10, R4, 0x68, RZ, 0xfc, !PT ;  /* 0x00000068040a7812 */ /* 0x000fe200078efcff */
[----:B------:R-:W-:-:S02]  /*4740*/  IMAD.MOV R7, RZ, RZ, -R6 ;  /* 0x000000ffff077224 */ /* 0x000fc400078e0a06 */
[----:B------:R-:W-:Y:S01]  /*4750*/  IMAD R182, R2, R5, R182 ;  /* 0x0000000502b67224 */ /* 0x000fe200078e02b6 */
[----:B------:R-:W-:Y:S01]  /*4760*/  IABS R194, R10 ;  /* 0x0000000a00c27213 */ /* 0x000fe20000000000 */
[----:B------:R-:W-:Y:S01]  /*4770*/  @!P3 IMAD.IADD R178, R178, 0x1, -R2 ;  /* 0x00000001b2b2b824 */ /* 0x000fe200078e0a02 */
[C---:B------:R-:W-:Y:S01]  /*4780*/  ISETP.GT.U32.AND P3, PT, R2.reuse, R186, PT ;  /* 0x000000ba0200720c */ /* 0x040fe20003f64070 */
[----:B------:R-:W-:Y:S02]  /*4790*/  IMAD R184, R2, R7, R184 ;  /* 0x0000000702b87224 */ /* 0x000fe400078e02b8 */
[----:B------:R-:W-:Y:S01]  /*47a0*/  @!P0 IMAD.IADD R180, R180, 0x1, -R2 ;  /* 0x00000001b4b48824 */ /* 0x000fe200078e0a02 */
[C---:B------:R-:W-:Y:S01]  /*47b0*/  ISETP.GT.U32.AND P0, PT, R2.reuse, R182, PT ;  /* 0x000000b60200720c */ /* 0x040fe20003f04070 */
[----:B------:R-:W-:Y:S01]  /*47c0*/  @!P1 IMAD.MOV R178, RZ, RZ, -R178 ;  /* 0x000000ffffb29224 */ /* 0x000fe200078e0ab2 */
[----:B------:R-:W-:Y:S01]  /*47d0*/  ISETP.GT.U32.AND P1, PT, R2, R184, PT ;  /* 0x000000b80200720c */ /* 0x000fe20003f24070 */
[----:B------:R-:W-:-:S04]  /*47e0*/  IMAD.HI.U32 R5, R3, R188, RZ ;  /* 0x000000bc03057227 */ /* 0x000fc800078e00ff */
[----:B------:R-:W-:Y:S01]  /*47f0*/  @!P6 IMAD.MOV R180, RZ, RZ, -R180 ;  /* 0x000000ffffb4e224 */ /* 0x000fe200078e0ab4 */
[----:B------:R-:W-:Y:S01]  /*4800*/  ISETP.GE.AND P6, PT, R8, RZ, PT ;  /* 0x000000ff0800720c */ /* 0x000fe20003fc6270 */
[----:B------:R-:W-:Y:S01]  /*4810*/  @!P3 IMAD.IADD R186, R186, 0x1, -R2 ;  /* 0x00000001babab824 */ /* 0x000fe200078e0a02 */
[----:B------:R-:W-:Y:S01]  /*4820*/  LOP3.LUT R8, R4, 0x6a, RZ, 0xfc, !PT ;  /* 0x0000006a04087812 */ /* 0x000fe200078efcff */
[----:B------:R-:W-:-:S03]  /*4830*/  IMAD.HI.U32 R6, R3, R190, RZ ;  /* 0x000000be03067227 */ /* 0x000fc600078e00ff */
[----:B------:R-:W-:Y:S01]  /*4840*/  ISETP.GT.U32.AND P3, PT, R2, R186, PT ;  /* 0x000000ba0200720c */ /* 0x000fe20003f64070 */
[--C-:B------:R-:W-:Y:S01]  /*4850*/  @!P0 IMAD.IADD R182, R182, 0x1, -R2.reuse ;  /* 0x00000001b6b68824 */ /* 0x100fe200078e0a02 */
[----:B------:R-:W-:Y:S01]  /*4860*/  IABS R192, R8 ;  /* 0x0000000800c07213 */ /* 0x000fe20000000000 */
[----:B------:R-:W-:Y:S02]  /*4870*/  @!P1 IMAD.IADD R184, R184, 0x1, -R2 ;  /* 0x00000001b8b89824 */ /* 0x000fe400078e0a02 */
[----:B------:R-:W-:Y:S01]  /*4880*/  IMAD.MOV R5, RZ, RZ, -R5 ;  /* 0x000000ffff057224 */ /* 0x000fe200078e0a05 */
[C---:B------:R-:W-:Y:S01]  /*4890*/  ISETP.GT.U32.AND P0, PT, R2.reuse, R182, PT ;  /* 0x000000b60200720c */ /* 0x040fe20003f04070 */
[----:B------:R-:W-:Y:S01]  /*48a0*/  IMAD.MOV R7, RZ, RZ, -R6 ;  /* 0x000000ffff077224 */ /* 0x000fe200078e0a06 */
[C---:B------:R-:W-:Y:S01]  /*48b0*/  ISETP.GT.U32.AND P1, PT, R2.reuse, R184, PT ;  /* 0x000000b80200720c */ /* 0x040fe20003f24070 */
[C---:B------:R-:W-:Y:S02]  /*48c0*/  IMAD R188, R2.reuse, R5, R188 ;  /* 0x0000000502bc7224 */ /* 0x040fe400078e02bc */
[----:B------:R-:W-:-:S02]  /*48d0*/  IMAD R190, R2, R7, R190 ;  /* 0x0000000702be7224 */ /* 0x000fc400078e02be */
[----:B------:R-:W-:-:S04]  /*48e0*/  IMAD.HI.U32 R5, R3, R192, RZ ;  /* 0x000000c003057227 */ /* 0x000fc800078e00ff */
[----:B------:R-:W-:Y:S02]  /*48f0*/  IMAD.MOV R7, RZ, RZ, -R5 ;  /* 0x000000ffff077224 */ /* 0x000fe400078e0a05 */
[--C-:B------:R-:W-:Y:S01]  /*4900*/  @!P0 IMAD.IADD R182, R182, 0x1, -R2.reuse ;  /* 0x00000001b6b68824 */ /* 0x100fe200078e0a02 */
[----:B------:R-:W-:Y:S01]  /*4910*/  ISETP.GT.U32.AND P0, PT, R2, R188, PT ;  /* 0x000000bc0200720c */ /* 0x000fe20003f04070 */
[----:B------:R-:W-:Y:S01]  /*4920*/  @!P1 IMAD.IADD R184, R184, 0x1, -R2 ;  /* 0x00000001b8b89824 */ /* 0x000fe200078e0a02 */
[----:B------:R-:W-:Y:S01]  /*4930*/  ISETP.GT.U32.AND P1, PT, R2, R190, PT ;  /* 0x000000be0200720c */ /* 0x000fe20003f24070 */
[----:B------:R-:W-:-:S04]  /*4940*/  IMAD.HI.U32 R5, R3, R194, RZ ;  /* 0x000000c203057227 */ /* 0x000fc800078e00ff */
[----:B------:R-:W-:Y:S01]  /*4950*/  @!P3 IMAD.IADD R186, R186, 0x1, -R2 ;  /* 0x00000001babab824 */ /* 0x000fe200078e0a02 */
[----:B------:R-:W-:Y:S01]  /*4960*/  ISETP.GE.AND P3, PT, R9, RZ, PT ;  /* 0x000000ff0900720c */ /* 0x000fe20003f66270 */
[----:B------:R-:W-:Y:S02]  /*4970*/  IMAD R192, R2, R7, R192 ;  /* 0x0000000702c07224 */ /* 0x000fe400078e02c0 */
[----:B------:R-:W-:Y:S02]  /*4980*/  IMAD.MOV R9, RZ, RZ, -R5 ;  /* 0x000000ffff097224 */ /* 0x000fe400078e0a05 */
[----:B------:R-:W-:Y:S01]  /*4990*/  @!P0 IMAD.IADD R188, R188, 0x1, -R2 ;  /* 0x00000001bcbc8824 */ /* 0x000fe200078e0a02 */
[C---:B------:R-:W-:Y:S01]  /*49a0*/  ISETP.GT.U32.AND P0, PT, R2.reuse, R192, PT ;  /* 0x000000c00200720c */ /* 0x040fe20003f04070 */
[----:B------:R-:W-:Y:S01]  /*49b0*/  IMAD R194, R2, R9, R194 ;  /* 0x0000000902c27224 */ /* 0x000fe200078e02c2 */
[----:B------:R-:W-:Y:S01]  /*49c0*/  LOP3.LUT R9, R4, 0x60, RZ, 0xfc, !PT ;  /* 0x0000006004097812 */ /* 0x000fe200078efcff */
[----:B------:R-:W-:-:S02]  /*49d0*/  @!P1 IMAD.IADD R190, R190, 0x1, -R2 ;  /* 0x00000001bebe9824 */ /* 0x000fc400078e0a02 */
[C---:B------:R-:W-:Y:S01]  /*49e0*/  IMAD.HI.U32 R6, R3.reuse, R196, RZ ;  /* 0x000000c403067227 */ /* 0x040fe200078e00ff */
[----:B------:R-:W-:Y:S02]  /*49f0*/  ISETP.GT.U32.AND P1, PT, R2, R194, PT ;  /* 0x000000c20200720c */ /* 0x000fe40003f24070 */
[----:B------:R-:W-:Y:S01]  /*4a00*/  IABS R202, R9 ;  /* 0x0000000900ca7213 */ /* 0x000fe20000000000 */
[----:B------:R-:W-:-:S04]  /*4a10*/  IMAD.HI.U32 R5, R3, R200, RZ ;  /* 0x000000c803057227 */ /* 0x000fc800078e00ff */
[----:B------:R-:W-:Y:S01]  /*4a20*/  @!P0 IMAD.IADD R192, R192, 0x1, -R2 ;  /* 0x00000001c0c08824 */ /* 0x000fe200078e0a02 */
[----:B------:R-:W-:Y:S01]  /*4a30*/  ISETP.GT.U32.AND P0, PT, R2, R190, PT ;  /* 0x000000be0200720c */ /* 0x000fe20003f04070 */
[----:B------:R-:W-:Y:S02]  /*4a40*/  IMAD.MOV R11, RZ, RZ, -R6 ;  /* 0x000000ffff0b7224 */ /* 0x000fe400078e0a06 */
[----:B------:R-:W-:Y:S02]  /*4a50*/  IMAD.MOV R5, RZ, RZ, -R5 ;  /* 0x000000ffff057224 */ /* 0x000fe400078e0a05 */
[----:B------:R-:W-:Y:S01]  /*4a60*/  @!P1 IMAD.IADD R194, R194, 0x1, -R2 ;  /* 0x00000001c2c29824 */ /* 0x000fe200078e0a02 */
[C---:B------:R-:W-:Y:S01]  /*4a70*/  ISETP.GT.U32.AND P1, PT, R2.reuse, R192, PT ;  /* 0x000000c00200720c */ /* 0x040fe20003f24070 */
[----:B------:R-:W-:Y:S01]  /*4a80*/  IMAD R196, R2, R11, R196 ;  /* 0x0000000b02c47224 */ /* 0x000fe200078e02c4 */
[----:B------:R-:W-:Y:S01]  /*4a90*/  LOP3.LUT R11, R4, 0x5e, RZ, 0xfc, !PT ;  /* 0x0000005e040b7812 */ /* 0x000fe200078efcff */
[----:B------:R-:W-:-:S02]  /*4aa0*/  IMAD R200, R2, R5, R200 ;  /* 0x0000000502c87224 */ /* 0x000fc400078e02c8 */
[----:B------:R-:W-:Y:S01]  /*4ab0*/  @!P4 IMAD.MOV R184, RZ, RZ, -R184 ;  /* 0x000000ffffb8c224 */ /* 0x000fe200078e0ab8 */
[C---:B------:R-:W-:Y:S01]  /*4ac0*/  ISETP.GT.U32.AND P4, PT, R2.reuse, R196, PT ;  /* 0x000000c40200720c */ /* 0x040fe20003f84070 */
[----:B------:R-:W-:Y:S01]  /*4ad0*/  @!P5 IMAD.MOV R186, RZ, RZ, -R186 ;  /* 0x000000ffffbad224 */ /* 0x000fe200078e0aba */
[C---:B------:R-:W-:Y:S01]  /*4ae0*/  ISETP.GT.U32.AND P5, PT, R2.reuse, R188, PT ;  /* 0x000000bc0200720c */ /* 0x040fe20003fa4070 */
[----:B------:R-:W-:Y:S01]  /*4af0*/  @!P2 IMAD.MOV R182, RZ, RZ, -R182 ;  /* 0x000000ffffb6a224 */ /* 0x000fe200078e0ab6 */
[----:B------:R-:W-:Y:S01]  /*4b00*/  ISETP.GT.U32.AND P2, PT, R2, R194, PT ;  /* 0x000000c20200720c */ /* 0x000fe20003f44070 */
[----:B------:R-:W-:Y:S01]  /*4b10*/  IMAD.HI.U32 R7, R3, R198, RZ ;  /* 0x000000c603077227 */ /* 0x000fe200078e00ff */
[----:B------:R-:W-:-:S03]  /*4b20*/  IABS R204, R11 ;  /* 0x0000000b00cc7213 */ /* 0x000fc60000000000 */
[--C-:B------:R-:W-:Y:S01]  /*4b30*/  @!P1 IMAD.IADD R192, R192, 0x1, -R2.reuse ;  /* 0x00000001c0c09824 */ /* 0x100fe200078e0a02 */
[----:B------:R-:W-:Y:S01]  /*4b40*/  ISETP.GT.U32.AND P1, PT, R2, R200, PT ;  /* 0x000000c80200720c */ /* 0x000fe20003f24070 */
[----:B------:R-:W-:Y:S02]  /*4b50*/  IMAD.MOV R7, RZ, RZ, -R7 ;  /* 0x000000ffff077224 */ /* 0x000fe400078e0a07 */
[----:B------:R-:W-:Y:S01]  /*4b60*/  @!P0 IMAD.IADD R190, R190, 0x1, -R2 ;  /* 0x00000001bebe8824 */ /* 0x000fe200078e0a02 */
[----:B------:R-:W-:Y:S01]  /*4b70*/  ISETP.GE.AND P0, PT, R8, RZ, PT ;  /* 0x000000ff0800720c */ /* 0x000fe20003f06270 */
[----:B------:R-:W-:Y:S01]  /*4b80*/  IMAD R198, R2, R7, R198 ;  /* 0x0000000702c67224 */ /* 0x000fe200078e02c6 */
[----:B------:R-:W-:Y:S01]  /*4b90*/  LOP3.LUT R8, R4, 0x5a, RZ, 0xfc, !PT ;  /* 0x0000005a04087812 */ /* 0x000fe200078efcff */
[----:B------:R-:W-:Y:S01]  /*4ba0*/  @!P4 IMAD.IADD R196, R196, 0x1, -R2 ;  /* 0x00000001c4c4c824 */ /* 0x000fe200078e0a02 */
[----:B------:R-:W-:Y:S01]  /*4bb0*/  ISETP.GE.AND P4, PT, R12, RZ, PT ;  /* 0x000000ff0c00720c */ /* 0x000fe20003f86270 */
[----:B------:R-:W-:Y:S01]  /*4bc0*/  IMAD.HI.U32 R5, R3, R202, RZ ;  /* 0x000000ca03057227 */ /* 0x000fe200078e00ff */
[----:B------:R-:W-:-:S02]  /*4bd0*/  IABS R208, R8 ;  /* 0x0000000800d07213 */ /* 0x000fc40000000000 */
[----:B------:R-:W-:Y:S01]  /*4be0*/  LOP3.LUT R12, R4, 0x28, RZ, 0xfc, !PT ;  /* 0x00000028040c7812 */ /* 0x000fe200078efcff */
[--C-:B------:R-:W-:Y:S01]  /*4bf0*/  @!P5 IMAD.IADD R188, R188, 0x1, -R2.reuse ;  /* 0x00000001bcbcd824 */ /* 0x100fe200078e0a02 */
[----:B------:R-:W-:Y:S01]  /*4c00*/  ISETP.GT.U32.AND P5, PT, R2, R198, PT ;  /* 0x000000c60200720c */ /* 0x000fe20003fa4070 */
[--C-:B------:R-:W-:Y:S01]  /*4c10*/  @!P2 IMAD.IADD R194, R194, 0x1, -R2.reuse ;  /* 0x00000001c2c2a824 */ /* 0x100fe200078e0a02 */
[----:B------:R-:W-:Y:S01]  /*4c20*/  ISETP.GE.AND P2, PT, R10, RZ, PT ;  /* 0x000000ff0a00720c */ /* 0x000fe20003f46270 */
[----:B------:R-:W-:Y:S01]  /*4c30*/  @!P1 IMAD.IADD R200, R200, 0x1, -R2 ;  /* 0x00000001c8c89824 */ /* 0x000fe200078e0a02 */
[----:B------:R-:W-:Y:S01]  /*4c40*/  ISETP.GT.U32.AND P1, PT, R2, R196, PT ;  /* 0x000000c40200720c */ /* 0x000fe20003f24070 */
[----:B------:R-:W-:Y:S01]  /*4c50*/  IMAD.HI.U32 R6, R3, R204, RZ ;  /* 0x000000cc03067227 */ /* 0x000fe200078e00ff */
[C---:B------:R-:W-:Y:S02]  /*4c60*/  LOP3.LUT R10, R4.reuse, 0x4e, RZ, 0xfc, !PT ;  /* 0x0000004e040a7812 */ /* 0x040fe400078efcff */
[----:B------:R-:W-:Y:S01]  /*4c70*/  IABS R25, R12 ;  /* 0x0000000c00197213 */ /* 0x000fe20000000000 */
[----:B------:R-:W-:Y:S01]  /*4c80*/  IMAD.MOV R5, RZ, RZ, -R5 ;  /* 0x000000ffff057224 */ /* 0x000fe200078e0a05 */
[----:B------:R-:W-:Y:S01]  /*4c90*/  IABS R220, R10 ;  /* 0x0000000a00dc7213 */ /* 0x000fe20000000000 */
[----:B------:R-:W-:Y:S01]  /*4ca0*/  IMAD.MOV R7, RZ, RZ, -R6 ;  /* 0x000000ffff077224 */ /* 0x000fe200078e0a06 */
[----:B------:R-:W-:Y:S01]  /*4cb0*/  LOP3.LUT R6, R4, 0x5c, RZ, 0xfc, !PT ;  /* 0x0000005c04067812 */ /* 0x000fe200078efcff */
[----:B------:R-:W-:-:S02]  /*4cc0*/  IMAD R202, R2, R5, R202 ;  /* 0x0000000502ca7224 */ /* 0x000fc400078e02ca */
[C---:B------:R-:W-:Y:S01]  /*4cd0*/  IMAD R204, R2.reuse, R7, R204 ;  /* 0x0000000702cc7224 */ /* 0x040fe200078e02cc */
[----:B------:R-:W-:Y:S01]  /*4ce0*/  IABS R206, R6 ;  /* 0x0000000600ce7213 */ /* 0x000fe20000000000 */
[----:B------:R-:W-:Y:S01]  /*4cf0*/  @!P3 IMAD.MOV R190, RZ, RZ, -R190 ;  /* 0x000000ffffbeb224 */ /* 0x000fe200078e0abe */
[C---:B------:R-:W-:Y:S01]  /*4d00*/  ISETP.GT.U32.AND P3, PT, R2.reuse, R200, PT ;  /* 0x000000c80200720c */ /* 0x040fe20003f64070 */
[----:B------:R-:W-:Y:S01]  /*4d10*/  @!P0 IMAD.MOV R192, RZ, RZ, -R192 ;  /* 0x000000ffffc08224 */ /* 0x000fe200078e0ac0 */
[----:B------:R-:W-:Y:S01]  /*4d20*/  ISETP.GT.U32.AND P0, PT, R2, R202, PT ;  /* 0x000000ca0200720c */ /* 0x000fe20003f04070 */
[----:B------:R-:W-:Y:S01]  /*4d30*/  @!P5 IMAD.IADD R198, R198, 0x1, -R2 ;  /* 0x00000001c6c6d824 */ /* 0x000fe200078e0a02 */
[----:B------:R-:W-:Y:S01]  /*4d40*/  ISETP.GE.AND P5, PT, R14, RZ, PT ;  /* 0x000000ff0e00720c */ /* 0x000fe20003fa6270 */
[----:B------:R-:W-:Y:S01]  /*4d50*/  @!P2 IMAD.MOV R194, RZ, RZ, -R194 ;  /* 0x000000ffffc2a224 */ /* 0x000fe200078e0ac2 */
[----:B------:R-:W-:Y:S01]  /*4d60*/  ISETP.GE.AND P2, PT, R15, RZ, PT ;  /* 0x000000ff0f00720c */ /* 0x000fe20003f46270 */
[----:B------:R-:W-:Y:S01]  /*4d70*/  @!P1 IMAD.IADD R196, R196, 0x1, -R2 ;  /* 0x00000001c4c49824 */ /* 0x000fe200078e0a02 */
[----:B------:R-:W-:Y:S01]  /*4d80*/  ISETP.GT.U32.AND P1, PT, R2, R204, PT ;  /* 0x000000cc0200720c */ /* 0x000fe20003f24070 */
[----:B------:R-:W-:Y:S01]  /*4d90*/  IMAD.HI.U32 R5, R3, R206, RZ ;  /* 0x000000ce03057227 */ /* 0x000fe200078e00ff */
[----:B------:R-:W-:-:S03]  /*4da0*/  LOP3.LUT R15, R4, 0x16, RZ, 0xfc, !PT ;  /* 0x00000016040f7812 */ /* 0x000fc600078efcff */
[----:B------:R-:W-:Y:S01]  /*4db0*/  @!P6 IMAD.MOV R188, RZ, RZ, -R188 ;  /* 0x000000ffffbce224 */ /* 0x000fe200078e0abc */
[----:B------:R-:W-:Y:S01]  /*4dc0*/  ISETP.GT.U32.AND P6, PT, R2, R198, PT ;  /* 0x000000c60200720c */ /* 0x000fe20003fc4070 */
[----:B------:R-:W-:Y:S01]  /*4dd0*/  IMAD.MOV R5, RZ, RZ, -R5 ;  /* 0x000000ffff057224 */ /* 0x000fe200078e0a05 */
[----:B------:R-:W-:Y:S01]  /*4de0*/  IABS R132, R15 ;  /* 0x0000000f00847213 */ /* 0x000fe20000000000 */
[--C-:B------:R-:W-:Y:S01]  /*4df0*/  @!P3 IMAD.IADD R200, R200, 0x1, -R2.reuse ;  /* 0x00000001c8c8b824 */ /* 0x100fe200078e0a02 */
[----:B------:R-:W-:Y:S01]  /*4e00*/  ISETP.GE.AND P3, PT, R11, RZ, PT ;  /* 0x000000ff0b00720c */ /* 0x000fe20003f66270 */
[----:B------:R-:W-:Y:S01]  /*4e10*/  @!P0 IMAD.IADD R202, R202, 0x1, -R2 ;  /* 0x00000001caca8824 */ /* 0x000fe200078e0a02 */
[----:B------:R-:W-:Y:S01]  /*4e20*/  ISETP.GE.AND P0, PT, R6, RZ, PT ;  /* 0x000000ff0600720c */ /* 0x000fe20003f06270 */
[----:B------:R-:W-:Y:S01]  /*4e30*/  IMAD R206, R2, R5, R206 ;  /* 0x0000000502ce7224 */ /* 0x000fe200078e02ce */
[----:B------:R-:W-:Y:S01]  /*4e40*/  LOP3.LUT R5, R4, 0x58, RZ, 0xfc, !PT ;  /* 0x0000005804057812 */ /* 0x000fe200078efcff */
[----:B------:R-:W-:Y:S01]  /*4e50*/  @!P1 IMAD.IADD R204, R204, 0x1, -R2 ;  /* 0x00000001cccc9824 */ /* 0x000fe200078e0a02 */
[C---:B------:R-:W-:Y:S01]  /*4e60*/  ISETP.GT.U32.AND P1, PT, R2.reuse, R202, PT ;  /* 0x000000ca0200720c */ /* 0x040fe20003f24070 */
[----:B------:R-:W-:Y:S01]  /*4e70*/  @!P2 IMAD.MOV R200, RZ, RZ, -R200 ;  /* 0x000000ffffc8a224 */ /* 0x000fe200078e0ac8 */
[----:B------:R-:W-:Y:S01]  /*4e80*/  ISETP.GT.U32.AND P2, PT, R2, R206, PT ;  /* 0x000000ce0200720c */ /* 0x000fe20003f44070 */
[----:B------:R-:W-:Y:S01]  /*4e90*/  @!P6 IMAD.IADD R198, R198, 0x1, -R2 ;  /* 0x00000001c6c6e824 */ /* 0x000fe200078e0a02 */
[----:B------:R-:W-:Y:S01]  /*4ea0*/  ISETP.GE.AND P6, PT, R9, RZ, PT ;  /* 0x000000ff0900720c */ /* 0x000fe20003fc6270 */
[----:B------:R-:W-:Y:S01]  /*4eb0*/  IMAD.HI.U32 R6, R3, R208, RZ ;  /* 0x000000d003067227 */ /* 0x000fe200078e00ff */
[----:B------:R-:W-:-:S02]  /*4ec0*/  IABS R210, R5 ;  /* 0x0000000500d27213 */ /* 0x000fc40000000000 */
[----:B------:R-:W-:Y:S01]  /*4ed0*/  LOP3.LUT R11, R4, 0x4c, RZ, 0xfc, !PT ;  /* 0x0000004c040b7812 */ /* 0x000fe200078efcff */
[----:B------:R-:W-:Y:S01]  /*4ee0*/  @!P5 IMAD.MOV R198, RZ, RZ, -R198 ;  /* 0x000000ffffc6d224 */ /* 0x000fe200078e0ac6 */
[----:B------:R-:W-:Y:S01]  /*4ef0*/  ISETP.GT.U32.AND P5, PT, R2, R204, PT ;  /* 0x000000cc0200720c */ /* 0x000fe20003fa4070 */
[----:B------:R-:W-:Y:S01]  /*4f00*/  IMAD.MOV R7, RZ, RZ, -R6 ;  /* 0x000000ffff077224 */ /* 0x000fe200078e0a06 */
[----:B------:R-:W-:Y:S01]  /*4f10*/  LOP3.LUT R6, R4, 0x56, RZ, 0xfc, !PT ;  /* 0x0000005604067812 */ /* 0x000fe200078efcff */
[--C-:B------:R-:W-:Y:S01]  /*4f20*/  @!P1 IMAD.IADD R202, R202, 0x1, -R2.reuse ;  /* 0x00000001caca9824 */ /* 0x100fe200078e0a02 */
[----:B------:R-:W-:Y:S01]  /*4f30*/  ISETP.GE.AND P1, PT, R5, RZ, PT ;  /* 0x000000ff0500720c */ /* 0x000fe20003f26270 */
[----:B------:R-:W-:Y:S01]  /*4f40*/  @!P2 IMAD.IADD R206, R206, 0x1, -R2 ;  /* 0x00000001cecea824 */ /* 0x000fe200078e0a02 */
[----:B------:R-:W-:Y:S01]  /*4f50*/  IABS R212, R6 ;  /* 0x0000000600d47213 */ /* 0x000fe20000000000 */
[----:B------:R-:W-:Y:S01]  /*4f60*/  @!P6 IMAD.MOV R202, RZ, RZ, -R202 ;  /* 0x000000ffffcae224 */ /* 0x000fe200078e0aca */
[----:B------:R-:W-:Y:S01]  /*4f70*/  ISETP.GE.AND P2, PT, R6, RZ, PT ;  /* 0x000000ff0600720c */ /* 0x000fe20003f46270 */
[----:B------:R-:W-:Y:S01]  /*4f80*/  IMAD.HI.U32 R5, R3, R210, RZ ;  /* 0x000000d203057227 */ /* 0x000fe200078e00ff */
[----:B------:R-:W-:-:S02]  /*4f90*/  ISETP.GT.U32.AND P6, PT, R2, R206, PT ;  /* 0x000000ce0200720c */ /* 0x000fc40003fc4070 */
[----:B------:R-:W-:Y:S01]  /*4fa0*/  IABS R222, R11 ;  /* 0x0000000b00de7213 */ /* 0x000fe20000000000 */
[----:B------:R-:W-:Y:S02]  /*4fb0*/  IMAD.MOV R5, RZ, RZ, -R5 ;  /* 0x000000ffff057224 */ /* 0x000fe400078e0a05 */
[----:B------:R-:W-:Y:S01]  /*4fc0*/  @!P4 IMAD.MOV R196, RZ, RZ, -R196 ;  /* 0x000000ffffc4c224 */ /* 0x000fe200078e0ac4 */
[----:B------:R-:W-:Y:S01]  /*4fd0*/  ISETP.GE.AND P4, PT, R8, RZ, PT ;  /* 0x000000ff0800720c */ /* 0x000fe20003f86270 */
[----:B------:R-:W-:Y:S01]  /*4fe0*/  IMAD R208, R2, R7, R208 ;  /* 0x0000000702d07224 */ /* 0x000fe200078e02d0 */
[----:B------:R-:W-:Y:S01]  /*4ff0*/  LOP3.LUT R8, R4, 0x54, RZ, 0xfc, !PT ;  /* 0x0000005404087812 */ /* 0x000fe200078efcff */
[----:B------:R-:W-:Y:S02]  /*5000*/  IMAD R210, R2, R5, R210 ;  /* 0x0000000502d27224 */ /* 0x000fe400078e02d2 */
[--C-:B------:R-:W-:Y:S01]  /*5010*/  @!P5 IMAD.IADD R204, R204, 0x1, -R2.reuse ;  /* 0x00000001ccccd824 */ /* 0x100fe200078e0a02 */
[----:B------:R-:W-:Y:S01]  /*5020*/  ISETP.GT.U32.AND P5, PT, R2, R208, PT ;  /* 0x000000d00200720c */ /* 0x000fe20003fa4070 */
[----:B------:R-:W-:Y:S01]  /*5030*/  @!P6 IMAD.IADD R206, R206, 0x1, -R2 ;  /* 0x00000001cecee824 */ /* 0x000fe200078e0a02 */
[----:B------:R-:W-:Y:S01]  /*5040*/  IABS R214, R8 ;  /* 0x0000000800d67213 */ /* 0x000fe20000000000 */
[----:B------:R-:W-:Y:S01]  /*5050*/  IMAD.HI.U32 R6, R3, R212, RZ ;  /* 0x000000d403067227 */ /* 0x000fe200078e00ff */
[----:B------:R-:W-:-:S03]  /*5060*/  ISETP.GT.U32.AND P6, PT, R2, R210, PT ;  /* 0x000000d20200720c */ /* 0x000fc60003fc4070 */
[----:B------:R-:W-:-:S04]  /*5070*/  IMAD.HI.U32 R7, R3, R214, RZ ;  /* 0x000000d603077227 */ /* 0x000fc800078e00ff */
[----:B------:R-:W-:Y:S01]  /*5080*/  IMAD.MOV R9, RZ, RZ, -R6 ;  /* 0x000000ffff097224 */ /* 0x000fe200078e0a06 */
[----:B------:R-:W-:Y:S01]  /*5090*/  LOP3.LUT R6, R4, 0x52, RZ, 0xfc, !PT ;  /* 0x0000005204067812 */ /* 0x000fe200078efcff */
[----:B------:R-:W-:Y:S02]  /*50a0*/  IMAD.MOV R7, RZ, RZ, -R7 ;  /* 0x000000ffff077224 */ /* 0x000fe400078e0a07 */
[----:B------:R-:W-:Y:S01]  /*50b0*/  @!P5 IMAD.IADD R208, R208, 0x1, -R2 ;  /* 0x00000001d0d0d824 */ /* 0x000fe200078e0a02 */
[----:B------:R-:W-:Y:S01]  /*50c0*/  IABS R216, R6 ;  /* 0x0000000600d87213 */ /* 0x000fe20000000000 */
[----:B------:R-:W-:Y:S02]  /*50d0*/  IMAD R214, R2, R7, R214 ;  /* 0x0000000702d67224 */ /* 0x000fe400078e02d6 */
[----:B------:R-:W-:Y:S01]  /*50e0*/  @!P6 IMAD.IADD R210, R210, 0x1, -R2 ;  /* 0x00000001d2d2e824 */ /* 0x000fe200078e0a02 */
[C---:B------:R-:W-:Y:S01]  /*50f0*/  ISETP.GT.U32.AND P5, PT, R2.reuse, R208, PT ;  /* 0x000000d00200720c */ /* 0x040fe20003fa4070 */
[----:B------:R-:W-:Y:S01]  /*5100*/  @!P0 IMAD.MOV R206, RZ, RZ, -R206 ;  /* 0x000000ffffce8224 */ /* 0x000fe200078e0ace */
[C---:B------:R-:W-:Y:S01]  /*5110*/  ISETP.GT.U32.AND P6, PT, R2.reuse, R214, PT ;  /* 0x000000d60200720c */ /* 0x040fe20003fc4070 */
[----:B------:R-:W-:Y:S01]  /*5120*/  IMAD.HI.U32 R5, R3, R216, RZ ;  /* 0x000000d803057227 */ /* 0x000fe200078e00ff */
[----:B------:R-:W-:-:S03]  /*5130*/  ISETP.GT.U32.AND P0, PT, R2, R210, PT ;  /* 0x000000d20200720c */ /* 0x000fc60003f04070 */
[----:B------:R-:W-:Y:S02]  /*5140*/  IMAD.MOV R5, RZ, RZ, -R5 ;  /* 0x000000ffff057224 */ /* 0x000fe400078e0a05 */
[C---:B------:R-:W-:Y:S02]  /*5150*/  IMAD R212, R2.reuse, R9, R212 ;  /* 0x0000000902d47224 */ /* 0x040fe400078e02d4 */
[----:B------:R-:W-:Y:S02]  /*5160*/  IMAD R216, R2, R5, R216 ;  /* 0x0000000502d87224 */ /* 0x000fe400078e02d8 */
[--C-:B------:R-:W-:Y:S01]  /*5170*/  @!P5 IMAD.IADD R208, R208, 0x1, -R2.reuse ;  /* 0x00000001d0d0d824 */ /* 0x100fe200078e0a02 */
[----:B------:R-:W-:Y:S01]  /*5180*/  ISETP.GT.U32.AND P5, PT, R2, R212, PT ;  /* 0x000000d40200720c */ /* 0x000fe20003fa4070 */
[--C-:B------:R-:W-:Y:S02]  /*5190*/  @!P6 IMAD.IADD R214, R214, 0x1, -R2.reuse ;  /* 0x00000001d6d6e824 */ /* 0x100fe400078e0a02 */
[----:B------:R-:W-:Y:S01]  /*51a0*/  @!P0 IMAD.IADD R210, R210, 0x1, -R2 ;  /* 0x00000001d2d28824 */ /* 0x000fe200078e0a02 */
[----:B------:R-:W-:Y:S01]  /*51b0*/  ISETP.GT.U32.AND P0, PT, R2, R216, PT ;  /* 0x000000d80200720c */ /* 0x000fe20003f04070 */
[----:B------:R-:W-:Y:S01]  /*51c0*/  @!P4 IMAD.MOV R208, RZ, RZ, -R208 ;  /* 0x000000ffffd0c224 */ /* 0x000fe200078e0ad0 */
[----:B------:R-:W-:Y:S01]  /*51d0*/  ISETP.GE.AND P4, PT, R6, RZ, PT ;  /* 0x000000ff0600720c */ /* 0x000fe20003f86270 */
[----:B------:R-:W-:Y:S01]  /*51e0*/  IMAD.HI.U32 R6, R3, R220, RZ ;  /* 0x000000dc03067227 */ /* 0x000fe200078e00ff */
[----:B------:R-:W-:-:S03]  /*51f0*/  ISETP.GT.U32.AND P6, PT, R2, R214, PT ;  /* 0x000000d60200720c */ /* 0x000fc60003fc4070 */
[----:B------:R-:W-:Y:S01]  /*5200*/  @!P3 IMAD.MOV R204, RZ, RZ, -R204 ;  /* 0x000000ffffccb224 */ /* 0x000fe200078e0acc */
[----:B------:R-:W-:Y:S01]  /*5210*/  ISETP.GE.AND P3, PT, R8, RZ, PT ;  /* 0x000000ff0800720c */ /* 0x000fe20003f66270 */
[----:B------:R-:W-:Y:S01]  /*5220*/  IMAD.MOV R9, RZ, RZ, -R6 ;  /* 0x000000ffff097224 */ /* 0x000fe200078e0a06 */
[C---:B------:R-:W-:Y:S01]  /*5230*/  LOP3.LUT R8, R4.reuse, 0x50, RZ, 0xfc, !PT ;  /* 0x0000005004087812 */ /* 0x040fe200078efcff */
[----:B------:R-:W-:Y:S01]  /*5240*/  @!P1 IMAD.MOV R210, RZ, RZ, -R210 ;  /* 0x000000ffffd29224 */ /* 0x000fe200078e0ad2 */
[----:B------:R-:W-:Y:S01]  /*5250*/  LOP3.LUT R6, R4, 0x4a, RZ, 0xfc, !PT ;  /* 0x0000004a04067812 */ /* 0x000fe200078efcff */
[----:B------:R-:W-:Y:S01]  /*5260*/  IMAD R220, R2, R9, R220 ;  /* 0x0000000902dc7224 */ /* 0x000fe200078e02dc */
[----:B------:R-:W-:Y:S01]  /*5270*/  IABS R218, R8 ;  /* 0x0000000800da7213 */ /* 0x000fe20000000000 */
[--C-:B------:R-:W-:Y:S01]  /*5280*/  @!P0 IMAD.IADD R216, R216, 0x1, -R2.reuse ;  /* 0x00000001d8d88824 */ /* 0x100fe200078e0a02 */
[----:B------:R-:W-:Y:S01]  /*5290*/  IABS R224, R6 ;  /* 0x0000000600e07213 */ /* 0x000fe20000000000 */
[----:B------:R-:W-:Y:S01]  /*52a0*/  @!P6 IMAD.IADD R214, R214, 0x1, -R2 ;  /* 0x00000001d6d6e824 */ /* 0x000fe200078e0a02 */
[C---:B------:R-:W-:Y:S01]  /*52b0*/  ISETP.GT.U32.AND P6, PT, R2.reuse, R220, PT ;  /* 0x000000dc0200720c */ /* 0x040fe20003fc4070 */
[----:B------:R-:W-:Y:S01]  /*52c0*/  IMAD.HI.U32 R5, R3, R218, RZ ;  /* 0x000000da03057227 */ /* 0x000fe200078e00ff */
[----:B------:R-:W-:-:S03]  /*52d0*/  ISETP.GT.U32.AND P1, PT, R2, R216, PT ;  /* 0x000000d80200720c */ /* 0x000fc60003f24070 */
[----:B------:R-:W-:-:S04]  /*52e0*/  IMAD.HI.U32 R7, R3, R222, RZ ;  /* 0x000000de03077227 */ /* 0x000fc800078e00ff */
[----:B------:R-:W-:Y:S02]  /*52f0*/  @!P5 IMAD.IADD R212, R212, 0x1, -R2 ;  /* 0x00000001d4d4d824 */ /* 0x000fe400078e0a02 */
[----:B------:R-:W-:Y:S02]  /*5300*/  IMAD.MOV R5, RZ, RZ, -R5 ;  /* 0x000000ffff057224 */ /* 0x000fe400078e0a05 */
[----:B------:R-:W-:Y:S01]  /*5310*/  IMAD.MOV R7, RZ, RZ, -R7 ;  /* 0x000000ffff077224 */ /* 0x000fe200078e0a07 */
[C---:B------:R-:W-:Y:S01]  /*5320*/  ISETP.GT.U32.AND P5, PT, R2.reuse, R212, PT ;  /* 0x000000d40200720c */ /* 0x040fe20003fa4070 */
[C---:B------:R-:W-:Y:S02]  /*5330*/  IMAD R218, R2.reuse, R5, R218 ;  /* 0x0000000502da7224 */ /* 0x040fe400078e02da */
[----:B------:R-:W-:Y:S01]  /*5340*/  IMAD R222, R2, R7, R222 ;  /* 0x0000000702de7224 */ /* 0x000fe200078e02de */
[----:B------:R-:W-:Y:S01]  /*5350*/  LOP3.LUT R7, R4, 0x48, RZ, 0xfc, !PT ;  /* 0x0000004804077812 */ /* 0x000fe200078efcff */
[----:B------:R-:W-:Y:S01]  /*5360*/  IMAD.HI.U32 R5, R3, R224, RZ ;  /* 0x000000e003057227 */ /* 0x000fe200078e00ff */
[----:B------:R-:W-:-:S02]  /*5370*/  ISETP.GT.U32.AND P0, PT, R2, R218, PT ;  /* 0x000000da0200720c */ /* 0x000fc40003f04070 */
[----:B------:R-:W-:Y:S01]  /*5380*/  IABS R226, R7 ;  /* 0x0000000700e27213 */ /* 0x000fe20000000000 */
[----:B------:R-:W-:Y:S01]  /*5390*/  @!P3 IMAD.MOV R214, RZ, RZ, -R214 ;  /* 0x000000ffffd6b224 */ /* 0x000fe200078e0ad6 */
[----:B------:R-:W-:Y:S01]  /*53a0*/  ISETP.GT.U32.AND P3, PT, R2, R222, PT ;  /* 0x000000de0200720c */ /* 0x000fe20003f64070 */
[--C-:B------:R-:W-:Y:S01]  /*53b0*/  @!P1 IMAD.IADD R216, R216, 0x1, -R2.reuse ;  /* 0x00000001d8d89824 */ /* 0x100fe200078e0a02 */
[----:B------:R-:W-:Y:S01]  /*53c0*/  ISETP.GE.AND P1, PT, R11, RZ, PT ;  /* 0x000000ff0b00720c */ /* 0x000fe20003f26270 */
[----:B------:R-:W-:Y:S01]  /*53d0*/  @!P6 IMAD.IADD R220, R220, 0x1, -R2 ;  /* 0x00000001dcdce824 */ /* 0x000fe200078e0a02 */
[----:B------:R-:W-:Y:S01]  /*53e0*/  LOP3.LUT R11, R4, 0x42, RZ, 0xfc, !PT ;  /* 0x00000042040b7812 */ /* 0x000fe200078efcff */
[----:B------:R-:W-:Y:S02]  /*53f0*/  IMAD.MOV R5, RZ, RZ, -R5 ;  /* 0x000000ffff057224 */ /* 0x000fe400078e0a05 */
[----:B------:R-:W-:Y:S01]  /*5400*/  @!P4 IMAD.MOV R216, RZ, RZ, -R216 ;  /* 0x000000ffffd8c224 */ /* 0x000fe200078e0ad8 */
[C---:B------:R-:W-:Y:S01]  /*5410*/  ISETP.GT.U32.AND P4, PT, R2.reuse, R220, PT ;  /* 0x000000dc0200720c */ /* 0x040fe20003f84070 */
[----:B------:R-:W-:Y:S01]  /*5420*/  IMAD R224, R2, R5, R224 ;  /* 0x0000000502e07224 */ /* 0x000fe200078e02e0 */
[----:B------:R-:W-:Y:S01]  /*5430*/  IABS R232, R11 ;  /* 0x0000000b00e87213 */ /* 0x000fe20000000000 */
[----:B------:R-:W-:-:S04]  /*5440*/  IMAD.HI.U32 R5, R3, R226, RZ ;  /* 0x000000e203057227 */ /* 0x000fc800078e00ff */
[----:B------:R-:W-:Y:S01]  /*5450*/  @!P5 IMAD.IADD R212, R212, 0x1, -R2 ;  /* 0x00000001d4d4d824 */ /* 0x000fe200078e0a02 */
[----:B------:R-:W-:Y:S01]  /*5460*/  ISETP.GE.AND P5, PT, R8, RZ, PT ;  /* 0x000000ff0800720c */ /* 0x000fe20003fa6270 */
[----:B------:R-:W-:Y:S01]  /*5470*/  IMAD.MOV R5, RZ, RZ, -R5 ;  /* 0x000000ffff057224 */ /* 0x000fe200078e0a05 */
[----:B------:R-:W-:Y:S01]  /*5480*/  LOP3.LUT R8, R4, 0x46, RZ, 0xfc, !PT ;  /* 0x0000004604087812 */ /* 0x000fe200078efcff */
[----:B------:R-:W-:Y:S01]  /*5490*/  @!P2 IMAD.MOV R212, RZ, RZ, -R212 ;  /* 0x000000ffffd4a224 */ /* 0x000fe200078e0ad4 */
[----:B------:R-:W-:Y:S01]  /*54a0*/  ISETP.GE.AND P2, PT, R10, RZ, PT ;  /* 0x000000ff0a00720c */ /* 0x000fe20003f46270 */
[--C-:B------:R-:W-:Y:S01]  /*54b0*/  @!P0 IMAD.IADD R218, R218, 0x1, -R2.reuse ;  /* 0x00000001dada8824 */ /* 0x100fe200078e0a02 */
[----:B------:R-:W-:Y:S01]  /*54c0*/  LOP3.LUT R10, R4, 0x44, RZ, 0xfc, !PT ;  /* 0x00000044040a7812 */ /* 0x000fe200078efcff */
[----:B------:R-:W-:Y:S01]  /*54d0*/  @!P3 IMAD.IADD R222, R222, 0x1, -R2 ;  /* 0x00000001dedeb824 */ /* 0x000fe200078e0a02 */
[----:B------:R-:W-:Y:S01]  /*54e0*/  IABS R228, R8 ;  /* 0x0000000800e47213 */ /* 0x000fe20000000000 */
[C---:B------:R-:W-:Y:S01]  /*54f0*/  IMAD R226, R2.reuse, R5, R226 ;  /* 0x0000000502e27224 */ /* 0x040fe200078e02e2 */
[----:B------:R-:W-:Y:S01]  /*5500*/  ISETP.GT.U32.AND P6, PT, R2, R218, PT ;  /* 0x000000da0200720c */ /* 0x000fe20003fc4070 */
[----:B------:R-:W-:Y:S01]  /*5510*/  @!P4 IMAD.IADD R220, R220, 0x1, -R2 ;  /* 0x00000001dcdcc824 */ /* 0x000fe200078e0a02 */
[----:B------:R-:W-:Y:S01]  /*5520*/  ISETP.GT.U32.AND P3, PT, R2, R222, PT ;  /* 0x000000de0200720c */ /* 0x000fe20003f64070 */
[----:B------:R-:W-:Y:S01]  /*5530*/  IMAD.HI.U32 R5, R3, R228, RZ ;  /* 0x000000e403057227 */ /* 0x000fe200078e00ff */
[----:B------:R-:W-:-:S02]  /*5540*/  IABS R230, R10 ;  /* 0x0000000a00e67213 */ /* 0x000fc40000000000 */
[----:B------:R-:W-:Y:S01]  /*5550*/  ISETP.GT.U32.AND P4, PT, R2, R226, PT ;  /* 0x000000e20200720c */ /* 0x000fe20003f84070 */
[----:B------:R-:W-:Y:S01]  /*5560*/  IMAD.MOV R5, RZ, RZ, -R5 ;  /* 0x000000ffff057224 */ /* 0x000fe200078e0a05 */
[----:B------:R-:W-:Y:S01]  /*5570*/  ISETP.GE.AND P0, PT, R6, RZ, PT ;  /* 0x000000ff0600720c */ /* 0x000fe20003f06270 */
[----:B------:R-:W-:-:S04]  /*5580*/  IMAD.HI.U32 R6, R3, R230, RZ ;  /* 0x000000e603067227 */ /* 0x000fc800078e00ff */
[----:B------:R-:W-:Y:S01]  /*5590*/  IMAD.MOV R9, RZ, RZ, -R6 ;  /* 0x000000ffff097224 */ /* 0x000fe200078e0a06 */
[----:B------:R-:W-:Y:S01]  /*55a0*/  LOP3.LUT R6, R4, 0x40, RZ, 0xfc, !PT ;  /* 0x0000004004067812 */ /* 0x000fe200078efcff */
[----:B------:R-:W-:Y:S02]  /*55b0*/  IMAD R228, R2, R5, R228 ;  /* 0x0000000502e47224 */ /* 0x000fe400078e02e4 */
[--C-:B------:R-:W-:Y:S01]  /*55c0*/  @!P6 IMAD.IADD R218, R218, 0x1, -R2.reuse ;  /* 0x00000001dadae824 */ /* 0x100fe200078e0a02 */
[----:B------:R-:W-:Y:S01]  /*55d0*/  ISETP.GT.U32.AND P6, PT, R2, R224, PT ;  /* 0x000000e00200720c */ /* 0x000fe20003fc4070 */
[--C-:B------:R-:W-:Y:S01]  /*55e0*/  @!P3 IMAD.IADD R222, R222, 0x1, -R2.reuse ;  /* 0x00000001dedeb824 */ /* 0x100fe200078e0a02 */
[----:B------:R-:W-:Y:S01]  /*55f0*/  ISETP.GE.AND P3, PT, R7, RZ, PT ;  /* 0x000000ff0700720c */ /* 0x000fe20003f66270 */
[----:B------:R-:W-:Y:S01]  /*5600*/  @!P4 IMAD.IADD R226, R226, 0x1, -R2 ;  /* 0x00000001e2e2c824 */ /* 0x000fe200078e0a02 */
[----:B------:R-:W-:Y:S01]  /*5610*/  IABS R234, R6 ;  /* 0x0000000600ea7213 */ /* 0x000fe20000000000 */
[----:B------:R-:W-:Y:S01]  /*5620*/  IMAD R230, R2, R9, R230 ;  /* 0x0000000902e67224 */ /* 0x000fe200078e02e6 */
[----:B------:R-:W-:Y:S01]  /*5630*/  LOP3.LUT R9, R4, 0x3c, RZ, 0xfc, !PT ;  /* 0x0000003c04097812 */ /* 0x000fe200078efcff */
        /* <DEDUP_REMOVED lines=9> */
[----:B------:R-:W-:-:S04]  /*56d0*/  IMAD.HI.U32 R5, R3, R234, RZ ;  /* 0x000000ea03057227 */ /* 0x000fc800078e00ff */
[----:B------:R-:W-:Y:S02]  /*56e0*/  IMAD R232, R2, R7, R232 ;  /* 0x0000000702e87224 */ /* 0x000fe400078e02e8 */
[--C-:B------:R-:W-:Y:S01]  /*56f0*/  @!P2 IMAD.IADD R228, R228, 0x1, -R2.reuse ;  /* 0x00000001e4e4a824 */ /* 0x100fe200078e0a02 */
[----:B------:R-:W-:Y:S01]  /*5700*/  ISETP.GE.AND P2, PT, R11, RZ, PT ;  /* 0x000000ff0b00720c */ /* 0x000fe20003f46270 */
[--C-:B------:R-:W-:Y:S01]  /*5710*/  @!P5 IMAD.IADD R226, R226, 0x1, -R2.reuse ;  /* 0x00000001e2e2d824 */ /* 0x100fe200078e0a02 */
[----:B------:R-:W-:Y:S01]  /*5720*/  ISETP.GT.U32.AND P5, PT, R2, R232, PT ;  /* 0x000000e80200720c */ /* 0x000fe20003fa4070 */
[--C-:B------:R-:W-:Y:S01]  /*5730*/  @!P1 IMAD.IADD R230, R230, 0x1, -R2.reuse ;  /* 0x00000001e6e69824 */ /* 0x100fe200078e0a02 */
[----:B------:R-:W-:Y:S01]  /*5740*/  ISETP.GT.U32.AND P1, PT, R2, R228, PT ;  /* 0x000000e40200720c */ /* 0x000fe20003f24070 */
[----:B------:R-:W-:Y:S01]  /*5750*/  @!P6 IMAD.IADD R224, R224, 0x1, -R2 ;  /* 0x00000001e0e0e824 */ /* 0x000fe200078e0a02 */
[----:B------:R-:W-:Y:S01]  /*5760*/  ISETP.GE.AND P6, PT, R8, RZ, PT ;  /* 0x000000ff0800720c */ /* 0x000fe20003fc6270 */
[----:B------:R-:W-:Y:S01]  /*5770*/  IMAD.MOV R7, RZ, RZ, -R5 ;  /* 0x000000ffff077224 */ /* 0x000fe200078e0a05 */
[----:B------:R-:W-:Y:S01]  /*5780*/  LOP3.LUT R8, R4, 0x3e, RZ, 0xfc, !PT ;  /* 0x0000003e04087812 */ /* 0x000fe200078efcff */
[----:B------:R-:W-:Y:S01]  /*5790*/  @!P3 IMAD.MOV R226, RZ, RZ, -R226 ;  /* 0x000000ffffe2b224 */ /* 0x000fe200078e0ae2 */
[C---:B------:R-:W-:Y:S01]  /*57a0*/  ISETP.GT.U32.AND P4, PT, R2.reuse, R224, PT ;  /* 0x000000e00200720c */ /* 0x040fe20003f84070 */
[----:B------:R-:W-:Y:S01]  /*57b0*/  IMAD R234, R2, R7, R234 ;  /* 0x0000000702ea7224 */ /* 0x000fe200078e02ea */
[----:B------:R-:W-:-:S02]  /*57c0*/  IABS R236, R8 ;  /* 0x0000000800ec7213 */ /* 0x000fc40000000000 */
[----:B------:R-:W-:Y:S01]  /*57d0*/  LOP3.LUT R11, R4, 0x38, RZ, 0xfc, !PT ;  /* 0x00000038040b7812 */ /* 0x000fe200078efcff */
[--C-:B------:R-:W-:Y:S01]  /*57e0*/  @!P5 IMAD.IADD R232, R232, 0x1, -R2.reuse ;  /* 0x00000001e8e8d824 */ /* 0x100fe200078e0a02 */
[----:B------:R-:W-:Y:S01]  /*57f0*/  ISETP.GT.U32.AND P5, PT, R2, R230, PT ;  /* 0x000000e60200720c */ /* 0x000fe20003fa4070 */
[----:B------:R-:W-:Y:S01]  /*5800*/  @!P1 IMAD.IADD R228, R228, 0x1, -R2 ;  /* 0x00000001e4e49824 */ /* 0x000fe200078e0a02 */
[----:B------:R-:W-:Y:S01]  /*5810*/  ISETP.GT.U32.AND P1, PT, R2, R234, PT ;  /* 0x000000ea0200720c */ /* 0x000fe20003f24070 */
[----:B------:R-:W-:Y:S01]  /*5820*/  IMAD.HI.U32 R5, R3, R236, RZ ;  /* 0x000000ec03057227 */ /* 0x000fe200078e00ff */
[----:B------:R-:W-:-:S03]  /*5830*/  IABS R242, R11 ;  /* 0x0000000b00f27213 */ /* 0x000fc60000000000 */
[----:B------:R-:W-:Y:S02]  /*5840*/  IMAD.MOV R5, RZ, RZ, -R5 ;  /* 0x000000ffff057224 */ /* 0x000fe400078e0a05 */
[----:B------:R-:W-:Y:S01]  /*5850*/  @!P4 IMAD.IADD R224, R224, 0x1, -R2 ;  /* 0x00000001e0e0c824 */ /* 0x000fe200078e0a02 */
[----:B------:R-:W-:Y:S01]  /*5860*/  ISETP.GE.AND P4, PT, R10, RZ, PT ;  /* 0x000000ff0a00720c */ /* 0x000fe20003f86270 */
[----:B------:R-:W-:Y:S01]  /*5870*/  IMAD R236, R2, R5, R236 ;  /* 0x0000000502ec7224 */ /* 0x000fe200078e02ec */
[----:B------:R-:W-:Y:S01]  /*5880*/  LOP3.LUT R10, R4, 0x3a, RZ, 0xfc, !PT ;  /* 0x0000003a040a7812 */ /* 0x000fe200078efcff */
[--C-:B------:R-:W-:Y:S02]  /*5890*/  @!P5 IMAD.IADD R230, R230, 0x1, -R2.reuse ;  /* 0x00000001e6e6d824 */ /* 0x100fe400078e0a02 */
[----:B------:R-:W-:Y:S01]  /*58a0*/  @!P1 IMAD.IADD R234, R234, 0x1, -R2 ;  /* 0x00000001eaea9824 */ /* 0x000fe200078e0a02 */
[----:B------:R-:W-:Y:S01]  /*58b0*/  IABS R240, R10 ;  /* 0x0000000a00f07213 */ /* 0x000fe20000000000 */
[----:B------:R-:W-:Y:S01]  /*58c0*/  IMAD.HI.U32 R5, R3, R238, RZ ;  /* 0x000000ee03057227 */ /* 0x000fe200078e00ff */
[----:B------:R-:W-:-:S02]  /*58d0*/  ISETP.GT.U32.AND P5, PT, R2, R236, PT ;  /* 0x000000ec0200720c */ /* 0x000fc40003fa4070 */
[----:B------:R-:W-:Y:S01]  /*58e0*/  ISETP.GT.U32.AND P3, PT, R2, R234, PT ;  /* 0x000000ea0200720c */ /* 0x000fe20003f64070 */
[----:B------:R-:W-:Y:S01]  /*58f0*/  IMAD.MOV R7, RZ, RZ, -R5 ;  /* 0x000000ffff077224 */ /* 0x000fe200078e0a05 */
[----:B------:R-:W-:Y:S01]  /*5900*/  ISETP.GE.AND P1, PT, R8, RZ, PT ;  /* 0x000000ff0800720c */ /* 0x000fe20003f26270 */
[----:B------:R-:W-:Y:S01]  /*5910*/  IMAD.HI.U32 R5, R3, R240, RZ ;  /* 0x000000f003057227 */ /* 0x000fe200078e00ff */
[----:B------:R-:W-:-:S03]  /*5920*/  LOP3.LUT R8, R4, 0x32, RZ, 0xfc, !PT ;  /* 0x0000003204087812 */ /* 0x000fc600078efcff */
[----:B------:R-:W-:Y:S01]  /*5930*/  @!P0 IMAD.MOV R224, RZ, RZ, -R224 ;  /* 0x000000ffffe08224 */ /* 0x000fe200078e0ae0 */
[C---:B------:R-:W-:Y:S01]  /*5940*/  ISETP.GT.U32.AND P0, PT, R2.reuse, R232, PT ;  /* 0x000000e80200720c */ /* 0x040fe20003f04070 */
[----:B------:R-:W-:Y:S01]  /*5950*/  IMAD R238, R2, R7, R238 ;  /* 0x0000000702ee7224 */ /* 0x000fe200078e02ee */
[----:B------:R-:W-:Y:S01]  /*5960*/  IABS R248, R8 ;  /* 0x0000000800f87213 */ /* 0x000fe20000000000 */
[----:B------:R-:W-:Y:S02]  /*5970*/  IMAD.MOV R7, RZ, RZ, -R5 ;  /* 0x000000ffff077224 */ /* 0x000fe400078e0a05 */
[----:B------:R-:W-:Y:S01]  /*5980*/  @!P5 IMAD.IADD R236, R236, 0x1, -R2 ;  /* 0x00000001ececd824 */ /* 0x000fe200078e0a02 */
[C---:B------:R-:W-:Y:S01]  /*5990*/  ISETP.GT.U32.AND P5, PT, R2.reuse, R238, PT ;  /* 0x000000ee0200720c */ /* 0x040fe20003fa4070 */
[----:B------:R-:W-:Y:S01]  /*59a0*/  IMAD R240, R2, R7, R240 ;  /* 0x0000000702f07224 */ /* 0x000fe200078e02f0 */
[----:B------:R-:W-:Y:S01]  /*59b0*/  LOP3.LUT R7, R4, 0x34, RZ, 0xfc, !PT ;  /* 0x0000003404077812 */ /* 0x000fe200078efcff */
[----:B------:R-:W-:-:S02]  /*59c0*/  @!P3 IMAD.IADD R234, R234, 0x1, -R2 ;  /* 0x00000001eaeab824 */ /* 0x000fc400078e0a02 */
[----:B------:R-:W-:Y:S01]  /*59d0*/  @!P6 IMAD.MOV R228, RZ, RZ, -R228 ;  /* 0x000000ffffe4e224 */ /* 0x000fe200078e0ae4 */
[----:B------:R-:W-:Y:S01]  /*59e0*/  ISETP.GT.U32.AND P3, PT, R2, R240, PT ;  /* 0x000000f00200720c */ /* 0x000fe20003f64070 */
[--C-:B------:R-:W-:Y:S01]  /*59f0*/  @!P0 IMAD.IADD R232, R232, 0x1, -R2.reuse ;  /* 0x00000001e8e88824 */ /* 0x100fe200078e0a02 */
[----:B------:R-:W-:Y:S01]  /*5a00*/  ISETP.GE.AND P0, PT, R6, RZ, PT ;  /* 0x000000ff0600720c */ /* 0x000fe20003f06270 */
[----:B------:R-:W-:Y:S01]  /*5a10*/  IMAD.HI.U32 R5, R3, R242, RZ ;  /* 0x000000f203057227 */ /* 0x000fe200078e00ff */
[----:B------:R-:W-:Y:S02]  /*5a20*/  ISETP.GT.U32.AND P6, PT, R2, R236, PT ;  /* 0x000000ec0200720c */ /* 0x000fe40003fc4070 */
[----:B------:R-:W-:Y:S01]  /*5a30*/  LOP3.LUT R6, R4, 0x36, RZ, 0xfc, !PT ;  /* 0x0000003604067812 */ /* 0x000fe200078efcff */
[----:B------:R-:W-:Y:S01]  /*5a40*/  @!P5 IMAD.IADD R238, R238, 0x1, -R2 ;  /* 0x00000001eeeed824 */ /* 0x000fe200078e0a02 */
[----:B------:R-:W-:Y:S01]  /*5a50*/  IABS R246, R7 ;  /* 0x0000000700f67213 */ /* 0x000fe20000000000 */
[----:B------:R-:W-:Y:S01]  /*5a60*/  IMAD.MOV R5, RZ, RZ, -R5 ;  /* 0x000000ffff057224 */ /* 0x000fe200078e0a05 */
[----:B------:R-:W-:Y:S01]  /*5a70*/  IABS R244, R6 ;  /* 0x0000000600f47213 */ /* 0x000fe20000000000 */
[----:B------:R-:W-:Y:S01]  /*5a80*/  @!P4 IMAD.MOV R230, RZ, RZ, -R230 ;  /* 0x000000ffffe6c224 */ /* 0x000fe200078e0ae6 */
[----:B------:R-:W-:Y:S01]  /*5a90*/  ISETP.GE.AND P4, PT, R9, RZ, PT ;  /* 0x000000ff0900720c */ /* 0x000fe20003f86270 */
[----:B------:R-:W-:Y:S01]  /*5aa0*/  @!P3 IMAD.IADD R240, R240, 0x1, -R2 ;  /* 0x00000001f0f0b824 */ /* 0x000fe200078e0a02 */
[C---:B------:R-:W-:Y:S01]  /*5ab0*/  ISETP.GT.U32.AND P3, PT, R2.reuse, R238, PT ;  /* 0x000000ee0200720c */ /* 0x040fe20003f64070 */
[----:B------:R-:W-:Y:S01]  /*5ac0*/  IMAD R242, R2, R5, R242 ;  /* 0x0000000502f27224 */ /* 0x000fe200078e02f2 */
[----:B------:R-:W-:Y:S01]  /*5ad0*/  ISETP.GE.AND P5, PT, R6, RZ, PT ;  /* 0x000000ff0600720c */ /* 0x000fe20003fa6270 */
[----:B------:R-:W-:-:S04]  /*5ae0*/  IMAD.HI.U32 R5, R3, R244, RZ ;  /* 0x000000f403057227 */ /* 0x000fc800078e00ff */
[----:B------:R-:W-:Y:S01]  /*5af0*/  @!P6 IMAD.IADD R236, R236, 0x1, -R2 ;  /* 0x00000001ecece824 */ /* 0x000fe200078e0a02 */
[----:B------:R-:W-:Y:S01]  /*5b00*/  ISETP.GE.AND P6, PT, R11, RZ, PT ;  /* 0x000000ff0b00720c */ /* 0x000fe20003fc6270 */
[----:B------:R-:W-:Y:S01]  /*5b10*/  IMAD.MOV R5, RZ, RZ, -R5 ;  /* 0x000000ffff057224 */ /* 0x000fe200078e0a05 */
[----:B------:R-:W-:Y:S01]  /*5b20*/  LOP3.LUT R11, R4, 0x2a, RZ, 0xfc, !PT ;  /* 0x0000002a040b7812 */ /* 0x000fe200078efcff */
[----:B------:R-:W-:Y:S01]  /*5b30*/  @!P1 IMAD.MOV R236, RZ, RZ, -R236 ;  /* 0x000000ffffec9224 */ /* 0x000fe200078e0aec */
[C---:B------:R-:W-:Y:S01]  /*5b40*/  ISETP.GT.U32.AND P1, PT, R2.reuse, R242, PT ;  /* 0x000000f20200720c */ /* 0x040fe20003f24070 */
[----:B------:R-:W-:Y:S02]  /*5b50*/  IMAD R244, R2, R5, R244 ;  /* 0x0000000502f47224 */ /* 0x000fe400078e02f4 */
[----:B------:R-:W-:Y:S02]  /*5b60*/  @!P3 IMAD.IADD R238, R238, 0x1, -R2 ;  /* 0x00000001eeeeb824 */ /* 0x000fe400078e0a02 */
[----:B------:R-:W-:Y:S01]  /*5b70*/  @!P0 IMAD.MOV R234, RZ, RZ, -R234 ;  /* 0x000000ffffea8224 */ /* 0x000fe200078e0aea */
[C---:B------:R-:W-:Y:S01]  /*5b80*/  ISETP.GT.U32.AND P3, PT, R2.reuse, R244, PT ;  /* 0x000000f40200720c */ /* 0x040fe20003f64070 */
[----:B------:R-:W-:Y:S01]  /*5b90*/  @!P2 IMAD.MOV R232, RZ, RZ, -R232 ;  /* 0x000000ffffe8a224 */ /* 0x000fe200078e0ae8 */
[----:B------:R-:W-:Y:S01]  /*5ba0*/  ISETP.GT.U32.AND P0, PT, R2, R240, PT ;  /* 0x000000f00200720c */ /* 0x000fe20003f04070 */
[----:B------:R-:W-:Y:S01]  /*5bb0*/  @!P4 IMAD.MOV R238, RZ, RZ, -R238 ;  /* 0x000000ffffeec224 */ /* 0x000fe200078e0aee */
[----:B------:R-:W-:Y:S01]  /*5bc0*/  ISETP.GE.AND P2, PT, R10, RZ, PT ;  /* 0x000000ff0a00720c */ /* 0x000fe20003f46270 */
[----:B------:R-:W-:Y:S01]  /*5bd0*/  IMAD.HI.U32 R5, R3, R246, RZ ;  /* 0x000000f603057227 */ /* 0x000fe200078e00ff */
[----:B------:R-:W-:-:S03]  /*5be0*/  LOP3.LUT R10, R4, 0x30, RZ, 0xfc, !PT ;  /* 0x00000030040a7812 */ /* 0x000fc600078efcff */
[--C-:B------:R-:W-:Y:S01]  /*5bf0*/  @!P1 IMAD.IADD R242, R242, 0x1, -R2.reuse ;  /* 0x00000001f2f29824 */ /* 0x100fe200078e0a02 */
[----:B------:R-:W-:Y:S01]  /*5c00*/  IABS R250, R10 ;  /* 0x0000000a00fa7213 */ /* 0x000fe20000000000 */
[----:B------:R-:W-:Y:S01]  /*5c10*/  IMAD.HI.U32 R6, R3, R248, RZ ;  /* 0x000000f803067227 */ /* 0x000fe200078e00ff */
[----:B------:R-:W-:Y:S02]  /*5c20*/  ISETP.GE.AND P1, PT, R8, RZ, PT ;  /* 0x000000ff0800720c */ /* 0x000fe40003f26270 */
[----:B------:R-:W-:Y:S01]  /*5c30*/  ISETP.GT.U32.AND P4, PT, R2, R242, PT ;  /* 0x000000f20200720c */ /* 0x000fe20003f84070 */
[--C-:B------:R-:W-:Y:S01]  /*5c40*/  @!P3 IMAD.IADD R244, R244, 0x1, -R2.reuse ;  /* 0x00000001f4f4b824 */ /* 0x100fe200078e0a02 */
[----:B------:R-:W-:Y:S01]  /*5c50*/  LOP3.LUT R8, R4, 0x2e, RZ, 0xfc, !PT ;  /* 0x0000002e04087812 */ /* 0x000fe200078efcff */
[----:B------:R-:W-:Y:S01]  /*5c60*/  @!P0 IMAD.IADD R240, R240, 0x1, -R2 ;  /* 0x00000001f0f08824 */ /* 0x000fe200078e0a02 */
[----:B------:R-:W-:Y:S01]  /*5c70*/  ISETP.GE.AND P0, PT, R7, RZ, PT ;  /* 0x000000ff0700720c */ /* 0x000fe20003f06270 */
[----:B------:R-:W-:Y:S01]  /*5c80*/  IMAD.MOV R7, RZ, RZ, -R5 ;  /* 0x000000ffff077224 */ /* 0x000fe200078e0a05 */
[----:B------:R-:W-:Y:S01]  /*5c90*/  ISETP.GT.U32.AND P3, PT, R2, R244, PT ;  /* 0x000000f40200720c */ /* 0x000fe20003f64070 */
[----:B------:R-:W-:Y:S01]  /*5ca0*/  IMAD.HI.U32 R5, R3, R250, RZ ;  /* 0x000000fa03057227 */ /* 0x000fe200078e00ff */
[----:B------:R-:W-:-:S03]  /*5cb0*/  IABS R252, R8 ;  /* 0x0000000800fc7213 */ /* 0x000fc60000000000 */
[----:B------:R-:W-:Y:S02]  /*5cc0*/  IMAD.MOV R9, RZ, RZ, -R6 ;  /* 0x000000ffff097224 */ /* 0x000fe400078e0a06 */
[----:B------:R-:W-:Y:S02]  /*5cd0*/  IMAD.MOV R5, RZ, RZ, -R5 ;  /* 0x000000ffff057224 */ /* 0x000fe400078e0a05 */
[----:B------:R-:W-:Y:S01]  /*5ce0*/  IMAD R248, R2, R9, R248 ;  /* 0x0000000902f87224 */ /* 0x000fe200078e02f8 */
[----:B------:R-:W-:Y:S01]  /*5cf0*/  LOP3.LUT R9, R4, 0x2c, RZ, 0xfc, !PT ;  /* 0x0000002c04097812 */ /* 0x000fe200078efcff */
[----:B------:R-:W-:Y:S02]  /*5d00*/  IMAD R250, R2, R5, R250 ;  /* 0x0000000502fa7224 */ /* 0x000fe400078e02fa */
[----:B------:R-:W-:Y:S01]  /*5d10*/  @!P4 IMAD.IADD R242, R242, 0x1, -R2 ;  /* 0x00000001f2f2c824 */ /* 0x000fe200078e0a02 */
[C---:B------:R-:W-:Y:S01]  /*5d20*/  ISETP.GT.U32.AND P4, PT, R2.reuse, R248, PT ;  /* 0x000000f80200720c */ /* 0x040fe20003f84070 */
[----:B------:R-:W-:Y:S01]  /*5d30*/  IMAD R246, R2, R7, R246 ;  /* 0x0000000702f67224 */ /* 0x000fe200078e02f6 */
[----:B------:R-:W-:Y:S01]  /*5d40*/  IABS R27, R9 ;  /* 0x00000009001b7213 */ /* 0x000fe20000000000 */
[----:B------:R-:W-:Y:S01]  /*5d50*/  @!P3 IMAD.IADD R244, R244, 0x1, -R2 ;  /* 0x00000001f4f4b824 */ /* 0x000fe200078e0a02 */
[C---:B------:R-:W-:Y:S01]  /*5d60*/  ISETP.GT.U32.AND P3, PT, R2.reuse, R250, PT ;  /* 0x000000fa0200720c */ /* 0x040fe20003f64070 */
[----:B------:R-:W-:Y:S01]  /*5d70*/  @!P2 IMAD.MOV R240, RZ, RZ, -R240 ;  /* 0x000000fffff0a224 */ /* 0x000fe200078e0af0 */
[----:B------:R-:W-:Y:S01]  /*5d80*/  ISETP.GT.U32.AND P2, PT, R2, R246, PT ;  /* 0x000000f60200720c */ /* 0x000fe20003f44070 */
[----:B------:R-:W-:Y:S01]  /*5d90*/  IMAD.HI.U32 R6, R3, R27, RZ ;  /* 0x0000001b03067227 */ /* 0x000fe200078e00ff */
[----:B------:R-:W-:-:S03]  /*5da0*/  IABS R7, R11 ;  /* 0x0000000b00077213 */ /* 0x000fc60000000000 */
[----:B------:R-:W-:Y:S02]  /*5db0*/  IMAD.MOV R6, RZ, RZ, -R6 ;  /* 0x000000ffff067224 */ /* 0x000fe400078e0a06 */
[----:B------:R-:W-:Y:S02]  /*5dc0*/  @!P4 IMAD.IADD R248, R248, 0x1, -R2 ;  /* 0x00000001f8f8c824 */ /* 0x000fe400078e0a02 */
[----:B------:R-:W-:-:S04]  /*5dd0*/  IMAD.HI.U32 R5, R3, R252, RZ ;  /* 0x000000fc03057227 */ /* 0x000fc800078e00ff */
[--C-:B------:R-:W-:Y:S01]  /*5de0*/  @!P3 IMAD.IADD R250, R250, 0x1, -R2.reuse ;  /* 0x00000001fafab824 */ /* 0x100fe200078e0a02 */
[----:B------:R-:W-:Y:S01]  /*5df0*/  ISETP.GT.U32.AND P3, PT, R2, R248, PT ;  /* 0x000000f80200720c */ /* 0x000fe20003f64070 */
[----:B------:R-:W-:Y:S01]  /*5e00*/  @!P2 IMAD.IADD R246, R246, 0x1, -R2 ;  /* 0x00000001f6f6a824 */ /* 0x000fe200078e0a02 */
[----:B------:R-:W-:Y:S01]  /*5e10*/  ISETP.GE.AND P2, PT, R10, RZ, PT ;  /* 0x000000ff0a00720c */ /* 0x000fe20003f46270 */
[----:B------:R-:W-:Y:S01]  /*5e20*/  IMAD R27, R2, R6, R27 ;  /* 0x00000006021b7224 */ /* 0x000fe200078e021b */
[----:B------:R-:W-:Y:S01]  /*5e30*/  LOP3.LUT R10, R4, 0x1a, RZ, 0xfc, !PT ;  /* 0x0000001a040a7812 */ /* 0x000fe200078efcff */
[----:B------:R-:W-:Y:S01]  /*5e40*/  IMAD.MOV R5, RZ, RZ, -R5 ;  /* 0x000000ffff057224 */ /* 0x000fe200078e0a05 */
[----:B------:R-:W-:Y:S01]  /*5e50*/  ISETP.GT.U32.AND P4, PT, R2, R246, PT ;  /* 0x000000f60200720c */ /* 0x000fe20003f84070 */
[----:B------:R-:W-:Y:S01]  /*5e60*/  @!P5 IMAD.MOV R244, RZ, RZ, -R244 ;  /* 0x000000fffff4d224 */ /* 0x000fe200078e0af4 */
[----:B------:R-:W-:Y:S01]  /*5e70*/  ISETP.GE.AND P5, PT, R8, RZ, PT ;  /* 0x000000ff0800720c */ /* 0x000fe20003fa6270 */
[----:B------:R-:W-:Y:S01]  /*5e80*/  IMAD R252, R2, R5, R252 ;  /* 0x0000000502fc7224 */ /* 0x000fe200078e02fc */
[----:B------:R-:W-:Y:S01]  /*5e90*/  LOP3.LUT R8, R4, 0x26, RZ, 0xfc, !PT ;  /* 0x0000002604087812 */ /* 0x000fe200078efcff */
[----:B------:R-:W-:Y:S01]  /*5ea0*/  IMAD.HI.U32 R6, R3, R25, RZ ;  /* 0x0000001903067227 */ /* 0x000fe200078e00ff */
[----:B------:R-:W-:-:S02]  /*5eb0*/  IABS R136, R10 ;  /* 0x0000000a00887213 */ /* 0x000fc40000000000 */
[----:B------:R-:W-:Y:S01]  /*5ec0*/  IABS R24, R8 ;  /* 0x0000000800187213 */ /* 0x000fe20000000000 */
[----:B------:R-:W-:Y:S01]  /*5ed0*/  @!P3 IMAD.IADD R248, R248, 0x1, -R2 ;  /* 0x00000001f8f8b824 */ /* 0x000fe200078e0a02 */
[----:B------:R-:W-:Y:S01]  /*5ee0*/  ISETP.GT.U32.AND P3, PT, R2, R27, PT ;  /* 0x0000001b0200720c */ /* 0x000fe20003f64070 */
[----:B------:R-:W-:-:S04]  /*5ef0*/  IMAD.HI.U32 R5, R3, R7, RZ ;  /* 0x0000000703057227 */ /* 0x000fc800078e00ff */
[----:B------:R-:W-:Y:S01]  /*5f00*/  @!P4 IMAD.IADD R246, R246, 0x1, -R2 ;  /* 0x00000001f6f6c824 */ /* 0x000fe200078e0a02 */
[C---:B------:R-:W-:Y:S01]  /*5f10*/  ISETP.GT.U32.AND P4, PT, R2.reuse, R252, PT ;  /* 0x000000fc0200720c */ /* 0x040fe20003f84070 */
[----:B------:R-:W-:Y:S02]  /*5f20*/  IMAD.MOV R6, RZ, RZ, -R6 ;  /* 0x000000ffff067224 */ /* 0x000fe400078e0a06 */
[----:B------:R-:W-:Y:S01]  /*5f30*/  @!P6 IMAD.MOV R242, RZ, RZ, -R242 ;  /* 0x000000fffff2e224 */ /* 0x000fe200078e0af2 */
[----:B------:R-:W-:Y:S01]  /*5f40*/  ISETP.GT.U32.AND P6, PT, R2, R250, PT ;  /* 0x000000fa0200720c */ /* 0x000fe20003fc4070 */
[----:B------:R-:W-:Y:S02]  /*5f50*/  @!P0 IMAD.MOV R246, RZ, RZ, -R246 ;  /* 0x000000fffff68224 */ /* 0x000fe400078e0af6 */
[----:B------:R-:W-:Y:S02]  /*5f60*/  @!P3 IMAD.IADD R27, R27, 0x1, -R2 ;  /* 0x000000011b1bb824 */ /* 0x000fe400078e0a02 */
[----:B------:R-:W-:-:S02]  /*5f70*/  IMAD.MOV R5, RZ, RZ, -R5 ;  /* 0x000000ffff057224 */ /* 0x000fc400078e0a05 */
[C---:B------:R-:W-:Y:S01]  /*5f80*/  IMAD R25, R2.reuse, R6, R25 ;  /* 0x0000000602197224 */ /* 0x040fe200078e0219 */
[----:B------:R-:W-:Y:S01]  /*5f90*/  ISETP.GT.U32.AND P0, PT, R2, R27, PT ;  /* 0x0000001b0200720c */ /* 0x000fe20003f04070 */
[----:B------:R-:W-:-:S04]  /*5fa0*/  IMAD.HI.U32 R6, R3, R24, RZ ;  /* 0x0000001803067227 */ /* 0x000fc800078e00ff */
[----:B------:R-:W-:Y:S02]  /*5fb0*/  @!P4 IMAD.IADD R252, R252, 0x1, -R2 ;  /* 0x00000001fcfcc824 */ /* 0x000fe400078e0a02 */
[C---:B------:R-:W-:Y:S02]  /*5fc0*/  IMAD R5, R2.reuse, R5, R7 ;  /* 0x0000000502057224 */ /* 0x040fe400078e0207 */
[----:B------:R-:W-:Y:S01]  /*5fd0*/  IMAD.MOV R7, RZ, RZ, -R6 ;  /* 0x000000ffff077224 */ /* 0x000fe200078e0a06 */
[C---:B------:R-:W-:Y:S01]  /*5fe0*/  ISETP.GT.U32.AND P3, PT, R2.reuse, R252, PT ;  /* 0x000000fc0200720c */ /* 0x040fe20003f64070 */
[----:B------:R-:W-:Y:S01]  /*5ff0*/  @!P1 IMAD.MOV R248, RZ, RZ, -R248 ;  /* 0x000000fffff89224 */ /* 0x000fe200078e0af8 */
[C---:B------:R-:W-:Y:S01]  /*6000*/  ISETP.GT.U32.AND P1, PT, R2.reuse, R25, PT ;  /* 0x000000190200720c */ /* 0x040fe20003f24070 */
[C---:B------:R-:W-:Y:S01]  /*6010*/  IMAD R24, R2.reuse, R7, R24 ;  /* 0x0000000702187224 */ /* 0x040fe200078e0218 */
[----:B------:R-:W-:Y:S01]  /*6020*/  ISETP.GT.U32.AND P4, PT, R2, R5, PT ;  /* 0x000000050200720c */ /* 0x000fe20003f84070 */
[--C-:B------:R-:W-:Y:S01]  /*6030*/  @!P6 IMAD.IADD R250, R250, 0x1, -R2.reuse ;  /* 0x00000001fafae824 */ /* 0x100fe200078e0a02 */
[----:B------:R-:W-:Y:S01]  /*6040*/  ISETP.GE.AND P6, PT, R9, RZ, PT ;  /* 0x000000ff0900720c */ /* 0x000fe20003fc6270 */
[----:B------:R-:W-:Y:S01]  /*6050*/  @!P0 IMAD.IADD R27, R27, 0x1, -R2 ;  /* 0x000000011b1b8824 */ /* 0x000fe200078e0a02 */
[----:B------:R-:W-:Y:S01]  /*6060*/  LOP3.LUT R9, R4, 0x24, RZ, 0xfc, !PT ;  /* 0x0000002404097812 */ /* 0x000fe200078efcff */
[----:B------:R-:W-:Y:S01]  /*6070*/  @!P2 IMAD.MOV R250, RZ, RZ, -R250 ;  /* 0x000000fffffaa224 */ /* 0x000fe200078e0afa */
[----:B------:R-:W-:-:S02]  /*6080*/  ISETP.GT.U32.AND P0, PT, R2, R24, PT ;  /* 0x000000180200720c */ /* 0x000fc40003f04070 */
[----:B------:R-:W-:Y:S01]  /*6090*/  IABS R22, R9 ;  /* 0x0000000900167213 */ /* 0x000fe20000000000 */
[--C-:B------:R-:W-:Y:S01]  /*60a0*/  @!P3 IMAD.IADD R252, R252, 0x1, -R2.reuse ;  /* 0x00000001fcfcb824 */ /* 0x100fe200078e0a02 */
[----:B------:R-:W-:Y:S01]  /*60b0*/  ISETP.GE.AND P3, PT, R12, RZ, PT ;  /* 0x000000ff0c00720c */ /* 0x000fe20003f66270 */
[--C-:B------:R-:W-:Y:S01]  /*60c0*/  @!P1 IMAD.IADD R25, R25, 0x1, -R2.reuse ;  /* 0x0000000119199824 */ /* 0x100fe200078e0a02 */
[----:B------:R-:W-:Y:S01]  /*60d0*/  ISETP.GE.AND P1, PT, R8, RZ, PT ;  /* 0x000000ff0800720c */ /* 0x000fe20003f26270 */
[----:B------:R-:W-:Y:S01]  /*60e0*/  @!P4 IMAD.IADD R5, R5, 0x1, -R2 ;  /* 0x000000010505c824 */ /* 0x000fe200078e0a02 */
[----:B------:R-:W-:Y:S01]  /*60f0*/  ISETP.GE.AND P4, PT, R11, RZ, PT ;  /* 0x000000ff0b00720c */ /* 0x000fe20003f86270 */
[----:B------:R-:W-:Y:S01]  /*6100*/  IMAD.HI.U32 R6, R3, R22, RZ ;  /* 0x0000001603067227 */ /* 0x000fe200078e00ff */
[----:B------:R-:W-:Y:S02]  /*6110*/  LOP3.LUT R8, R4, 0x1e, RZ, 0xfc, !PT ;  /* 0x0000001e04087812 */ /* 0x000fe400078efcff */
[C---:B------:R-:W-:Y:S01]  /*6120*/  ISETP.GT.U32.AND P2, PT, R2.reuse, R5, PT ;  /* 0x000000050200720c */ /* 0x040fe20003f44070 */
[----:B------:R-:W-:Y:S01]  /*6130*/  @!P5 IMAD.MOV R252, RZ, RZ, -R252 ;  /* 0x000000fffffcd224 */ /* 0x000fe200078e0afc */
[----:B------:R-:W-:Y:S01]  /*6140*/  ISETP.GT.U32.AND P5, PT, R2, R25, PT ;  /* 0x000000190200720c */ /* 0x000fe20003fa4070 */
[----:B------:R-:W-:Y:S01]  /*6150*/  IMAD.MOV R7, RZ, RZ, -R6 ;  /* 0x000000ffff077224 */ /* 0x000fe200078e0a06 */
[----:B------:R-:W-:Y:S01]  /*6160*/  LOP3.LUT R6, R4, 0x22, RZ, 0xfc, !PT ;  /* 0x0000002204067812 */ /* 0x000fe200078efcff */
[----:B------:R-:W-:Y:S01]  /*6170*/  @!P0 IMAD.IADD R24, R24, 0x1, -R2 ;  /* 0x0000000118188824 */ /* 0x000fe200078e0a02 */
[----:B------:R-:W-:Y:S01]  /*6180*/  IABS R16, R8 ;  /* 0x0000000800107213 */ /* 0x000fe20000000000 */
[C---:B------:R-:W-:Y:S01]  /*6190*/  IMAD R22, R2.reuse, R7, R22 ;  /* 0x0000000702167224 */ /* 0x040fe200078e0216 */
[----:B------:R-:W-:Y:S01]  /*61a0*/  IABS R20, R6 ;  /* 0x0000000600147213 */ /* 0x000fe20000000000 */
[----:B------:R-:W-:Y:S01]  /*61b0*/  @!P6 IMAD.MOV R27, RZ, RZ, -R27 ;  /* 0x000000ffff1be224 */ /* 0x000fe200078e0a1b */
[----:B------:R-:W-:-:S02]  /*61c0*/  ISETP.GT.U32.AND P0, PT, R2, R24, PT ;  /* 0x000000180200720c */ /* 0x000fc40003f04070 */
[----:B------:R-:W-:Y:S01]  /*61d0*/  LOP3.LUT R7, R4, 0x20, RZ, 0xfc, !PT ;  /* 0x0000002004077812 */ /* 0x000fe200078efcff */
[--C-:B------:R-:W-:Y:S01]  /*61e0*/  @!P2 IMAD.IADD R5, R5, 0x1, -R2.reuse ;  /* 0x000000010505a824 */ /* 0x100fe200078e0a02 */
[----:B------:R-:W-:Y:S01]  /*61f0*/  ISETP.GE.AND P6, PT, R6, RZ, PT ;  /* 0x000000ff0600720c */ /* 0x000fe20003fc6270 */
[----:B------:R-:W-:Y:S01]  /*6200*/  IMAD.HI.U32 R6, R3, R20, RZ ;  /* 0x0000001403067227 */ /* 0x000fe200078e00ff */
[----:B------:R-:W-:Y:S02]  /*6210*/  IABS R18, R7 ;  /* 0x0000000700127213 */ /* 0x000fe40000000000 */
[----:B------:R-:W-:Y:S01]  /*6220*/  ISETP.GE.AND P2, PT, R9, RZ, PT ;  /* 0x000000ff0900720c */ /* 0x000fe20003f46270 */
[----:B------:R-:W-:Y:S01]  /*6230*/  @!P5 IMAD.IADD R25, R25, 0x1, -R2 ;  /* 0x000000011919d824 */ /* 0x000fe200078e0a02 */
[----:B------:R-:W-:Y:S01]  /*6240*/  ISETP.GE.AND P5, PT, R7, RZ, PT ;  /* 0x000000ff0700720c */ /* 0x000fe20003fa6270 */
[----:B------:R-:W-:Y:S01]  /*6250*/  IMAD.MOV R7, RZ, RZ, -R6 ;  /* 0x000000ffff077224 */ /* 0x000fe200078e0a06 */
[----:B------:R-:W-:Y:S01]  /*6260*/  LOP3.LUT R9, R4, 0x1c, RZ, 0xfc, !PT ;  /* 0x0000001c04097812 */ /* 0x000fe200078efcff */
[----:B------:R-:W-:Y:S01]  /*6270*/  @!P4 IMAD.MOV R5, RZ, RZ, -R5 ;  /* 0x000000ffff05c224 */ /* 0x000fe200078e0a05 */
[----:B------:R-:W-:Y:S01]  /*6280*/  ISETP.GT.U32.AND P4, PT, R2, R22, PT ;  /* 0x000000160200720c */ /* 0x000fe20003f84070 */
[----:B------:R-:W-:Y:S01]  /*6290*/  @!P0 IMAD.IADD R24, R24, 0x1, -R2 ;  /* 0x0000000118188824 */ /* 0x000fe200078e0a02 */
[----:B------:R-:W-:Y:S01]  /*62a0*/  ISETP.GE.AND P0, PT, R9, RZ, PT ;  /* 0x000000ff0900720c */ /* 0x000fe20003f06270 */
[----:B------:R-:W-:Y:S01]  /*62b0*/  IMAD R20, R2, R7, R20 ;  /* 0x0000000702147224 */ /* 0x000fe200078e0214 */
[----:B------:R-:W-:Y:S01]  /*62c0*/  IABS R14, R9 ;  /* 0x00000009000e7213 */ /* 0x000fe20000000000 */
[----:B------:R-:W-:Y:S01]  /*62d0*/  @!P1 IMAD.MOV R24, RZ, RZ, -R24 ;  /* 0x000000ffff189224 */ /* 0x000fe200078e0a18 */
[----:B------:R-:W-:Y:S01]  /*62e0*/  LOP3.LUT R12, R4, 0x18, RZ, 0xfc, !PT ;  /* 0x00000018040c7812 */ /* 0x000fe200078efcff */
[----:B------:R-:W-:Y:S01]  /*62f0*/  IMAD.HI.U32 R7, R3, R16, RZ ;  /* 0x0000001003077227 */ /* 0x000fe200078e00ff */
[----:B------:R-:W-:-:S02]  /*6300*/  ISETP.GT.U32.AND P1, PT, R2, R20, PT ;  /* 0x000000140200720c */ /* 0x000fc40003f24070 */
[----:B------:R-:W-:Y:S01]  /*6310*/  IABS R134, R12 ;  /* 0x0000000c00867213 */ /* 0x000fe20000000000 */
[----:B------:R-:W-:Y:S01]  /*6320*/  IMAD.MOV R7, RZ, RZ, -R7 ;  /* 0x000000ffff077224 */ /* 0x000fe200078e0a07 */
[----:B------:R-:W-:Y:S01]  /*6330*/  IABS R11, R33 ;  /* 0x00000021000b7213 */ /* 0x000fe20000000000 */
[----:B------:R-:W-:Y:S02]  /*6340*/  @!P4 IMAD.IADD R22, R22, 0x1, -R2 ;  /* 0x000000011616c824 */ /* 0x000fe400078e0a02 */
[C---:B------:R-:W-:Y:S02]  /*6350*/  IMAD R16, R2.reuse, R7, R16 ;  /* 0x0000000702107224 */ /* 0x040fe400078e0210 */
[----:B------:R-:W-:Y:S01]  /*6360*/  IMAD.HI.U32 R6, R3, R18, RZ ;  /* 0x0000001203067227 */ /* 0x000fe200078e00ff */
[----:B------:R-:W-:-:S03]  /*6370*/  ISETP.GT.U32.AND P4, PT, R2, R22, PT ;  /* 0x000000160200720c */ /* 0x000fc60003f84070 */
[----:B------:R-:W-:Y:S01]  /*6380*/  @!P1 IMAD.IADD R20, R20, 0x1, -R2 ;  /* 0x0000000114149824 */ /* 0x000fe200078e0a02 */
[----:B------:R-:W-:Y:S01]  /*6390*/  ISETP.GT.U32.AND P1, PT, R2, R16, PT ;  /* 0x000000100200720c */ /* 0x000fe20003f24070 */
[----:B------:R-:W-:Y:S02]  /*63a0*/  IMAD.MOV R9, RZ, RZ, -R6 ;  /* 0x000000ffff097224 */ /* 0x000fe400078e0a06 */
[----:B------:R-:W-:-:S04]  /*63b0*/  IMAD.HI.U32 R6, R3, R14, RZ ;  /* 0x0000000e03067227 */ /* 0x000fc800078e00ff */
[----:B------:R-:W-:Y:S02]  /*63c0*/  IMAD R18, R2, R9, R18 ;  /* 0x0000000902127224 */ /* 0x000fe400078e0212 */
[----:B------:R-:W-:Y:S02]  /*63d0*/  @!P4 IMAD.IADD R22, R22, 0x1, -R2 ;  /* 0x000000011616c824 */ /* 0x000fe400078e0a02 */
[----:B------:R-:W-:Y:S01]  /*63e0*/  IMAD.MOV R7, RZ, RZ, -R6 ;  /* 0x000000ffff077224 */ /* 0x000fe200078e0a06 */
[----:B------:R-:W-:Y:S01]  /*63f0*/  ISETP.GT.U32.AND P4, PT, R2, R18, PT ;  /* 0x000000120200720c */ /* 0x000fe20003f84070 */
[----:B------:R-:W-:Y:S02]  /*6400*/  @!P1 IMAD.IADD R16, R16, 0x1, -R2 ;  /* 0x0000000110109824 */ /* 0x000fe400078e0a02 */
[----:B------:R-:W-:-:S03]  /*6410*/  IMAD.HI.U32 R6, R3, R136, RZ ;  /* 0x0000008803067227 */ /* 0x000fc600078e00ff */
[C---:B------:R-:W-:Y:S01]  /*6420*/  ISETP.GT.U32.AND P1, PT, R2.reuse, R16, PT ;  /* 0x000000100200720c */ /* 0x040fe20003f24070 */
[----:B------:R-:W-:Y:S02]  /*6430*/  IMAD R14, R2, R7, R14 ;  /* 0x00000007020e7224 */ /* 0x000fe400078e020e */
[----:B------:R-:W-:Y:S02]  /*6440*/  IMAD.MOV R7, RZ, RZ, -R6 ;  /* 0x000000ffff077224 */ /* 0x000fe400078e0a06 */
[----:B------:R-:W-:-:S04]  /*6450*/  IMAD.HI.U32 R6, R3, R134, RZ ;  /* 0x0000008603067227 */ /* 0x000fc800078e00ff */
[----:B------:R-:W-:Y:S02]  /*6460*/  IMAD.MOV R9, RZ, RZ, -R6 ;  /* 0x000000ffff097224 */ /* 0x000fe400078e0a06 */
[----:B------:R-:W-:Y:S01]  /*6470*/  @!P3 IMAD.MOV R25, RZ, RZ, -R25 ;  /* 0x000000ffff19b224 */ /* 0x000fe200078e0a19 */
[----:B------:R-:W-:Y:S01]  /*6480*/  ISETP.GE.AND P3, PT, R8, RZ, PT ;  /* 0x000000ff0800720c */ /* 0x000fe20003f66270 */
[----:B------:R-:W-:Y:S01]  /*6490*/  @!P4 IMAD.IADD R18, R18, 0x1, -R2 ;  /* 0x000000011212c824 */ /* 0x000fe200078e0a02 */
[----:B------:R-:W-:Y:S01]  /*64a0*/  IABS R8, R17 ;  /* 0x0000001100087213 */ /* 0x000fe20000000000 */
[C---:B------:R-:W-:Y:S01]  /*64b0*/  IMAD R136, R2.reuse, R7, R136 ;  /* 0x0000000702887224 */ /* 0x040fe200078e0288 */
[C---:B------:R-:W-:Y:S01]  /*64c0*/  ISETP.GT.U32.AND P4, PT, R2.reuse, R20, PT ;  /* 0x000000140200720c */ /* 0x040fe20003f84070 */
[----:B------:R-:W-:Y:S02]  /*64d0*/  IMAD R134, R2, R9, R134 ;  /* 0x0000000902867224 */ /* 0x000fe400078e0286 */
[----:B------:R-:W-:-:S04]  /*64e0*/  IMAD.HI.U32 R7, R3, R132, RZ ;  /* 0x0000008403077227 */ /* 0x000fc800078e00ff */
[----:B------:R-:W-:Y:S01]  /*64f0*/  @!P2 IMAD.MOV R22, RZ, RZ, -R22 ;  /* 0x000000ffff16a224 */ /* 0x000fe200078e0a16 */
[----:B------:R-:W-:Y:S01]  /*6500*/  ISETP.GT.U32.AND P2, PT, R2, R18, PT ;  /* 0x000000120200720c */ /* 0x000fe20003f44070 */
[----:B------:R-:W-:Y:S01]  /*6510*/  @!P1 IMAD.IADD R16, R16, 0x1, -R2 ;  /* 0x0000000110109824 */ /* 0x000fe200078e0a02 */
[----:B------:R-:W-:Y:S01]  /*6520*/  ISETP.GT.U32.AND P1, PT, R2, R134, PT ;  /* 0x000000860200720c */ /* 0x000fe20003f24070 */
[----:B------:R-:W-:Y:S02]  /*6530*/  IMAD.MOV R7, RZ, RZ, -R7 ;  /* 0x000000ffff077224 */ /* 0x000fe400078e0a07 */
[----:B------:R-:W-:-:S04]  /*6540*/  IMAD.HI.U32 R6, R3, R8, RZ ;  /* 0x0000000803067227 */ /* 0x000fc800078e00ff */
[----:B------:R-:W-:Y:S02]  /*6550*/  IMAD R132, R2, R7, R132 ;  /* 0x0000000702847224 */ /* 0x000fe400078e0284 */
[----:B------:R-:W-:Y:S02]  /*6560*/  IMAD.MOV R7, RZ, RZ, -R6 ;  /* 0x000000ffff077224 */ /* 0x000fe400078e0a06 */
[----:B------:R-:W-:Y:S01]  /*6570*/  @!P2 IMAD.IADD R18, R18, 0x1, -R2 ;  /* 0x000000011212a824 */ /* 0x000fe200078e0a02 */
[C---:B------:R-:W-:Y:S01]  /*6580*/  ISETP.GT.U32.AND P2, PT, R2.reuse, R136, PT ;  /* 0x000000880200720c */ /* 0x040fe20003f44070 */
[----:B------:R-:W-:Y:S02]  /*6590*/  IMAD R7, R2, R7, R8 ;  /* 0x0000000702077224 */ /* 0x000fe400078e0208 */
[--C-:B------:R-:W-:Y:S01]  /*65a0*/  @!P4 IMAD.IADD R20, R20, 0x1, -R2.reuse ;  /* 0x000000011414c824 */ /* 0x100fe200078e0a02 */
[----:B------:R-:W-:Y:S01]  /*65b0*/  ISETP.GT.U32.AND P4, PT, R2, R14, PT ;  /* 0x0000000e0200720c */ /* 0x000fe20003f84070 */
[----:B------:R-:W-:Y:S01]  /*65c0*/  @!P1 IMAD.IADD R134, R134, 0x1, -R2 ;  /* 0x0000000186869824 */ /* 0x000fe200078e0a02 */
[----:B------:R-:W-:Y:S01]  /*65d0*/  ISETP.GT.U32.AND P1, PT, R2, R7, PT ;  /* 0x000000070200720c */ /* 0x000fe20003f24070 */
[----:B------:R-:W-:-:S04]  /*65e0*/  IMAD.HI.U32 R6, R3, R130, RZ ;  /* 0x0000008203067227 */ /* 0x000fc800078e00ff */
[----:B------:R-:W-:Y:S02]  /*65f0*/  @!P3 IMAD.MOV R16, RZ, RZ, -R16 ;  /* 0x000000ffff10b224 */ /* 0x000fe400078e0a10 */
[----:B------:R-:W-:Y:S01]  /*6600*/  @!P2 IMAD.IADD R136, R136, 0x1, -R2 ;  /* 0x000000018888a824 */ /* 0x000fe200078e0a02 */
[----:B------:R-:W-:Y:S01]  /*6610*/  ISETP.GE.AND P2, PT, R10, RZ, PT ;  /* 0x000000ff0a00720c */ /* 0x000fe20003f46270 */
[----:B------:R-:W-:Y:S01]  /*6620*/  IMAD.MOV R9, RZ, RZ, -R6 ;  /* 0x000000ffff097224 */ /* 0x000fe200078e0a06 */
[----:B------:R-:W-:Y:S01]  /*6630*/  IABS R10, R31 ;  /* 0x0000001f000a7213 */ /* 0x000fe20000000000 */
[--C-:B------:R-:W-:Y:S01]  /*6640*/  @!P4 IMAD.IADD R14, R14, 0x1, -R2.reuse ;  /* 0x000000010e0ec824 */ /* 0x100fe200078e0a02 */
[----:B------:R-:W-:Y:S01]  /*6650*/  ISETP.GT.U32.AND P4, PT, R2, R132, PT ;  /* 0x000000840200720c */ /* 0x000fe20003f84070 */
[----:B------:R-:W-:Y:S02]  /*6660*/  @!P1 IMAD.IADD R7, R7, 0x1, -R2 ;  /* 0x0000000107079824 */ /* 0x000fe400078e0a02 */
[----:B------:R-:W-:-:S03]  /*6670*/  IMAD.HI.U32 R6, R3, R10, RZ ;  /* 0x0000000a03067227 */ /* 0x000fc600078e00ff */
[C---:B------:R-:W-:Y:S01]  /*6680*/  ISETP.GT.U32.AND P3, PT, R2.reuse, R7, PT ;  /* 0x000000070200720c */ /* 0x040fe20003f64070 */
[----:B------:R-:W-:Y:S02]  /*6690*/  IMAD R130, R2, R9, R130 ;  /* 0x0000000902827224 */ /* 0x000fe400078e0282 */
[----:B------:R-:W-:Y:S02]  /*66a0*/  IMAD.MOV R9, RZ, RZ, -R6 ;  /* 0x000000ffff097224 */ /* 0x000fe400078e0a06 */
[----:B------:R-:W-:-:S04]  /*66b0*/  IMAD.HI.U32 R8, R3, R11, RZ ;  /* 0x0000000b03087227 */ /* 0x000fc800078e00ff */
[----:B------:R-:W-:Y:S01]  /*66c0*/  @!P4 IMAD.IADD R132, R132, 0x1, -R2 ;  /* 0x000000018484c824 */ /* 0x000fe200078e0a02 */
[C---:B------:R-:W-:Y:S01]  /*66d0*/  ISETP.GT.U32.AND P4, PT, R2.reuse, R14, PT ;  /* 0x0000000e0200720c */ /* 0x040fe20003f84070 */
[C---:B------:R-:W-:Y:S01]  /*66e0*/  IMAD R6, R2.reuse, R9, R10 ;  /* 0x0000000902067224 */ /* 0x040fe200078e020a */
[----:B------:R-:W-:Y:S01]  /*66f0*/  IABS R10, R35 ;  /* 0x00000023000a7213 */ /* 0x000fe20000000000 */
[----:B------:R-:W-:Y:S01]  /*6700*/  @!P3 IMAD.IADD R7, R7, 0x1, -R2 ;  /* 0x000000010707b824 */ /* 0x000fe200078e0a02 */
[C---:B------:R-:W-:Y:S01]  /*6710*/  ISETP.GT.U32.AND P1, PT, R2.reuse, R132, PT ;  /* 0x000000840200720c */ /* 0x040fe20003f24070 */
[----:B------:R-:W-:Y:S01]  /*6720*/  IMAD.MOV R8, RZ, RZ, -R8 ;  /* 0x000000ffff087224 */ /* 0x000fe200078e0a08 */
[C---:B------:R-:W-:Y:S01]  /*6730*/  ISETP.GT.U32.AND P3, PT, R2.reuse, R6, PT ;  /* 0x000000060200720c */ /* 0x040fe20003f64070 */
[----:B------:R-:W-:Y:S01]  /*6740*/  @!P5 IMAD.MOV R18, RZ, RZ, -R18 ;  /* 0x000000ffff12d224 */ /* 0x000fe200078e0a12 */
[C---:B------:R-:W-:Y:S01]  /*6750*/  ISETP.GT.U32.AND P5, PT, R2.reuse, R136, PT ;  /* 0x000000880200720c */ /* 0x040fe20003fa4070 */
[----:B------:R-:W-:-:S02]  /*6760*/  IMAD R8, R2, R8, R11 ;  /* 0x0000000802087224 */ /* 0x000fc400078e020b */
[----:B------:R-:W-:-:S04]  /*6770*/  IMAD.HI.U32 R9, R3, R10, RZ ;  /* 0x0000000a03097227 */ /* 0x000fc800078e00ff */
[--C-:B------:R-:W-:Y:S01]  /*6780*/  @!P4 IMAD.IADD R14, R14, 0x1, -R2.reuse ;  /* 0x000000010e0ec824 */ /* 0x100fe200078e0a02 */
[----:B------:R-:W-:Y:S01]  /*6790*/  ISETP.GT.U32.AND P4, PT, R2, R130, PT ;  /* 0x000000820200720c */ /* 0x000fe20003f84070 */
[----:B------:R-:W-:Y:S02]  /*67a0*/  IMAD.MOV R9, RZ, RZ, -R9 ;  /* 0x000000ffff097224 */ /* 0x000fe400078e0a09 */
[----:B------:R-:W-:Y:S01]  /*67b0*/  @!P3 IMAD.IADD R6, R6, 0x1, -R2 ;  /* 0x000000010606b824 */ /* 0x000fe200078e0a02 */
[C---:B------:R-:W-:Y:S01]  /*67c0*/  ISETP.GT.U32.AND P3, PT, R2.reuse, R8, PT ;  /* 0x000000080200720c */ /* 0x040fe20003f64070 */
[----:B------:R-:W-:Y:S01]  /*67d0*/  @!P6 IMAD.MOV R20, RZ, RZ, -R20 ;  /* 0x000000ffff14e224 */ /* 0x000fe200078e0a14 */
[----:B------:R-:W-:Y:S01]  /*67e0*/  ISETP.GT.U32.AND P6, PT, R2, R134, PT ;  /* 0x000000860200720c */ /* 0x000fe20003fc4070 */
[----:B------:R-:W-:Y:S01]  /*67f0*/  @!P1 IMAD.IADD R132, R132, 0x1, -R2 ;  /* 0x0000000184849824 */ /* 0x000fe200078e0a02 */
[----:B------:R-:W-:Y:S01]  /*6800*/  ISETP.GE.AND P1, PT, R17, RZ, PT ;  /* 0x000000ff1100720c */ /* 0x000fe20003f26270 */
[----:B------:R-:W-:Y:S01]  /*6810*/  IMAD R10, R2, R9, R10 ;  /* 0x00000009020a7224 */ /* 0x000fe200078e020a */
[----:B------:R-:W-:Y:S01]  /*6820*/  IABS R17, R37 ;  /* 0x0000002500117213 */ /* 0x000fe20000000000 */
[--C-:B------:R-:W-:Y:S01]  /*6830*/  @!P5 IMAD.IADD R136, R136, 0x1, -R2.reuse ;  /* 0x000000018888d824 */ /* 0x100fe200078e0a02 */
[----:B------:R-:W-:Y:S01]  /*6840*/  ISETP.GE.AND P5, PT, R12, RZ, PT ;  /* 0x000000ff0c00720c */ /* 0x000fe20003fa6270 */
[----:B------:R-:W-:Y:S01]  /*6850*/  @!P4 IMAD.IADD R130, R130, 0x1, -R2 ;  /* 0x000000018282c824 */ /* 0x000fe200078e0a02 */
[----:B------:R-:W-:Y:S01]  /*6860*/  ISETP.GE.AND P4, PT, R19, RZ, PT ;  /* 0x000000ff1300720c */ /* 0x000fe20003f86270 */
[----:B------:R-:W-:-:S02]  /*6870*/  @!P0 IMAD.MOV R14, RZ, RZ, -R14 ;  /* 0x000000ffff0e8224 */ /* 0x000fc400078e0a0e */
[----:B------:R-:W-:Y:S01]  /*6880*/  @!P3 IMAD.IADD R8, R8, 0x1, -R2 ;  /* 0x000000010808b824 */ /* 0x000fe200078e0a02 */
[C---:B------:R-:W-:Y:S01]  /*6890*/  ISETP.GT.U32.AND P3, PT, R2.reuse, R10, PT ;  /* 0x0000000a0200720c */ /* 0x040fe20003f64070 */
        /* <DEDUP_REMOVED lines=8> */
[----:B------:R-:W-:Y:S01]  /*6920*/  IMAD.HI.U32 R11, R3, R128, RZ ;  /* 0x00000080030b7227 */ /* 0x000fe200078e00ff */
[----:B------:R-:W-:-:S03]  /*6930*/  ISETP.GE.AND P6, PT, R15, RZ, PT ;  /* 0x000000ff0f00720c */ /* 0x000fc60003fc6270 */
[C---:B------:R-:W-:Y:S02]  /*6940*/  IMAD R126, R2.reuse, R29, R126 ;  /* 0x0000001d027e7224 */ /* 0x040fe400078e027e */
[----:B------:R-:W-:Y:S01]  /*6950*/  @!P5 IMAD.MOV R134, RZ, RZ, -R134 ;  /* 0x000000ffff86d224 */ /* 0x000fe200078e0a86 */
[----:B------:R-:W-:Y:S01]  /*6960*/  ISETP.GT.U32.AND P5, PT, R2, R8, PT ;  /* 0x000000080200720c */ /* 0x000fe20003fa4070 */
[----:B------:R-:W-:-:S04]  /*6970*/  IMAD.HI.U32 R15, R3, R124, RZ ;  /* 0x0000007c030f7227 */ /* 0x000fc800078e00ff */
[----:B------:R-:W-:Y:S02]  /*6980*/  IMAD.MOV R11, RZ, RZ, -R11 ;  /* 0x000000ffff0b7224 */ /* 0x000fe400078e0a0b */
[--C-:B------:R-:W-:Y:S02]  /*6990*/  @!P3 IMAD.IADD R10, R10, 0x1, -R2.reuse ;  /* 0x000000010a0ab824 */ /* 0x100fe400078e0a02 */
[----:B------:R-:W-:Y:S01]  /*69a0*/  @!P0 IMAD.IADD R130, R130, 0x1, -R2 ;  /* 0x0000000182828824 */ /* 0x000fe200078e0a02 */
[C---:B------:R-:W-:Y:S01]  /*69b0*/  ISETP.GT.U32.AND P0, PT, R2.reuse, R126, PT ;  /* 0x0000007e0200720c */ /* 0x040fe20003f04070 */
[----:B------:R-:W-:Y:S01]  /*69c0*/  @!P2 IMAD.MOV R136, RZ, RZ, -R136 ;  /* 0x000000ffff88a224 */ /* 0x000fe200078e0a88 */
[C---:B------:R-:W-:Y:S01]  /*69d0*/  ISETP.GT.U32.AND P2, PT, R2.reuse, R6, PT ;  /* 0x000000060200720c */ /* 0x040fe20003f44070 */
[----:B------:R-:W-:Y:S01]  /*69e0*/  IMAD.HI.U32 R3, R3, R122, RZ ;  /* 0x0000007a03037227 */ /* 0x000fe200078e00ff */
[----:B------:R-:W-:-:S03]  /*69f0*/  ISETP.GT.U32.AND P3, PT, R2, R10, PT ;  /* 0x0000000a0200720c */ /* 0x000fc60003f64070 */
[----:B------:R-:W-:Y:S02]  /*6a00*/  IMAD.MOV R15, RZ, RZ, -R15 ;  /* 0x000000ffff0f7224 */ /* 0x000fe400078e0a0f */
[C---:B------:R-:W-:Y:S01]  /*6a10*/  IMAD R128, R2.reuse, R11, R128 ;  /* 0x0000000b02807224 */ /* 0x040fe200078e0280 */
[----:B------:R-:W-:Y:S01]  /*6a20*/  LOP3.LUT R11, R153, 0x3f, RZ, 0xc0, !PT ;  /* 0x0000003f990b7812 */ /* 0x000fe200078ec0ff */
[----:B------:R-:W-:Y:S02]  /*6a30*/  IMAD.MOV.U32 R4, RZ, RZ, R7 ;  /* 0x000000ffff047224 */ /* 0x000fe400078e0007 */
[----:B------:R-:W-:Y:S02]  /*6a40*/  IMAD.MOV R3, RZ, RZ, -R3 ;  /* 0x000000ffff037224 */ /* 0x000fe400078e0a03 */
[C---:B------:R-:W-:Y:S02]  /*6a50*/  IMAD R12, R2.reuse, R19, R17 ;  /* 0x00000013020c7224 */ /* 0x040fe400078e0211 */
[----:B------:R-:W-:-:S02]  /*6a60*/  IMAD R124, R2, R15, R124 ;  /* 0x0000000f027c7224 */ /* 0x000fc400078e027c */
[----:B------:R-:W-:Y:S01]  /*6a70*/  @!P1 IMAD.MOV R4, RZ, RZ, -R4 ;  /* 0x000000ffff049224 */ /* 0x000fe200078e0a04 */
[C---:B------:R-:W-:Y:S01]  /*6a80*/  ISETP.GT.U32.AND P1, PT, R2.reuse, R128, PT ;  /* 0x000000800200720c */ /* 0x040fe20003f24070 */
[C---:B------:R-:W-:Y:S02]  /*6a90*/  IMAD R122, R2.reuse, R3, R122 ;  /* 0x00000003027a7224 */ /* 0x040fe400078e027a */
[----:B------:R-:W-:Y:S01]  /*6aa0*/  @!P6 IMAD.MOV R132, RZ, RZ, -R132 ;  /* 0x000000ffff84e224 */ /* 0x000fe200078e0a84 */
[----:B------:R-:W-:Y:S01]  /*6ab0*/  ISETP.GT.U32.AND P6, PT, R2, R12, PT ;  /* 0x0000000c0200720c */ /* 0x000fe20003fc4070 */
[--C-:B------:R-:W-:Y:S01]  /*6ac0*/  @!P5 IMAD.IADD R8, R8, 0x1, -R2.reuse ;  /* 0x000000010808d824 */ /* 0x100fe200078e0a02 */
[----:B------:R-:W-:Y:S01]  /*6ad0*/  ISETP.GT.U32.AND P5, PT, R2, R124, PT ;  /* 0x0000007c0200720c */ /* 0x000fe20003fa4070 */
[--C-:B------:R-:W-:Y:S01]  /*6ae0*/  @!P0 IMAD.IADD R126, R126, 0x1, -R2.reuse ;  /* 0x000000017e7e8824 */ /* 0x100fe200078e0a02 */
[----:B------:R-:W-:Y:S01]  /*6af0*/  ISETP.GT.U32.AND P0, PT, R2, R122, PT ;  /* 0x0000007a0200720c */ /* 0x000fe20003f04070 */
[--C-:B------:R-:W-:Y:S01]  /*6b00*/  @!P2 IMAD.IADD R6, R6, 0x1, -R2.reuse ;  /* 0x000000010606a824 */ /* 0x100fe200078e0a02 */
[----:B------:R-:W-:Y:S01]  /*6b10*/  ISETP.GE.AND P2, PT, R31, RZ, PT ;  /* 0x000000ff1f00720c */ /* 0x000fe20003f46270 */
[--C-:B------:R-:W-:Y:S01]  /*6b20*/  @!P3 IMAD.IADD R10, R10, 0x1, -R2.reuse ;  /* 0x000000010a0ab824 */ /* 0x100fe200078e0a02 */
[----:B------:R-:W-:Y:S01]  /*6b30*/  ISETP.GE.AND P3, PT, R33, RZ, PT ;  /* 0x000000ff2100720c */ /* 0x000fe20003f66270 */
[----:B------:R-:W-:-:S02]  /*6b40*/  @!P1 IMAD.IADD R128, R128, 0x1, -R2 ;  /* 0x0000000180809824 */ /* 0x000fc400078e0a02 */
[----:B------:R-:W-:Y:S02]  /*6b50*/  IMAD.U32 R3, RZ, RZ, UR12 ;  /* 0x0000000cff037e24 */ /* 0x000fe4000f8e00ff */
[--C-:B------:R-:W-:Y:S01]  /*6b60*/  @!P6 IMAD.IADD R12, R12, 0x1, -R2.reuse ;  /* 0x000000010c0ce824 */ /* 0x100fe200078e0a02 */
[----:B------:R-:W-:Y:S01]  /*6b70*/  ISETP.GE.AND P6, PT, R35, RZ, PT ;  /* 0x000000ff2300720c */ /* 0x000fe20003fc6270 */
[----:B------:R-:W-:Y:S02]  /*6b80*/  @!P5 IMAD.IADD R124, R124, 0x1, -R2 ;  /* 0x000000017c7cd824 */ /* 0x000fe400078e0a02 */
[----:B------:R-:W-:Y:S01]  /*6b90*/  @!P4 IMAD.MOV R130, RZ, RZ, -R130 ;  /* 0x000000ffff82c224 */ /* 0x000fe200078e0a82 */
[C---:B------:R-:W-:Y:S01]  /*6ba0*/  ISETP.GT.U32.AND P4, PT, R2.reuse, R128, PT ;  /* 0x000000800200720c */ /* 0x040fe20003f84070 */
[----:B------:R-:W-:Y:S01]  /*6bb0*/  VIADD R3, R3, 0x4000 ;  /* 0x0000400003037836 */ /* 0x000fe20000000000 */
[----:B------:R-:W-:Y:S01]  /*6bc0*/  ISETP.GT.U32.AND P1, PT, R2, R12, PT ;  /* 0x0000000c0200720c */ /* 0x000fe20003f24070 */
[----:B------:R-:W-:Y:S01]  /*6bd0*/  @!P0 IMAD.IADD R122, R122, 0x1, -R2 ;  /* 0x000000017a7a8824 */ /* 0x000fe200078e0a02 */
[C---:B------:R-:W-:Y:S01]  /*6be0*/  ISETP.GT.U32.AND P5, PT, R2.reuse, R124, PT ;  /* 0x0000007c0200720c */ /* 0x040fe20003fa4070 */
[----:B------:R-:W-:Y:S01]  /*6bf0*/  @!P2 IMAD.MOV R6, RZ, RZ, -R6 ;  /* 0x000000ffff06a224 */ /* 0x000fe200078e0a06 */
[C---:B------:R-:W-:Y:S01]  /*6c00*/  ISETP.GT.U32.AND P2, PT, R2.reuse, R126, PT ;  /* 0x0000007e0200720c */ /* 0x040fe20003f44070 */
[----:B------:R-:W-:Y:S01]  /*6c10*/  @!P3 IMAD.MOV R8, RZ, RZ, -R8 ;  /* 0x000000ffff08b224 */ /* 0x000fe200078e0a08 */
[----:B------:R-:W-:Y:S01]  /*6c20*/  SHF.R.U32.HI R3, RZ, 0x4, R3 ;  /* 0x00000004ff037819 */ /* 0x000fe20000011603 */
[----:B------:R-:W-:Y:S01]  /*6c30*/  @!P6 IMAD.MOV R10, RZ, RZ, -R10 ;  /* 0x000000ffff0ae224 */ /* 0x000fe200078e0a0a */
[----:B------:R-:W-:-:S02]  /*6c40*/  ISETP.GT.U32.AND P3, PT, R2, R122, PT ;  /* 0x0000007a0200720c */ /* 0x000fc40003f64070 */
[----:B------:R-:W-:Y:S01]  /*6c50*/  SGXT.U32 R45, R3, 0xe ;  /* 0x0000000e032d781a */ /* 0x000fe20000000000 */
[----:B------:R-:W-:Y:S01]  /*6c60*/  IMAD.MOV.U32 R3, RZ, RZ, RZ ;  /* 0x000000ffff037224 */ /* 0x000fe200078e00ff */
[----:B------:R-:W-:Y:S01]  /*6c70*/  ISETP.GE.AND P0, PT, R39, RZ, PT ;  /* 0x000000ff2700720c */ /* 0x000fe20003f06270 */
[--C-:B------:R-:W-:Y:S01]  /*6c80*/  @!P4 IMAD.IADD R128, R128, 0x1, -R2.reuse ;  /* 0x000000018080c824 */ /* 0x100fe200078e0a02 */
[----:B------:R-:W-:Y:S01]  /*6c90*/  IADD3 R7, P4, R45, 0x2, RZ ;  /* 0x000000022d077810 */ /* 0x000fe20007f9e0ff */
[--C-:B------:R-:W-:Y:S01]  /*6ca0*/  @!P1 IMAD.IADD R12, R12, 0x1, -R2.reuse ;  /* 0x000000010c0c9824 */ /* 0x100fe200078e0a02 */
[----:B------:R-:W-:Y:S01]  /*6cb0*/  ISETP.GE.AND P1, PT, R37, RZ, PT ;  /* 0x000000ff2500720c */ /* 0x000fe20003f26270 */
[--C-:B------:R-:W-:Y:S01]  /*6cc0*/  @!P2 IMAD.IADD R126, R126, 0x1, -R2.reuse ;  /* 0x000000017e7ea824 */ /* 0x100fe200078e0a02 */
[----:B------:R-:W-:Y:S01]  /*6cd0*/  ISETP.GE.AND P2, PT, R41, RZ, PT ;  /* 0x000000ff2900720c */ /* 0x000fe20003f46270 */
[--C-:B------:R-:W-:Y:S01]  /*6ce0*/  @!P5 IMAD.IADD R124, R124, 0x1, -R2.reuse ;  /* 0x000000017c7cd824 */ /* 0x100fe200078e0a02 */
[----:B------:R-:W-:Y:S01]  /*6cf0*/  ISETP.GE.AND P5, PT, R43, RZ, PT ;  /* 0x000000ff2b00720c */ /* 0x000fe20003fa6270 */
[----:B------:R-:W-:Y:S01]  /*6d00*/  @!P3 IMAD.IADD R122, R122, 0x1, -R2 ;  /* 0x000000017a7ab824 */ /* 0x000fe200078e0a02 */
[----:B------:R-:W-:Y:S01]  /*6d10*/  IADD3.X R3, R3, -0x7fffffe0, RZ, P4, !PT ;  /* 0x8000002003037810 */ /* 0x000fe200027fe4ff */
[----:B------:R-:W-:Y:S01]  /*6d20*/  IMAD R2, R11, UR13, RZ ;  /* 0x0000000d0b027c24 */ /* 0x000fe2000f8e02ff */
[----:B------:R-:W-:Y:S01]  /*6d30*/  ISETP.GE.AND P4, PT, R9, RZ, PT ;  /* 0x000000ff0900720c */ /* 0x000fe20003f86270 */
[----:B------:R-:W-:Y:S01]  /*6d40*/  @!P0 IMAD.MOV R128, RZ, RZ, -R128 ;  /* 0x000000ffff808224 */ /* 0x000fe200078e0a80 */
[----:B------:R-:W-:Y:S01]  /*6d50*/  ISETP.NE.AND P3, PT, R21, RZ, PT ;  /* 0x000000ff1500720c */ /* 0x000fe20003f65270 */
[----:B------:R-:W-:Y:S01]  /*6d60*/  USHF.L.U32 UR13, UR13, 0x6, URZ ;  /* 0x000000060d0d7899 */ /* 0x000fe2000800063f */
[----:B------:R-:W-:Y:S01]  /*6d70*/  LOP3.LUT R21, RZ, R21, RZ, 0x33, !PT ;  /* 0x00000015ff157212 */ /* 0x000fe200078e33ff */
[----:B------:R-:W-:Y:S01]  /*6d80*/  @!P1 IMAD.MOV R12, RZ, RZ, -R12 ;  /* 0x000000ffff0c9224 */ /* 0x000fe200078e0a0c */
[----:B------:R-:W-:Y:S01]  /*6d90*/  R2UR UR9, R3 ;  /* 0x00000000030972ca */ /* 0x000fe200000e0000 */
[----:B------:R-:W-:Y:S01]  /*6da0*/  @!P2 IMAD.MOV R126, RZ, RZ, -R126 ;  /* 0x000000ffff7ea224 */ /* 0x000fe200078e0a7e */
[C---:B------:R-:W-:Y:S01]  /*6db0*/  IADD3 R3, P6, R2.reuse, UR4, RZ ;  /* 0x0000000402037c10 */ /* 0x040fe2000ffde0ff */
[----:B------:R-:W-:Y:S01]  /*6dc0*/  @!P5 IMAD.MOV R124, RZ, RZ, -R124 ;  /* 0x000000ffff7cd224 */ /* 0x000fe200078e0a7c */
[C---:B------:R-:W-:Y:S01]  /*6dd0*/  SEL R121, R21.reuse, R26, !P3 ;  /* 0x0000001a15797207 */ /* 0x040fe20005800000 */
[----:B------:R-:W-:Y:S01]  /*6de0*/  ULDC UR4, c[0x0][0x234] ;  /* 0x00008d0000047ab9 */ /* 0x000fe20000000800 */
[----:B------:R-:W-:Y:S01]  /*6df0*/  LEA.HI.X.SX32 R2, R2, UR5, 0x1, P6 ;  /* 0x0000000502027c11 */ /* 0x000fe2000b0f0eff */
[----:B------:R-:W-:Y:S01]  /*6e00*/  ULDC UR5, c[0x0][0x240] ;  /* 0x0000900000057ab9 */ /* 0x000fe20000000800 */
[----:B------:R-:W-:Y:S01]  /*6e10*/  @!P4 IMAD.MOV R122, RZ, RZ, -R122 ;  /* 0x000000ffff7ac224 */ /* 0x000fe200078e0a7a */
[----:B------:R-:W-:Y:S01]  /*6e20*/  SEL R239, R21, R38, !P3 ;  /* 0x0000002615ef7207 */ /* 0x000fe20005800000 */
[----:B------:R-:W-:Y:S01]  /*6e30*/  IMAD R121, R121, UR5, RZ ;  /* 0x0000000579797c24 */ /* 0x000fe2000f8e02ff */
        /* <DEDUP_REMOVED lines=8> */
[----:B------:R-:W-:Y:S01]  /*6ec0*/  R2UR UR8, R7 ;  /* 0x00000000070872ca */ /* 0x000fe200000e0000 */
[----:B------:R-:W-:Y:S01]  /*6ed0*/  IMAD R231, R231, UR5, RZ ;  /* 0x00000005e7e77c24 */ /* 0x000fe2000f8e02ff */
[C---:B------:R-:W-:Y:S01]  /*6ee0*/  SEL R233, R21.reuse, R28, !P3 ;  /* 0x0000001c15e97207 */ /* 0x040fe20005800000 */
[----:B------:R-:W-:Y:S01]  /*6ef0*/  IMAD R26, R26, UR5, RZ ;  /* 0x000000051a1a7c24 */ /* 0x000fe2000f8e02ff */
[C---:B------:R-:W-:Y:S01]  /*6f00*/  SEL R235, R21.reuse, R30, !P3 ;  /* 0x0000001e15eb7207 */ /* 0x040fe20005800000 */
[----:B------:R-:W-:Y:S01]  /*6f10*/  UMOV UR4, 0xfffffffe ;  /* 0xfffffffe00047882 */ /* 0x000fe20000000000 */
        /* <DEDUP_REMOVED lines=52> */
[C---:B------:R-:W-:Y:S01]  /*7260*/  SEL R116, R21.reuse, R116, !P3 ;  /* 0x0000007415747207 */ /* 0x040fe20005800000 */
        /* <DEDUP_REMOVED lines=35> */
[----:B------:R-:W-:Y:S01]  /*74a0*/  SEL R83, R21, R140, !P3 ;  /* 0x0000008c15537207 */ /* 0x000fe20005800000 */
        /* <DEDUP_REMOVED lines=151> */
[-C--:B------:R-:W-:Y:S01]  /*7e20*/  IADD3 R122, P4, R121, R3.reuse, RZ ;  /* 0x00000003797a7210 */ /* 0x080fe20007f9e0ff */
[----:B------:R-:W-:Y:S01]  /*7e30*/  IMAD R19, R19, UR5, RZ ;  /* 0x0000000513137c24 */ /* 0x000fe2000f8e02ff */
[-C--:B------:R-:W-:Y:S01]  /*7e40*/  IADD3 R240, P5, R239, R3.reuse, RZ ;  /* 0x00000003eff07210 */ /* 0x080fe20007fbe0ff */
[----:B------:R-:W-:Y:S01]  /*7e50*/  IMAD R21, R21, UR5, RZ ;  /* 0x0000000515157c24 */ /* 0x000fe2000f8e02ff */
[-C--:B------:R-:W-:Y:S01]  /*7e60*/  LEA.HI.X.SX32 R121, R121, R2.reuse, 0x1, P4 ;  /* 0x0000000279797211 */ /* 0x080fe200020f0eff */
[----:B------:R0:W-:Y:S01]  /*7e70*/  STL [R1+0x794], R122 ;  /* 0x0007947a01007387 */ /* 0x0001e20000100800 */
[-C--:B------:R-:W-:Y:S01]  /*7e80*/  IADD3 R230, P3, R229, R3.reuse, RZ ;  /* 0x00000003e5e67210 */ /* 0x080fe20007f7e0ff */
[----:B------:R-:W-:Y:S01]  /*7e90*/  IMAD.MOV.U32 R224, RZ, RZ, RZ ;  /* 0x000000ffffe07224 */ /* 0x000fe200078e00ff */
[-C--:B------:R-:W-:Y:S01]  /*7ea0*/  IADD3 R242, P4, R241, R3.reuse, RZ ;  /* 0x00000003f1f27210 */ /* 0x080fe20007f9e0ff */
[----:B------:R1:W-:Y:S01]  /*7eb0*/  STL [R1+0x790], R121 ;  /* 0x0007907901007387 */ /* 0x0003e20000100800 */
[-C--:B------:R-:W-:Y:S01]  /*7ec0*/  IADD3 R232, P2, R231, R3.reuse, RZ ;  /* 0x00000003e7e87210 */ /* 0x080fe20007f5e0ff */
[----:B------:R-:W-:Y:S01]  /*7ed0*/  UMOV UR5, 0x7fffffdf ;  /* 0x7fffffdf00057882 */ /* 0x000fe20000000000 */
[-C--:B------:R-:W-:Y:S01]  /*7ee0*/  LEA.HI.X.SX32 R239, R239, R2.reuse, 0x1, P5 ;  /* 0x00000002efef7211 */ /* 0x080fe200028f0eff */
[----:B------:R-:W-:Y:S01]  /*7ef0*/  USHF.R.S32.HI UR24, URZ, 0x1f, UR13 ;  /* 0x0000001f3f187899 */ /* 0x000fe2000801140d */
[-C--:B------:R-:W-:Y:S01]  /*7f00*/  LEA.HI.X.SX32 R229, R229, R2.reuse, 0x1, P3 ;  /* 0x00000002e5e57211 */ /* 0x080fe200018f0eff */
[----:B------:R-:W-:Y:S01]  /*7f10*/  UIADD3.64 UR10, UR10, -UR4, URZ ;  /* 0x800000040a0a7297 */ /* 0x000fe2000fffe03f */
[----:B0-----:R-:W-:Y:S01]  /*7f20*/  IADD3 R122, P5, R120, R3, RZ ;  /* 0x00000003787a7210 */ /* 0x001fe20007fbe0ff */
[----:B------:R-:W-:Y:S01]  /*7f30*/  UIADD3.64 UR20, UR8, 0x100, URZ ;  /* 0x0000010008147897 */ /* 0x000fe2000fffe03f */
[----:B------:R-:W-:-:S02]  /*7f40*/  LEA.HI.X.SX32 R241, R241, R2, 0x1, P4 ;  /* 0x00000002f1f17211 */ /* 0x000fc400020f0eff */
[-C--:B------:R-:W-:Y:S01]  /*7f50*/  IADD3 R244, P3, R243, R3.reuse, RZ ;  /* 0x00000003f3f47210 */ /* 0x080fe20007f7e0ff */
[----:B------:R0:W-:Y:S01]  /*7f60*/  STL [R1+0x204], R122 ;  /* 0x0002047a01007387 */ /* 0x0001e20000100800 */
[----:B------:R-:W-:Y:S02]  /*7f70*/  LEA.HI.X.SX32 R231, R231, R2, 0x1, P2 ;  /* 0x00000002e7e77211 */ /* 0x000fe400010f0eff */
[-C--:B-1----:R-:W-:Y:S02]  /*7f80*/  IADD3 R121, P4, R119, R3.reuse, RZ ;  /* 0x0000000377797210 */ /* 0x082fe40007f9e0ff */
[-C--:B------:R-:W-:Y:S02]  /*7f90*/  IADD3 R234, P1, R233, R3.reuse, RZ ;  /* 0x00000003e9ea7210 */ /* 0x080fe40007f3e0ff */
[-C--:B------:R-:W-:Y:S01]  /*7fa0*/  IADD3 R246, P2, R245, R3.reuse, RZ ;  /* 0x00000003f5f67210 */ /* 0x080fe20007f5e0ff */
[----:B------:R1:W-:Y:S01]  /*7fb0*/  STL [R1+0x20c], R121 ;  /* 0x00020c7901007387 */ /* 0x0003e20000100800 */
[----:B------:R-:W-:-:S02]  /*7fc0*/  IADD3 R236, P0, R235, R3, RZ ;  /* 0x00000003ebec7210 */ /* 0x000fc40007f1e0ff */
[-C--:B------:R-:W-:Y:S02]  /*7fd0*/  LEA.HI.X.SX32 R243, R243, R2.reuse, 0x1, P3 ;  /* 0x00000002f3f37211 */ /* 0x080fe400018f0eff */
[-C--:B------:R-:W-:Y:S02]  /*7fe0*/  LEA.HI.X.SX32 R233, R233, R2.reuse, 0x1, P1 ;  /* 0x00000002e9e97211 */ /* 0x080fe400008f0eff */
[-C--:B0-----:R-:W-:Y:S02]  /*7ff0*/  IADD3 R122, P3, R118, R3.reuse, RZ ;  /* 0x00000003767a7210 */ /* 0x081fe40007f7e0ff */
[-C--:B------:R-:W-:Y:S02]  /*8000*/  LEA.HI.X.SX32 R245, R245, R2.reuse, 0x1, P2 ;  /* 0x00000002f5f57211 */ /* 0x080fe400010f0eff */
[----:B------:R-:W-:Y:S01]  /*8010*/  IADD3 R248, P1, R247, R3, RZ ;  /* 0x00000003f7f87210 */ /* 0x000fe20007f3e0ff */
[----:B------:R0:W-:Y:S01]  /*8020*/  STL [R1+0x214], R122 ;  /* 0x0002147a01007387 */ /* 0x0001e20000100800 */
[----:B------:R-:W-:-:S02]  /*8030*/  LEA.HI.X.SX32 R235, R235, R2, 0x1, P0 ;  /* 0x00000002ebeb7211 */ /* 0x000fc400000f0eff */
[-C--:B-1----:R-:W-:Y:S02]  /*8040*/  IADD3 R121, P2, R117, R3.reuse, RZ ;  /* 0x0000000375797210 */ /* 0x082fe40007f5e0ff */
[-C--:B------:R-:W-:Y:S02]  /*8050*/  IADD3 R238, P6, R237, R3.reuse, RZ ;  /* 0x00000003edee7210 */ /* 0x080fe40007fde0ff */
[-C--:B------:R-:W-:Y:S01]  /*8060*/  IADD3 R250, P0, R249, R3.reuse, RZ ;  /* 0x00000003f9fa7210 */ /* 0x080fe20007f1e0ff */
[----:B------:R1:W-:Y:S01]  /*8070*/  STL [R1+0x21c], R121 ;  /* 0x00021c7901007387 */ /* 0x0003e20000100800 */
[-C--:B------:R-:W-:Y:S02]  /*8080*/  LEA.HI.X.SX32 R247, R247, R2.reuse, 0x1, P1 ;  /* 0x00000002f7f77211 */ /* 0x080fe400008f0eff */
[----:B------:R-:W-:Y:S02]  /*8090*/  LEA.HI.X.SX32 R237, R237, R2, 0x1, P6 ;  /* 0x00000002eded7211 */ /* 0x000fe400030f0eff */
[----:B0-----:R-:W-:-:S02]  /*80a0*/  IADD3 R122, P1, R116, R3, RZ ;  /* 0x00000003747a7210 */ /* 0x001fc40007f3e0ff */
[-C--:B------:R-:W-:Y:S02]  /*80b0*/  LEA.HI.X.SX32 R249, R249, R2.reuse, 0x1, P0 ;  /* 0x00000002f9f97211 */ /* 0x080fe400000f0eff */
[-C--:B------:R-:W-:Y:S01]  /*80c0*/  IADD3 R252, P6, R251, R3.reuse, RZ ;  /* 0x00000003fbfc7210 */ /* 0x080fe20007fde0ff */
[----:B------:R0:W-:Y:S01]  /*80d0*/  STL [R1+0x224], R122 ;  /* 0x0002247a01007387 */ /* 0x0001e20000100800 */
[----:B-1----:R-:W-:Y:S02]  /*80e0*/  IADD3 R121, P0, R115, R3, RZ ;  /* 0x0000000373797210 */ /* 0x002fe40007f1e0ff */
[-C--:B------:R-:W-:Y:S02]  /*80f0*/  LEA.HI.X.SX32 R251, R251, R2.reuse, 0x1, P6 ;  /* 0x00000002fbfb7211 */ /* 0x080fe400030f0eff */
[-C--:B------:R-:W-:Y:S01]  /*8100*/  LEA.HI.X.SX32 R119, R119, R2.reuse, 0x1, P4 ;  /* 0x0000000277777211 */ /* 0x080fe200020f0eff */
[----:B------:R1:W-:Y:S01]  /*8110*/  STL [R1+0x22c], R121 ;  /* 0x00022c7901007387 */ /* 0x0003e20000100800 */
[----:B------:R-:W-:-:S02]  /*8120*/  LEA.HI.X.SX32 R116, R116, R2, 0x1, P1 ;  /* 0x0000000274747211 */ /* 0x000fc400008f0eff */
[C---:B------:R-:W-:Y:S02]  /*8130*/  LOP3.LUT R228, R163.reuse, 0x10, RZ, 0x3c, !PT ;  /* 0x00000010a3e47812 */ /* 0x040fe400078e3cff */
[-C--:B0-----:R-:W-:Y:S02]  /*8140*/  IADD3 R122, P6, R114, R3.reuse, RZ ;  /* 0x00000003727a7210 */ /* 0x081fe40007fde0ff */
[----:B------:R-:W-:Y:S02]  /*8150*/  LOP3.LUT R226, R163, 0x30, RZ, 0x3c, !PT ;  /* 0x00000030a3e27812 */ /* 0x000fe400078e3cff */
[----:B-1----:R-:W-:Y:S01]  /*8160*/  LEA.HI.X.SX32 R121, R120, R2, 0x1, P5 ;  /* 0x0000000278797211 */ /* 0x002fe200028f0eff */
[----:B------:R-:W-:Y:S01]  /*8170*/  STL [R1+0x234], R122 ;  /* 0x0002347a01007387 */ /* 0x000fe20000100800 */
[----:B------:R-:W-:-:S03]  /*8180*/  IADD3 R120, P5, R113, R3, RZ ;  /* 0x0000000371787210 */ /* 0x000fc60007fbe0ff */
[----:B------:R0:W-:Y:S01]  /*8190*/  STL [R1+0x200], R121 ;  /* 0x0002007901007387 */ /* 0x0001e20000100800 */
[----:B------:R-:W-:-:S03]  /*81a0*/  LEA.HI.X.SX32 R113, R113, R2, 0x1, P5 ;  /* 0x0000000271717211 */ /* 0x000fc600028f0eff */
[----:B------:R1:W-:Y:S04]  /*81b0*/  STL [R1+0x23c], R120 ;  /* 0x00023c7801007387 */ /* 0x0003e80000100800 */
[----:B------:R2:W-:Y:S01]  /*81c0*/  STL [R1+0x208], R119 ;  /* 0x0002087701007387 */ /* 0x0005e20000100800 */
[----:B0-----:R-:W-:Y:S02]  /*81d0*/  IADD3 R121, P4, R112, R3, RZ ;  /* 0x0000000370797210 */ /* 0x001fe40007f9e0ff */
[----:B-1----:R-:W-:-:S03]  /*81e0*/  LEA.HI.X.SX32 R120, R118, R2, 0x1, P3 ;  /* 0x0000000276787211 */ /* 0x002fc600018f0eff */
[----:B------:R-:W-:Y:S01]  /*81f0*/  STL [R1+0x244], R121 ;  /* 0x0002447901007387 */ /* 0x000fe20000100800 */
[----:B------:R-:W-:Y:S02]  /*8200*/  LEA.HI.X.SX32 R118, R117, R2, 0x1, P2 ;  /* 0x0000000275767211 */ /* 0x000fe400010f0eff */
[-C--:B--2---:R-:W-:Y:S01]  /*8210*/  IADD3 R119, P3, R111, R3.reuse, RZ ;  /* 0x000000036f777210 */ /* 0x084fe20007f7e0ff */
[----:B------:R-:W-:Y:S01]  /*8220*/  STL [R1+0x210], R120 ;  /* 0x0002107801007387 */ /* 0x000fe20000100800 */
[----:B------:R-:W-:-:S03]  /*8230*/  IADD3 R117, P2, R110, R3, RZ ;  /* 0x000000036e757210 */ /* 0x000fc60007f5e0ff */
[----:B------:R-:W-:Y:S01]  /*8240*/  STL [R1+0x24c], R119 ;  /* 0x00024c7701007387 */ /* 0x000fe20000100800 */
[----:B------:R-:W-:-:S03]  /*8250*/  LEA.HI.X.SX32 R110, R110, R2, 0x1, P2 ;  /* 0x000000026e6e7211 */ /* 0x000fc600010f0eff */
[----:B------:R0:W-:Y:S04]  /*8260*/  STL [R1+0x218], R118 ;  /* 0x0002187601007387 */ /* 0x0001e80000100800 */
        /* <DEDUP_REMOVED lines=19> */
[----:B------:R0:W-:Y:S01]  /*83a0*/  STL [R1+0x240], R114 ;  /* 0x0002407201007387 */ /* 0x0001e20000100800 */
[----:B------:R-:W-:-:S03]  /*83b0*/  IADD3 R111, P3, R104, R3, RZ ;  /* 0x00000003686f7210 */ /* 0x000fc60007f7e0ff */
[----:B------:R-:W-:Y:S01]  /*83c0*/  STL [R1+0x27c], R113 ;  /* 0x00027c7101007387 */ /* 0x000fe20000100800 */
[----:B------:R-:W-:-:S03]  /*83d0*/  LEA.HI.X.SX32 R104, R104, R2, 0x1, P3 ;  /* 0x0000000268687211 */ /* 0x000fc600018f0eff */
[----:B------:R1:W-:Y:S01]  /*83e0*/  STL [R1+0x248], R112 ;  /* 0x0002487001007387 */ /* 0x0003e20000100800 */
[----:B0-----:R-:W-:-:S03]  /*83f0*/  CS2R R114, SRZ ;  /* 0x0000000000727805 */ /* 0x001fc6000001ff00 */
[----:B------:R0:W-:Y:S04]  /*8400*/  STL [R1+0x284], R111 ;  /* 0x0002846f01007387 */ /* 0x0001e80000100800 */
[----:B------:R2:W-:Y:S01]  /*8410*/  STL [R1+0x250], R110 ;  /* 0x0002506e01007387 */ /* 0x0005e20000100800 */
[----:B-1----:R-:W-:Y:S02]  /*8420*/  IADD3 R112, P2, R103, R3, RZ ;  /* 0x0000000367707210 */ /* 0x002fe40007f5e0ff */
[----:B0-----:R-:W-:-:S03]  /*8430*/  LEA.HI.X.SX32 R111, R109, R2, 0x1, P1 ;  /* 0x000000026d6f7211 */ /* 0x001fc600008f0eff */
[----:B------:R0:W-:Y:S01]  /*8440*/  STL [R1+0x28c], R112 ;  /* 0x00028c7001007387 */ /* 0x0001e20000100800 */
[----:B------:R-:W-:Y:S02]  /*8450*/  LEA.HI.X.SX32 R109, R108, R2, 0x1, P0 ;  /* 0x000000026c6d7211 */ /* 0x000fe400000f0eff */
[-C--:B--2---:R-:W-:Y:S01]  /*8460*/  IADD3 R110, P1, R102, R3.reuse, RZ ;  /* 0x00000003666e7210 */ /* 0x084fe20007f3e0ff */
[----:B------:R-:W-:Y:S01]  /*8470*/  STL [R1+0x258], R111 ;  /* 0x0002586f01007387 */ /* 0x000fe20000100800 */
[----:B------:R-:W-:-:S03]  /*8480*/  IADD3 R108, P0, R101, R3, RZ ;  /* 0x00000003656c7210 */ /* 0x000fc60007f1e0ff */
[----:B------:R1:W-:Y:S01]  /*8490*/  STL [R1+0x294], R110 ;  /* 0x0002946e01007387 */ /* 0x0003e20000100800 */
[----:B------:R-:W-:Y:S02]  /*84a0*/  LEA.HI.X.SX32 R101, R101, R2, 0x1, P0 ;  /* 0x0000000265657211 */ /* 0x000fe400000f0eff */
[----:B0-----:R-:W-:Y:S01]  /*84b0*/  CS2R R112, SRZ ;  /* 0x0000000000707805 */ /* 0x001fe2000001ff00 */
[----:B------:R0:W-:Y:S04]  /*84c0*/  STL [R1+0x260], R109 ;  /* 0x0002606d01007387 */ /* 0x0001e80000100800 */
[----:B------:R2:W-:Y:S01]  /*84d0*/  STL [R1+0x29c], R108 ;  /* 0x00029c6c01007387 */ /* 0x0005e20000100800 */
[----:B-1----:R-:W-:-:S03]  /*84e0*/  CS2R R110, SRZ ;  /* 0x00000000006e7805 */ /* 0x002fc6000001ff00 */
[----:B------:R1:W-:Y:S01]  /*84f0*/  STL [R1+0x268], R107 ;  /* 0x0002686b01007387 */ /* 0x0003e20000100800 */
[----:B0-----:R-:W-:Y:S02]  /*8500*/  IADD3 R109, P6, R100, R3, RZ ;  /* 0x00000003646d7210 */ /* 0x001fe40007fde0ff */
[----:B--2---:R-:W-:-:S03]  /*8510*/  LEA.HI.X.SX32 R108, R106, R2, 0x1, P5 ;  /* 0x000000026a6c7211 */ /* 0x004fc600028f0eff */
[----:B------:R-:W-:Y:S01]  /*8520*/  STL [R1+0x2a4], R109 ;  /* 0x0002a46d01007387 */ /* 0x000fe20000100800 */
[----:B------:R-:W-:Y:S02]  /*8530*/  LEA.HI.X.SX32 R106, R105, R2, 0x1, P4 ;  /* 0x00000002696a7211 */ /* 0x000fe400020f0eff */
[-C--:B-1----:R-:W-:Y:S01]  /*8540*/  IADD3 R107, P5, R99, R3.reuse, RZ ;  /* 0x00000003636b7210 */ /* 0x082fe20007fbe0ff */
        /* <DEDUP_REMOVED lines=388> */
[----:B------:R-:W-:Y:S01]  /*9d90*/  STL [R1+0x55c], R20 ;  /* 0x00055c1401007387 */ /* 0x000fe20000100800 */
[----:B------:R-:W-:Y:S02]  /*9da0*/  LEA.HI.X.SX32 R14, R11, R2, 0x1, P1 ;  /* 0x000000020b0e7211 */ /* 0x000fe400008f0eff */
[-C--:B--2---:R-:W-:Y:S01]  /*9db0*/  IADD3 R16, P2, R8, R3.reuse, RZ ;  /* 0x0000000308107210 */ /* 0x084fe20007f5e0ff */
[----:B------:R-:W-:Y:S01]  /*9dc0*/  STL [R1+0x528], R18 ;  /* 0x0005281201007387 */ /* 0x000fe20000100800 */
[----:B------:R-:W-:-:S03]  /*9dd0*/  IADD3 R11, P1, R10, R3, RZ ;  /* 0x000000030a0b7210 */ /* 0x000fc60007f3e0ff */
[----:B------:R-:W-:Y:S04]  /*9de0*/  STL [R1+0x564], R16 ;  /* 0x0005641001007387 */ /* 0x000fe80000100800 */
[----:B------:R0:W-:Y:S04]  /*9df0*/  STL [R1+0x530], R14 ;  /* 0x0005300e01007387 */ /* 0x0001e80000100800 */
[----:B------:R1:W-:Y:S04]  /*9e00*/  STL [R1+0x56c], R11 ;  /* 0x00056c0b01007387 */ /* 0x0003e80000100800 */
[----:B------:R2:W-:Y:S01]  /*9e10*/  STL [R1+0x538], R9 ;  /* 0x0005380901007387 */ /* 0x0005e20000100800 */
[----:B0-----:R-:W-:-:S02]  /*9e20*/  IADD3 R14, P0, R12, R3, RZ ;  /* 0x000000030c0e7210 */ /* 0x001fc40007f1e0ff */
[----:B-1----:R-:W-:-:S03]  /*9e30*/  LEA.HI.X.SX32 R11, R7, R2, 0x1, P6 ;  /* 0x00000002070b7211 */ /* 0x002fc600030f0eff */
        /* <DEDUP_REMOVED lines=12> */
[----:B--2---:R-:W-:-:S03]  /*9f00*/  IADD3 R4, P3, R21, R3, RZ ;  /* 0x0000000315047210 */ /* 0x004fc60007f7e0ff */
[----:B------:R0:W-:Y:S01]  /*9f10*/  STL [R1+0x558], R5 ;  /* 0x0005580501007387 */ /* 0x0001e20000100800 */
[-C--:B------:R-:W-:Y:S02]  /*9f20*/  LEA.HI.X.SX32 R3, R8, R2.reuse, 0x1, P2 ;  /* 0x0000000208037211 */ /* 0x080fe400010f0eff */
[C---:B------:R-:W-:Y:S01]  /*9f30*/  IADD3 R14, P2, R13.reuse, UR16, RZ ;  /* 0x000000100d0e7c10 */ /* 0x040fe2000ff5e0ff */
[----:B------:R1:W-:Y:S03]  /*9f40*/  STL [R1+0x78c], R4 ;  /* 0x00078c0401007387 */ /* 0x0003e60000100800 */
[----:B------:R-:W-:Y:S01]  /*9f50*/  LEA.HI.X.SX32 R13, R13, UR17, 0x1, P2 ;  /* 0x000000110d0d7c11 */ /* 0x000fe200090f0eff */
[----:B------:R2:W-:Y:S01]  /*9f60*/  STL [R1+0x560], R3 ;  /* 0x0005600301007387 */ /* 0x0005e20000100800 */
[----:B------:R-:W-:Y:S01]  /*9f70*/  UIADD3.64 UR16, UR8, 0xfe, URZ ;  /* 0x000000fe08107897 */ /* 0x000fe2000fffe03f */
[----:B0-----:R-:W-:-:S02]  /*9f80*/  LEA.HI.X.SX32 R5, R15, R2, 0x1, P6 ;  /* 0x000000020f057211 */ /* 0x001fc400030f0eff */
[-C--:B-1----:R-:W-:Y:S02]  /*9f90*/  LEA.HI.X.SX32 R4, R10, R2.reuse, 0x1, P1 ;  /* 0x000000020a047211 */ /* 0x082fe400008f0eff */
[----:B--2---:R-:W-:-:S03]  /*9fa0*/  LEA.HI.X.SX32 R3, R12, R2, 0x1, P0 ;  /* 0x000000020c037211 */ /* 0x004fc600000f0eff */
[----:B------:R0:W-:Y:S04]  /*9fb0*/  STL [R1+0x568], R4 ;  /* 0x0005680401007387 */ /* 0x0001e80000100800 */
[----:B------:R1:W-:Y:S04]  /*9fc0*/  STL [R1+0x570], R3 ;  /* 0x0005700301007387 */ /* 0x0003e80000100800 */
[----:B------:R-:W-:Y:S01]  /*9fd0*/  STL [R1+0x578], R5 ;  /* 0x0005780501007387 */ /* 0x000fe20000100800 */
[-C--:B0-----:R-:W-:Y:S02]  /*9fe0*/  LEA.HI.X.SX32 R4, R17, R2.reuse, 0x1, P5 ;  /* 0x0000000211047211 */ /* 0x081fe400028f0eff */
[----:B-1----:R-:W-:-:S03]  /*9ff0*/  LEA.HI.X.SX32 R3, R19, R2, 0x1, P4 ;  /* 0x0000000213037211 */ /* 0x002fc600020f0eff */
[----:B------:R0:W-:Y:S01]  /*a000*/  STL [R1+0x580], R4 ;  /* 0x0005800401007387 */ /* 0x0001e20000100800 */
[----:B------:R-:W-:-:S03]  /*a010*/  LEA.HI.X.SX32 R2, R21, R2, 0x1, P3 ;  /* 0x0000000215027211 */ /* 0x000fc600018f0eff */
[----:B------:R1:W-:Y:S04]  /*a020*/  STL [R1+0x784], R3 ;  /* 0x0007840301007387 */ /* 0x0003e80000100800 */
[----:B------:R2:W-:Y:S01]  /*a030*/  STL [R1+0x584], R2 ;  /* 0x0005840201007387 */ /* 0x0005e20000100800 */
[----:B0-----:R-:W-:Y:S01]  /*a040*/  IMAD.SHL.U32 R4, R153, 0x8, RZ ;  /* 0x0000000899047824 */ /* 0x001fe200078e00ff */
[----:B-1----:R-:W0:Y:S04]  /*a050*/  LDC R3, c[0x0][0x238] ;  /* 0x00008e00ff037b82 */ /* 0x002e280000000800 */
[----:B------:R0:W-:Y:S01]  /*a060*/  STL [R1+0x7bc], R4 ;  /* 0x0007bc0401007387 */ /* 0x0001e20000100800 */
[----:B--2---:R-:W-:-:S03]  /*a070*/  LOP3.LUT R2, R4, 0x30, RZ, 0xc0, !PT ;  /* 0x0000003004027812 */ /* 0x004fc600078ec0ff */
[----:B------:R-:W-:Y:S04]  /*a080*/  STL [R1], RZ ;  /* 0x000000ff01007387 */ /* 0x000fe80000100800 */
[----:B------:R-:W-:Y:S01]  /*a090*/  STL [R1+0x4], RZ ;  /* 0x000004ff01007387 */ /* 0x000fe20000100800 */
[----:B------:R-:W-:-:S03]  /*a0a0*/  IMAD R2, R163, 0x40, R2 ;  /* 0x00000040a3027824 */ /* 0x000fc600078e0202 */
[----:B------:R-:W-:Y:S04]  /*a0b0*/  STL [R1+0x8], RZ ;  /* 0x000008ff01007387 */ /* 0x000fe80000100800 */
[----:B------:R-:W-:Y:S04]  /*a0c0*/  STL [R1+0xc], RZ ;  /* 0x00000cff01007387 */ /* 0x000fe80000100800 */
[----:B------:R-:W-:Y:S01]  /*a0d0*/  STL [R1+0x10], RZ ;  /* 0x000010ff01007387 */ /* 0x000fe20000100800 */
[----:B0-----:R-:W-:-:S03]  /*a0e0*/  IMAD R4, R3, 0x3f, RZ ;  /* 0x0000003f03047824 */ /* 0x001fc600078e02ff */
[----:B------:R-:W-:Y:S01]  /*a0f0*/  STL [R1+0x14], RZ ;  /* 0x000014ff01007387 */ /* 0x000fe20000100800 */
[C---:B------:R-:W-:Y:S02]  /*a100*/  IMAD R5, R3.reuse, 0x3e, RZ ;  /* 0x0000003e03057824 */ /* 0x040fe400078e02ff */
[C---:B------:R-:W-:Y:S01]  /*a110*/  IMAD R6, R3.reuse, 0x3d, RZ ;  /* 0x0000003d03067824 */ /* 0x040fe200078e02ff */
[----:B------:R-:W-:Y:S01]  /*a120*/  STL [R1+0x18], RZ ;  /* 0x000018ff01007387 */ /* 0x000fe20000100800 */
[----:B------:R-:W-:Y:S01]  /*a130*/  IMAD R7, R3, 0x3c, RZ ;  /* 0x0000003c03077824 */ /* 0x000fe200078e02ff */
[-C--:B------:R-:W-:Y:S01]  /*a140*/  IADD3 R162, P1, R5, R14.reuse, RZ ;  /* 0x0000000e05a27210 */ /* 0x080fe20007f3e0ff */
[C---:B------:R-:W-:Y:S01]  /*a150*/  IMAD R8, R3.reuse, 0x3b, RZ ;  /* 0x0000003b03087824 */ /* 0x040fe200078e02ff */
[----:B------:R-:W-:Y:S01]  /*a160*/  STL [R1+0x1c], RZ ;  /* 0x00001cff01007387 */ /* 0x000fe20000100800 */
[----:B------:R-:W-:Y:S01]  /*a170*/  IMAD R9, R3, 0x3a, RZ ;  /* 0x0000003a03097824 */ /* 0x000fe200078e02ff */
[----:B------:R-:W-:Y:S01]  /*a180*/  LEA.HI.X.SX32 R5, R5, R13, 0x1, P1 ;  /* 0x0000000d05057211 */ /* 0x000fe200008f0eff */
[C---:B------:R-:W-:Y:S01]  /*a190*/  IMAD R10, R3.reuse, 0x39, RZ ;  /* 0x00000039030a7824 */ /* 0x040fe200078e02ff */
[----:B------:R-:W-:Y:S01]  /*a1a0*/  STL [R1+0x20], RZ ;  /* 0x000020ff01007387 */ /* 0x000fe20000100800 */
[----:B------:R-:W-:Y:S01]  /*a1b0*/  IADD3 R163, P4, R8, R14, RZ ;  /* 0x0000000e08a37210 */ /* 0x000fe20007f9e0ff */
[----:B------:R-:W-:-:S02]  /*a1c0*/  IMAD R11, R3, 0x38, RZ ;  /* 0x00000038030b7824 */ /* 0x000fc400078e02ff */
[----:B------:R-:W-:Y:S01]  /*a1d0*/  STL [R1+0x24], RZ ;  /* 0x000024ff01007387 */ /* 0x000fe20000100800 */
[C---:B------:R-:W-:Y:S02]  /*a1e0*/  IMAD R12, R3.reuse, 0x37, RZ ;  /* 0x00000037030c7824 */ /* 0x040fe400078e02ff */
[C---:B------:R-:W-:Y:S01]  /*a1f0*/  IMAD R15, R3.reuse, 0x36, RZ ;  /* 0x00000036030f7824 */ /* 0x040fe200078e02ff */
[----:B------:R-:W-:Y:S01]  /*a200*/  STL [R1+0x28], RZ ;  /* 0x000028ff01007387 */ /* 0x000fe20000100800 */
[C---:B------:R-:W-:Y:S02]  /*a210*/  IMAD R16, R3.reuse, 0x35, RZ ;  /* 0x0000003503107824 */ /* 0x040fe400078e02ff */
[C---:B------:R-:W-:Y:S01]  /*a220*/  IMAD R17, R3.reuse, 0x34, RZ ;  /* 0x0000003403117824 */ /* 0x040fe200078e02ff */
[----:B------:R-:W-:Y:S01]  /*a230*/  STL [R1+0x2c], RZ ;  /* 0x00002cff01007387 */ /* 0x000fe20000100800 */
[C---:B------:R-:W-:Y:S02]  /*a240*/  IMAD R18, R3.reuse, 0x33, RZ ;  /* 0x0000003303127824 */ /* 0x040fe400078e02ff */
[C---:B------:R-:W-:Y:S01]  /*a250*/  IMAD R19, R3.reuse, 0x32, RZ ;  /* 0x0000003203137824 */ /* 0x040fe200078e02ff */
[----:B------:R-:W-:Y:S01]  /*a260*/  STL [R1+0x30], RZ ;  /* 0x000030ff01007387 */ /* 0x000fe20000100800 */
[----:B------:R-:W-:-:S02]  /*a270*/  IMAD R20, R3, 0x31, RZ ;  /* 0x0000003103147824 */ /* 0x000fc400078e02ff */
        /* <DEDUP_REMOVED lines=24> */
[C---:B------:R-:W-:Y:S01]  /*a400*/  IMAD.SHL.U32 R131, R3.reuse, 0x20, RZ ;  /* 0x0000002003837824 */ /* 0x040fe200078e00ff */
        /* <DEDUP_REMOVED lines=23> */
[C---:B------:R-:W-:Y:S01]  /*a580*/  IMAD.SHL.U32 R147, R3.reuse, 0x10, RZ ;  /* 0x0000001003937824 */ /* 0x040fe200078e00ff */
        /* <DEDUP_REMOVED lines=20> */
[C---:B------:R-:W-:Y:S01]  /*a6d0*/  IMAD.SHL.U32 R161, R3.reuse, 0x2, RZ ;  /* 0x0000000203a17824 */ /* 0x040fe200078e00ff */
[----:B------:R-:W-:Y:S01]  /*a6e0*/  STL [R1+0x90], RZ ;  /* 0x000090ff01007387 */ /* 0x000fe20000100800 */
[----:B------:R-:W-:-:S03]  /*a6f0*/  IMAD.SHL.U32 R223, R3, 0x40, RZ ;  /* 0x0000004003df7824 */ /* 0x000fc600078e00ff */
[----:B------:R-:W-:Y:S04]  /*a700*/  STL [R1+0x94], RZ ;  /* 0x000094ff01007387 */ /* 0x000fe80000100800 */
        /* <DEDUP_REMOVED lines=90> */
[----:B------:R0:W-:Y:S04]  /*acb0*/  STL [R1+0x7a8], R23 ;  /* 0x0007a81701007387 */ /* 0x0001e80000100800 */
[----:B------:R-:W-:Y:S01]  /*acc0*/  STL [R1+0x7a4], R2 ;  /* 0x0007a40201007387 */ /* 0x000fe20000100800 */
[----:B0-----:R-:W-:-:S04]  /*acd0*/  IADD3 R23, P0, R4, R14, RZ ;  /* 0x0000000e04177210 */ /* 0x001fc80007f1e0ff */
[----:B------:R-:W-:Y:S01]  /*ace0*/  LEA.HI.X.SX32 R4, R4, R13, 0x1, P0 ;  /* 0x0000000d04047211 */ /* 0x000fe200000f0eff */
[----:B------:R0:W-:Y:S04]  /*acf0*/  STL [R1+0x58c], R23 ;  /* 0x00058c1701007387 */ /* 0x0001e80000100800 */
[----:B------:R1:W-:Y:S01]  /*ad00*/  STL [R1+0x594], R162 ;  /* 0x000594a201007387 */ /* 0x0003e20000100800 */
[-C--:B0-----:R-:W-:Y:S02]  /*ad10*/  IADD3 R23, P2, R6, R14.reuse, RZ ;  /* 0x0000000e06177210 */ /* 0x081fe40007f5e0ff */
[----:B-1----:R-:W-:-:S03]  /*ad20*/  IADD3 R162, P3, R7, R14, RZ ;  /* 0x0000000e07a27210 */ /* 0x002fc60007f7e0ff */
[----:B------:R0:W-:Y:S01]  /*ad30*/  STL [R1+0x59c], R23 ;  /* 0x00059c1701007387 */ /* 0x0001e20000100800 */
[----:B------:R-:W-:-:S03]  /*ad40*/  LEA.HI.X.SX32 R6, R6, R13, 0x1, P2 ;  /* 0x0000000d06067211 */ /* 0x000fc600010f0eff */
[----:B------:R1:W-:Y:S04]  /*ad50*/  STL [R1+0x5a4], R162 ;  /* 0x0005a4a201007387 */ /* 0x0003e80000100800 */
[----:B------:R-:W-:Y:S01]  /*ad60*/  STL [R1+0x5ac], R163 ;  /* 0x0005aca301007387 */ /* 0x000fe20000100800 */
[-C--:B0-----:R-:W-:Y:S02]  /*ad70*/  IADD3 R23, P5, R9, R14.reuse, RZ ;  /* 0x0000000e09177210 */ /* 0x081fe40007fbe0ff */
[----:B-1----:R-:W-:-:S03]  /*ad80*/  IADD3 R162, P6, R10, R14, RZ ;  /* 0x0000000e0aa27210 */ /* 0x002fc60007fde0ff */
[----:B------:R0:W-:Y:S04]  /*ad90*/  STL [R1+0x5b4], R23 ;  /* 0x0005b41701007387 */ /* 0x0001e80000100800 */
[----:B------:R-:W-:Y:S04]  /*ada0*/  STL [R1+0x5bc], R162 ;  /* 0x0005bca201007387 */ /* 0x000fe80000100800 */
[----:B------:R1:W-:Y:S01]  /*adb0*/  STL [R1+0x588], R4 ;  /* 0x0005880401007387 */ /* 0x0003e20000100800 */
[----:B0-----:R-:W-:-:S05]  /*adc0*/  IADD3 R23, P0, R11, R14, RZ ;  /* 0x0000000e0b177210 */ /* 0x001fca0007f1e0ff */
[----:B------:R-:W-:Y:S01]  /*add0*/  STL [R1+0x5c4], R23 ;  /* 0x0005c41701007387 */ /* 0x000fe20000100800 */
[----:B-1----:R-:W-:-:S03]  /*ade0*/  IADD3 R4, P1, R12, R14, RZ ;  /* 0x0000000e0c047210 */ /* 0x002fc60007f3e0ff */
[----:B------:R0:W-:Y:S04]  /*adf0*/  STL [R1+0x590], R5 ;  /* 0x0005900501007387 */ /* 0x0001e80000100800 */
[----:B------:R1:W-:Y:S04]  /*ae00*/  STL [R1+0x5cc], R4 ;  /* 0x0005cc0401007387 */ /* 0x0003e80000100800 */
[----:B------:R2:W-:Y:S01]  /*ae10*/  STL [R1+0x598], R6 ;  /* 0x0005980601007387 */ /* 0x0005e20000100800 */
[----:B0-----:R-:W-:Y:S02]  /*ae20*/  IADD3 R5, P2, R15, R14, RZ ;  /* 0x0000000e0f057210 */ /* 0x001fe40007f5e0ff */
[----:B-1----:R-:W-:-:S03]  /*ae30*/  LEA.HI.X.SX32 R4, R7, R13, 0x1, P3 ;  /* 0x0000000d07047211 */ /* 0x002fc600018f0eff */
[----:B------:R0:W-:Y:S01]  /*ae40*/  STL [R1+0x5d4], R5 ;  /* 0x0005d40501007387 */ /* 0x0001e20000100800 */
[----:B--2---:R-:W-:-:S03]  /*ae50*/  IADD3 R6, P3, R16, R14, RZ ;  /* 0x0000000e10067210 */ /* 0x004fc60007f7e0ff */
[----:B------:R1:W-:Y:S04]  /*ae60*/  STL [R1+0x5a0], R4 ;  /* 0x0005a00401007387 */ /* 0x0003e80000100800 */
[----:B------:R2:W-:Y:S01]  /*ae70*/  STL [R1+0x5dc], R6 ;  /* 0x0005dc0601007387 */ /* 0x0005e20000100800 */
[----:B0-----:R-:W-:Y:S02]  /*ae80*/  LEA.HI.X.SX32 R5, R8, R13, 0x1, P4 ;  /* 0x0000000d08057211 */ /* 0x001fe400020f0eff */
[----:B-1----:R-:W-:-:S03]  /*ae90*/  IADD3 R4, P4, R17, R14, RZ ;  /* 0x0000000e11047210 */ /* 0x002fc60007f9e0ff */
[----:B------:R0:W-:Y:S01]  /*aea0*/  STL [R1+0x5a8], R5 ;  /* 0x0005a80501007387 */ /* 0x0001e20000100800 */
[----:B--2---:R-:W-:-:S03]  /*aeb0*/  LEA.HI.X.SX32 R6, R9, R13, 0x1, P5 ;  /* 0x0000000d09067211 */ /* 0x004fc600028f0eff */
        /* <DEDUP_REMOVED lines=48> */
[----:B------:R1:W-:Y:S01]  /*b1c0*/  STL [R1+0x644], R4 ;  /* 0x0006440401007387 */ /* 0x0003e20000100800 */
[----:B------:R-:W-:-:S03]  /*b1d0*/  CS2R R116, SRZ ;  /* 0x0000000000747805 */ /* 0x000fc6000001ff00 */
[----:B------:R2:W-:Y:S01]  /*b1e0*/  STL [R1+0x610], R6 ;  /* 0x0006100601007387 */ /* 0x0005e20000100800 */
[----:B0-----:R-:W-:Y:S02]  /*b1f0*/  IADD3 R5, P3, R124, R14, RZ ;  /* 0x0000000e7c057210 */ /* 0x001fe40007f7e0ff */
[----:B-1----:R-:W-:-:S03]  /*b200*/  LEA.HI.X.SX32 R4, R118, R13, 0x1, P4 ;  /* 0x0000000d76047211 */ /* 0x002fc600020f0eff */
[----:B------:R0:W-:Y:S01]  /*b210*/  STL [R1+0x64c], R5 ;  /* 0x00064c0501007387 */ /* 0x0001e20000100800 */
[----:B--2---:R-:W-:-:S03]  /*b220*/  IADD3 R6, P4, R125, R14, RZ ;  /* 0x0000000e7d067210 */ /* 0x004fc60007f9e0ff */
[----:B------:R1:W-:Y:S04]  /*b230*/  STL [R1+0x618], R4 ;  /* 0x0006180401007387 */ /* 0x0003e80000100800 */
[----:B------:R2:W-:Y:S01]  /*b240*/  STL [R1+0x654], R6 ;  /* 0x0006540601007387 */ /* 0x0005e20000100800 */
[-C--:B0-----:R-:W-:Y:S02]  /*b250*/  LEA.HI.X.SX32 R5, R119, R13.reuse, 0x1, P5 ;  /* 0x0000000d77057211 */ /* 0x081fe400028f0eff */
[----:B------:R-:W-:Y:S02]  /*b260*/  CS2R R118, SRZ ;  /* 0x0000000000767805 */ /* 0x000fe4000001ff00 */
[----:B-1----:R-:W-:Y:S01]  /*b270*/  IADD3 R4, P5, R126, R14, RZ ;  /* 0x0000000e7e047210 */ /* 0x002fe20007fbe0ff */
[----:B------:R0:W-:Y:S01]  /*b280*/  STL [R1+0x620], R5 ;  /* 0x0006200501007387 */ /* 0x0001e20000100800 */
[----:B--2---:R-:W-:-:S03]  /*b290*/  LEA.HI.X.SX32 R6, R120, R13, 0x1, P6 ;  /* 0x0000000d78067211 */ /* 0x004fc600030f0eff */
[----:B------:R1:W-:Y:S04]  /*b2a0*/  STL [R1+0x65c], R4 ;  /* 0x00065c0401007387 */ /* 0x0003e80000100800 */
[----:B------:R2:W-:Y:S01]  /*b2b0*/  STL [R1+0x628], R6 ;  /* 0x0006280601007387 */ /* 0x0005e20000100800 */
[----:B0-----:R-:W-:Y:S02]  /*b2c0*/  IADD3 R5, P6, R127, R14, RZ ;  /* 0x0000000e7f057210 */ /* 0x001fe40007fde0ff */
[----:B-1----:R-:W-:-:S03]  /*b2d0*/  LEA.HI.X.SX32 R4, R121, R13, 0x1, P0 ;  /* 0x0000000d79047211 */ /* 0x002fc600000f0eff */
[----:B------:R0:W-:Y:S01]  /*b2e0*/  STL [R1+0x664], R5 ;  /* 0x0006640501007387 */ /* 0x0001e20000100800 */
[----:B------:R-:W-:Y:S02]  /*b2f0*/  CS2R R120, SRZ ;  /* 0x0000000000787805 */ /* 0x000fe4000001ff00 */
[-C--:B--2---:R-:W-:Y:S01]  /*b300*/  IADD3 R6, P0, R128, R14.reuse, RZ ;  /* 0x0000000e80067210 */ /* 0x084fe20007f1e0ff */
        /* <DEDUP_REMOVED lines=154> */
[-C--:B------:R-:W-:Y:S02]  /*bcb0*/  LEA.HI.X.SX32 R3, R3, R13.reuse, 0x1, P6 ;  /* 0x0000000d03037211 */ /* 0x080fe400030f0eff */
[----:B------:R-:W-:Y:S01]  /*bcc0*/  SHF.R.S32.HI R156, RZ, 0x1f, R223 ;  /* 0x0000001fff9c7819 */ /* 0x000fe200000114df */
[----:B------:R2:W-:Y:S01]  /*bcd0*/  STL [R1+0x748], R6 ;  /* 0x0007480601007387 */ /* 0x0005e20000100800 */
[-C--:B0-----:R-:W-:Y:S02]  /*bce0*/  LEA.HI.X.SX32 R5, R157, R13.reuse, 0x1, P1 ;  /* 0x0000000d9d057211 */ /* 0x081fe400008f0eff */
[----:B-1----:R-:W-:-:S03]  /*bcf0*/  LEA.HI.X.SX32 R4, R158, R13, 0x1, P2 ;  /* 0x0000000d9e047211 */ /* 0x002fc600010f0eff */
[----:B------:R0:W-:Y:S01]  /*bd00*/  STL [R1+0x750], R5 ;  /* 0x0007500501007387 */ /* 0x0001e20000100800 */
[----:B--2---:R-:W-:-:S03]  /*bd10*/  LEA.HI.X.SX32 R6, R159, R13, 0x1, P3 ;  /* 0x0000000d9f067211 */ /* 0x004fc600018f0eff */
[----:B------:R1:W-:Y:S04]  /*bd20*/  STL [R1+0x758], R4 ;  /* 0x0007580401007387 */ /* 0x0003e80000100800 */
[----:B------:R-:W-:Y:S01]  /*bd30*/  STL [R1+0x760], R6 ;  /* 0x0007600601007387 */ /* 0x000fe20000100800 */
[-C--:B0-----:R-:W-:Y:S02]  /*bd40*/  LEA.HI.X.SX32 R5, R160, R13.reuse, 0x1, P4 ;  /* 0x0000000da0057211 */ /* 0x081fe400020f0eff */
[----:B-1----:R-:W-:-:S03]  /*bd50*/  LEA.HI.X.SX32 R4, R161, R13, 0x1, P5 ;  /* 0x0000000da1047211 */ /* 0x002fc600028f0eff */
[----:B------:R-:W-:Y:S04]  /*bd60*/  STL [R1+0x768], R5 ;  /* 0x0007680501007387 */ /* 0x000fe80000100800 */
[----:B------:R0:W-:Y:S04]  /*bd70*/  STL [R1+0x770], R4 ;  /* 0x0007700401007387 */ /* 0x0001e80000100800 */
[----:B------:R1:W-:Y:S01]  /*bd80*/  STL [R1+0x778], R3 ;  /* 0x0007780301007387 */ /* 0x0003e20000100800 */
[C---:B0-----:R-:W-:Y:S02]  /*bd90*/  LOP3.LUT R4, R2.reuse, 0x10, RZ, 0x3c, !PT ;  /* 0x0000001002047812 */ /* 0x041fe400078e3cff */
[----:B-1----:R-:W-:-:S03]  /*bda0*/  LOP3.LUT R3, R2, 0x20, RZ, 0x3c, !PT ;  /* 0x0000002002037812 */ /* 0x002fc600078e3cff */
[----:B------:R0:W-:Y:S01]  /*bdb0*/  STL [R1+0x7b4], R4 ;  /* 0x0007b40401007387 */ /* 0x0001e20000100800 */
[----:B------:R-:W-:-:S03]  /*bdc0*/  LOP3.LUT R2, R2, 0x30, RZ, 0x3c, !PT ;  /* 0x0000003002027812 */ /* 0x000fc600078e3cff */
[----:B------:R0:W-:Y:S04]  /*bdd0*/  STL [R1+0x7b0], R3 ;  /* 0x0007b00301007387 */ /* 0x0001e80000100800 */
[----:B------:R0:W-:Y:S02]  /*bde0*/  STL [R1+0x7ac], R2 ;  /* 0x0007ac0201007387 */ /* 0x0001e40000100800 */
.L_x_2:
[----:B------:R-:W2:Y:S01]  /*bdf0*/  LDL R227, [R1+0x768] ;  /* 0x0007680001e37983 */ /* 0x000ea20000100800 */
[----:B0-----:R-:W0:Y:S03]  /*be00*/  LDC R2, c[0x0][0x230] ;  /* 0x00008c00ff027b82 */ /* 0x001e260000000800 */
[----:B------:R-:W3:Y:S04]  /*be10*/  LDL R223, [R1+0x76c] ;  /* 0x00076c0001df7983 */ /* 0x000ee80000100800 */
[----:B------:R-:W4:Y:S04]  /*be20*/  LDL R195, [R1+0x760] ;  /* 0x0007600001c37983 */ /* 0x000f280000100800 */
[----:B------:R-:W4:Y:S04]  /*be30*/  LDL R156, [R1+0x764] ;  /* 0x00076400019c7983 */ /* 0x000f280000100800 */
[----:B------:R1:W-:Y:S04]  /*be40*/  STL [R1+0xae0], R246 ;  /* 0x000ae0f601007387 */ /* 0x0003e80000100800 */
[----:B-1----:R-:W2:Y:S04]  /*be50*/  LDL R246, [R1+0x774] ;  /* 0x0007740001f67983 */ /* 0x002ea80000100800 */
[----:B------:R1:W-:Y:S04]  /*be60*/  STL [R1+0xadc], R245 ;  /* 0x000adcf501007387 */ /* 0x0003e80000100800 */
[----:B-1----:R-:W3:Y:S04]  /*be70*/  LDL R245, [R1+0x770] ;  /* 0x0007700001f57983 */ /* 0x002ee80000100800 */
[----:B------:R1:W-:Y:S04]  /*be80*/  STL [R1+0xad8], R238 ;  /* 0x000ad8ee01007387 */ /* 0x0003e80000100800 */
[----:B-1----:R-:W4:Y:S04]  /*be90*/  LDL R238, [R1+0x778] ;  /* 0x0007780001ee7983 */ /* 0x002f280000100800 */
[----:B------:R-:W-:Y:S04]  /*bea0*/  STL [R1+0xad4], R237 ;  /* 0x000ad4ed01007387 */ /* 0x000fe80000100800 */
[----:B------:R-:W2:Y:S04]  /*beb0*/  LDL.LU R226, [R1+0x77c] ;  /* 0x00077c0001e27983 */ /* 0x000ea80000300800 */
[----:B------:R1:W-:Y:S04]  /*bec0*/  STL [R1+0x8a8], R125 ;  /* 0x0008a87d01007387 */ /* 0x0003e80000100800 */
[----:B-1----:R-:W3:Y:S04]  /*bed0*/  LDL.LU R125, [R1+0x71c] ;  /* 0x00071c00017d7983 */ /* 0x002ee80000300800 */
        /* <DEDUP_REMOVED lines=10> */
[----:B------:R1:W-:Y:S01]  /*bf80*/  STL [R1+0x890], R131 ;  /* 0x0008908301007387 */ /* 0x0003e20000100800 */
[----:B0-----:R-:W-:-:S03]  /*bf90*/  IMAD R2, R224, -0x40, R2 ;  /* 0xffffffc0e0027824 */ /* 0x001fc600078e0202 */
[----:B-1----:R-:W3:Y:S04]  /*bfa0*/  LDL.LU R131, [R1+0x704] ;  /* 0x0007040001837983 */ /* 0x002ee80000300800 */
[----:B------:R0:W-:Y:S04]  /*bfb0*/  STL [R1+0x88c], R132 ;  /* 0x00088c8401007387 */ /* 0x0001e80000100800 */
[----:B0-----:R-:W3:Y:S04]  /*bfc0*/  LDL.LU R132, [R1+0x728] ;  /* 0x0007280001847983 */ /* 0x001ee80000300800 */
[----:B------:R0:W-:Y:S04]  /*bfd0*/  STL [R1+0x888], R133 ;  /* 0x0008888501007387 */ /* 0x0001e80000100800 */
[----:B0-----:R-:W3:Y:S04]  /*bfe0*/  LDL.LU R133, [R1+0x6fc] ;  /* 0x0006fc0001857983 */ /* 0x001ee80000300800 */
[----:B------:R0:W-:Y:S01]  /*bff0*/  STL [R1+0x884], R134 ;  /* 0x0008848601007387 */ /* 0x0001e20000100800 */
[----:B------:R-:W-:-:S03]  /*c000*/  ISETP.GT.AND P2, PT, R2, RZ, PT ;  /* 0x000000ff0200720c */ /* 0x000fc60003f44270 */
[----:B0-----:R-:W3:Y:S04]  /*c010*/  LDL.LU R134, [R1+0x720] ;  /* 0x0007200001867983 */ /* 0x001ee80000300800 */
[----:B------:R0:W-:Y:S04]  /*c020*/  STL [R1+0x880], R135 ;  /* 0x0008808701007387 */ /* 0x0001e80000100800 */
[----:B0-----:R-:W3:Y:S04]  /*c030*/  LDL.LU R135, [R1+0x6f4] ;  /* 0x0006f40001877983 */ /* 0x001ee80000300800 */
[----:B------:R0:W-:Y:S04]  /*c040*/  STL [R1+0x87c], R136 ;  /* 0x00087c8801007387 */ /* 0x0001e80000100800 */
[----:B0-----:R-:W3:Y:S04]  /*c050*/  LDL.LU R136, [R1+0x718] ;  /* 0x0007180001887983 */ /* 0x001ee80000300800 */
[----:B------:R0:W-:Y:S01]  /*c060*/  STL [R1+0x878], R137 ;  /* 0x0008788901007387 */ /* 0x0001e20000100800 */
[----:B------:R-:W-:-:S03]  /*c070*/  ISETP.GT.AND P3, PT, R2, 0x1, PT ;  /* 0x000000010200780c */ /* 0x000fc60003f64270 */
        /* <DEDUP_REMOVED lines=8> */
[----:B------:R0:W-:Y:S01]  /*c100*/  STL [R1+0x868], R141 ;  /* 0x0008688d01007387 */ /* 0x0001e20000100800 */
[----:B------:R-:W-:Y:S01]  /*c110*/  PRMT R12, RZ, 0x7610, R12 ;  /* 0x00007610ff0c7816 */ /* 0x000fe2000000000c */
[----:B------:R-:W-:Y:S02]  /*c120*/  @P2 IMAD.MOV.U32 R4, RZ, RZ, R14 ;  /* 0x000000ffff042224 */ /* 0x000fe400078e000e */
[----:B0-----:R-:W3:Y:S04]  /*c130*/  LDL.LU R141, [R1+0x6dc] ;  /* 0x0006dc00018d7983 */ /* 0x001ee80000300800 */
[----:B------:R0:W-:Y:S01]  /*c140*/  STL [R1+0x864], R142 ;  /* 0x0008648e01007387 */ /* 0x0001e20000100800 */
[----:B------:R-:W-:Y:S01]  /*c150*/  @P2 IMAD.MOV.U32 R5, RZ, RZ, R13 ;  /* 0x000000ffff052224 */ /* 0x000fe200078e000d */
[----:B------:R-:W-:-:S02]  /*c160*/  PRMT R11, RZ, 0x7610, R11 ;  /* 0x00007610ff0b7816 */ /* 0x000fc4000000000b */
[----:B------:R-:W-:Y:S02]  /*c170*/  ISETP.GT.AND P1, PT, R2, 0x3, PT ;  /* 0x000000030200780c */ /* 0x000fe40003f24270 */
[----:B------:R4:W3:Y:S04]  /*c180*/  @P2 LDG.E.U8 R12, desc[UR14][R4.64] ;  /* 0x0000000e040c2981 */ /* 0x0008e8000c1e1100 */
[----:B0-----:R-:W3:Y:S04]  /*c190*/  LDL.LU R142, [R1+0x700] ;  /* 0x00070000018e7983 */ /* 0x001ee80000300800 */
[----:B------:R0:W-:Y:S04]  /*c1a0*/  STL [R1+0x860], R143 ;  /* 0x0008608f01007387 */ /* 0x0001e80000100800 */
[----:B0-----:R-:W3:Y:S04]  /*c1b0*/  LDL.LU R143, [R1+0x6d4] ;  /* 0x0006d400018f7983 */ /* 0x001ee80000300800 */
[----:B------:R0:W-:Y:S04]  /*c1c0*/  STL [R1+0x85c], R144 ;  /* 0x00085c9001007387 */ /* 0x0001e80000100800 */
[----:B0-----:R-:W3:Y:S04]  /*c1d0*/  LDL.LU R144, [R1+0x6f8] ;  /* 0x0006f80001907983 */ /* 0x001ee80000300800 */
[----:B------:R0:W-:Y:S04]  /*c1e0*/  STL [R1+0x858], R145 ;  /* 0x0008589101007387 */ /* 0x0001e80000100800 */
[----:B0-----:R-:W3:Y:S04]  /*c1f0*/  LDL.LU R145, [R1+0x6cc] ;  /* 0x0006cc0001917983 */ /* 0x001ee80000300800 */
[----:B------:R0:W-:Y:S01]  /*c200*/  STL [R1+0x854], R146 ;  /* 0x0008549201007387 */ /* 0x0001e20000100800 */
[----:B----4-:R-:W-:-:S02]  /*c210*/  @P3 IMAD.MOV.U32 R5, RZ, RZ, R238 ;  /* 0x000000ffff053224 */ /* 0x010fc400078e00ee */
[----:B--2---:R-:W-:Y:S01]  /*c220*/  @P3 IMAD.MOV.U32 R4, RZ, RZ, R226 ;  /* 0x000000ffff043224 */ /* 0x004fe200078e00e2 */
[----:B------:R-:W-:-:S04]  /*c230*/  PRMT R194, RZ, 0x7610, R194 ;  /* 0x00007610ffc27816 */ /* 0x000fc800000000c2 */
[----:B------:R1:W2:Y:S04]  /*c240*/  @P3 LDG.E.U8 R11, desc[UR14][R4.64] ;  /* 0x0000000e040b3981 */ /* 0x0002a8000c1e1100 */
[----:B0-----:R-:W4:Y:S04]  /*c250*/  LDL.LU R146, [R1+0x6f0] ;  /* 0x0006f00001927983 */ /* 0x001f280000300800 */
[----:B------:R0:W-:Y:S01]  /*c260*/  STL [R1+0x850], R147 ;  /* 0x0008509301007387 */ /* 0x0001e20000100800 */
[----:B-1----:R-:W-:-:S03]  /*c270*/  @P4 IMAD.MOV.U32 R4, RZ, RZ, R246 ;  /* 0x000000ffff044224 */ /* 0x002fc600078e00f6 */
[----:B0-----:R-:W2:Y:S04]  /*c280*/  LDL.LU R147, [R1+0x6c4] ;  /* 0x0006c40001937983 */ /* 0x001ea80000300800 */
[----:B------:R0:W-:Y:S01]  /*c290*/  STL [R1+0x84c], R148 ;  /* 0x00084c9401007387 */ /* 0x0001e20000100800 */
[----:B---3--:R-:W-:Y:S01]  /*c2a0*/  @P4 IMAD.MOV.U32 R5, RZ, RZ, R245 ;  /* 0x000000ffff054224 */ /* 0x008fe200078e00f5 */
[----:B------:R-:W-:-:S04]  /*c2b0*/  ISETP.GT.AND P0, PT, R2, 0x4, PT ;  /* 0x000000040200780c */ /* 0x000fc80003f04270 */
[----:B------:R1:W3:Y:S04]  /*c2c0*/  @P4 LDG.E.U8 R194, desc[UR14][R4.64] ;  /* 0x0000000e04c24981 */ /* 0x0002e8000c1e1100 */
[----:B0-----:R-:W2:Y:S04]  /*c2d0*/  LDL.LU R148, [R1+0x6e8] ;  /* 0x0006e80001947983 */ /* 0x001ea80000300800 */
[----:B------:R-:W-:Y:S04]  /*c2e0*/  STL [R1+0x848], R149 ;  /* 0x0008489501007387 */ /* 0x000fe80000100800 */
[----:B------:R0:W-:Y:S01]  /*c2f0*/  STL [R1+0x844], R150 ;  /* 0x0008449601007387 */ /* 0x0001e20000100800 */
[----:B-1----:R-:W-:-:S03]  /*c300*/  @P1 IMAD.MOV.U32 R5, RZ, RZ, R227 ;  /* 0x000000ffff051224 */ /* 0x002fc600078e00e3 */
[----:B0-----:R-:W3:Y:S04]  /*c310*/  LDL.LU R150, [R1+0x6e0] ;  /* 0x0006e00001967983 */ /* 0x001ee80000300800 */
[----:B------:R-:W-:Y:S04]  /*c320*/  STL [R1+0x840], R151 ;  /* 0x0008409701007387 */ /* 0x000fe80000100800 */
[----:B-----5:R-:W-:Y:S04]  /*c330*/  STL [R1+0x7c0], R0 ;  /* 0x0007c00001007387 */ /* 0x020fe80000100800 */
[----:B------:R0:W-:Y:S04]  /*c340*/  STL [R1+0xab4], R224 ;  /* 0x000ab4e001007387 */ /* 0x0001e80000100800 */
[----:B------:R-:W-:Y:S04]  /*c350*/  STL [R1+0xab8], R14 ;  /* 0x000ab80e01007387 */ /* 0x000fe80000100800 */
[----:B------:R1:W-:Y:S04]  /*c360*/  STL [R1+0xab0], R13 ;  /* 0x000ab00d01007387 */ /* 0x0003e80000100800 */
[----:B------:R1:W-:Y:S04]  /*c370*/  STL [R1+0xabc], R226 ;  /* 0x000abce201007387 */ /* 0x0003e80000100800 */
[----:B0-----:R-:W4:Y:S04]  /*c380*/  LDL.LU R224, [R1+0x754] ;  /* 0x0007540001e07983 */ /* 0x001f280000300800 */
[----:B-1----:R-:W2:Y:S04]  /*c390*/  LDL.LU R13, [R1+0x75c] ;  /* 0x00075c00010d7983 */ /* 0x002ea80000300800 */
[----:B------:R-:W3:Y:S01]  /*c3a0*/  LDL R227, [R1+0x758] ;  /* 0x0007580001e37983 */ /* 0x000ee20000100800 */
[----:B------:R-:W-:Y:S01]  /*c3b0*/  PRMT R10, RZ, 0x7610, R10 ;  /* 0x00007610ff0a7816 */ /* 0x000fe2000000000a */
[----:B------:R-:W-:-:S02]  /*c3c0*/  @P1 IMAD.MOV.U32 R4, RZ, RZ, R223 ;  /* 0x000000ffff041224 */ /* 0x000fc400078e00df */
[----:B------:R-:W4:Y:S04]  /*c3d0*/  LDL R226, [R1+0x750] ;  /* 0x0007500001e27983 */ /* 0x000f280000100800 */
[----:B------:R0:W4:Y:S04]  /*c3e0*/  @P1 LDG.E.U8 R10, desc[UR14][R4.64] ;  /* 0x0000000e040a1981 */ /* 0x000128000c1e1100 */
[----:B------:R-:W4:Y:S04]  /*c3f0*/  LDL R223, [R1+0x748] ;  /* 0x0007480001df7983 */ /* 0x000f280000100800 */
[----:B------:R-:W4:Y:S01]  /*c400*/  LDL R151, [R1+0x73c] ;  /* 0x00073c0001977983 */ /* 0x000f220000100800 */
[----:B0-----:R-:W-:-:S03]  /*c410*/  @P0 IMAD.MOV.U32 R5, RZ, RZ, R195 ;  /* 0x000000ffff050224 */ /* 0x001fc600078e00c3 */
[----:B------:R-:W4:Y:S01]  /*c420*/  LDL R195, [R1+0x74c] ;  /* 0x00074c0001c37983 */ /* 0x000f220000100800 */
[----:B------:R-:W-:-:S03]  /*c430*/  @P0 IMAD.MOV.U32 R4, RZ, RZ, R156 ;  /* 0x000000ffff040224 */ /* 0x000fc600078e009c */
[----:B------:R-:W4:Y:S04]  /*c440*/  LDL R156, [R1+0x744] ;  /* 0x00074400019c7983 */ /* 0x000f280000100800 */
[----:B------:R-:W4:Y:S04]  /*c450*/  LDL R149, [R1+0x734] ;  /* 0x0007340001957983 */ /* 0x000f280000100800 */
[----:B------:R-:W4:Y:S04]  /*c460*/  LDL R14, [R1+0x72c] ;  /* 0x00072c00010e7983 */ /* 0x000f280000100800 */
[----:B------:R-:W4:Y:S01]  /*c470*/  LDL R0, [R1+0x724] ;  /* 0x0007240001007983 */ /* 0x000f220000100800 */
[----:B------:R-:W-:-:S02]  /*c480*/  ISETP.GT.AND P2, PT, R2, 0x5, PT ;  /* 0x000000050200780c */ /* 0x000fc40003f44270 */
[----:B------:R-:W-:Y:S02]  /*c490*/  PRMT R193, RZ, 0x7610, R193 ;  /* 0x00007610ffc17816 */ /* 0x000fe400000000c1 */
[C---:B------:R-:W-:Y:S02]  /*c4a0*/  ISETP.GT.AND P3, PT, R2.reuse, 0x6, PT ;  /* 0x000000060200780c */ /* 0x040fe40003f64270 */
[C---:B------:R-:W-:Y:S02]  /*c4b0*/  ISETP.GT.AND P4, PT, R2.reuse, 0x7, PT ;  /* 0x000000070200780c */ /* 0x040fe40003f84270 */
[----:B------:R2:W4:Y:S01]  /*c4c0*/  @P0 LDG.E.U8 R193, desc[UR14][R4.64] ;  /* 0x0000000e04c10981 */ /* 0x000522000c1e1100 */
[----:B------:R-:W-:Y:S02]  /*c4d0*/  PRMT R9, RZ, 0x7610, R9 ;  /* 0x00007610ff097816 */ /* 0x000fe40000000009 */
[----:B------:R-:W-:Y:S02]  /*c4e0*/  PRMT R192, RZ, 0x7610, R192 ;  /* 0x00007610ffc07816 */ /* 0x000fe400000000c0 */
[----:B------:R-:W-:-:S02]  /*c4f0*/  ISETP.GT.AND P1, PT, R2, 0x8, PT ;  /* 0x000000080200780c */ /* 0x000fc40003f24270 */
[----:B------:R-:W-:Y:S02]  /*c500*/  PRMT R191, RZ, 0x7610, R191 ;  /* 0x00007610ffbf7816 */ /* 0x000fe400000000bf */
[----:B------:R-:W-:Y:S02]  /*c510*/  ISETP.GT.AND P0, PT, R2, 0x9, PT ;  /* 0x000000090200780c */ /* 0x000fe40003f04270 */
[----:B------:R-:W-:Y:S02]  /*c520*/  PRMT R190, RZ, 0x7610, R190 ;  /* 0x00007610ffbe7816 */ /* 0x000fe400000000be */
[----:B------:R-:W-:Y:S01]  /*c530*/  PRMT R8, RZ, 0x7610, R8 ;  /* 0x00007610ff087816 */ /* 0x000fe20000000008 */
[----:B--2---:R-:W-:Y:S02]  /*c540*/  @P2 IMAD.MOV.U32 R4, RZ, RZ, R13 ;  /* 0x000000ffff042224 */ /* 0x004fe400078e000d */
[----:B---3--:R-:W-:-:S05]  /*c550*/  @P2 IMAD.MOV.U32 R5, RZ, RZ, R227 ;  /* 0x000000ffff052224 */ /* 0x008fca00078e00e3 */
[----:B------:R4:W2:Y:S02]  /*c560*/  @P2 LDG.E.U8 R9, desc[UR14][R4.64] ;  /* 0x0000000e04092981 */ /* 0x0008a4000c1e1100 */
[----:B----4-:R-:W-:Y:S02]  /*c570*/  @P3 IMAD.MOV.U32 R4, RZ, RZ, R224 ;  /* 0x000000ffff043224 */ /* 0x010fe400078e00e0 */
[----:B------:R-:W-:-:S05]  /*c580*/  @P3 IMAD.MOV.U32 R5, RZ, RZ, R226 ;  /* 0x000000ffff053224 */ /* 0x000fca00078e00e2 */
[----:B------:R0:W3:Y:S01]  /*c590*/  @P3 LDG.E.U8 R192, desc[UR14][R4.64] ;  /* 0x0000000e04c03981 */ /* 0x0000e2000c1e1100 */
[----:B------:R-:W-:Y:S01]  /*c5a0*/  ISETP.GT.AND P2, PT, R2, 0xa, PT ;  /* 0x0000000a0200780c */ /* 0x000fe20003f44270 */
[----:B0-----:R-:W-:Y:S02]  /*c5b0*/  @P4 IMAD.MOV.U32 R4, RZ, RZ, R195 ;  /* 0x000000ffff044224 */ /* 0x001fe400078e00c3 */
[----:B------:R-:W-:-:S05]  /*c5c0*/  @P4 IMAD.MOV.U32 R5, RZ, RZ, R223 ;  /* 0x000000ffff054224 */ /* 0x000fca00078e00df */
[----:B------:R0:W4:Y:S02]  /*c5d0*/  @P4 LDG.E.U8 R191, desc[UR14][R4.64] ;  /* 0x0000000e04bf4981 */ /* 0x000124000c1e1100 */
[----:B0-----:R-:W-:Y:S02]  /*c5e0*/  @P1 IMAD.MOV.U32 R4, RZ, RZ, R156 ;  /* 0x000000ffff041224 */ /* 0x001fe400078e009c */
[----:B------:R-:W-:-:S05]  /*c5f0*/  @P1 IMAD.MOV.U32 R5, RZ, RZ, R126 ;  /* 0x000000ffff051224 */ /* 0x000fca00078e007e */
[----:B------:R0:W3:Y:S04]  /*c600*/  @P1 LDG.E.U8 R190, desc[UR14][R4.64] ;  /* 0x0000000e04be1981 */ /* 0x0000e8000c1e1100 */
[----:B------:R1:W-:Y:S01]  /*c610*/  STL [R1+0xac0], R13 ;  /* 0x000ac00d01007387 */ /* 0x0003e20000100800 */
[----:B0-----:R-:W-:Y:S02]  /*c620*/  @P0 IMAD.MOV.U32 R4, RZ, RZ, R151 ;  /* 0x000000ffff040224 */ /* 0x001fe400078e0097 */
[----:B------:R-:W-:Y:S01]  /*c630*/  @P0 IMAD.MOV.U32 R5, RZ, RZ, R128 ;  /* 0x000000ffff050224 */ /* 0x000fe200078e0080 */
[----:B------:R0:W-:Y:S04]  /*c640*/  STL [R1+0xac4], R224 ;  /* 0x000ac4e001007387 */ /* 0x0001e80000100800 */
[----:B------:R1:W4:Y:S04]  /*c650*/  @P0 LDG.E.U8 R8, desc[UR14][R4.64] ;  /* 0x0000000e04080981 */ /* 0x000328000c1e1100 */
[----:B------:R-:W2:Y:S01]  /*c660*/  LDL R151, [R1+0x6d0] ;  /* 0x0006d00001977983 */ /* 0x000ea20000100800 */
[----:B------:R-:W-:-:S02]  /*c670*/  ISETP.GT.AND P3, PT, R2, 0xb, PT ;  /* 0x0000000b0200780c */ /* 0x000fc40003f64270 */
[----:B------:R-:W-:Y:S01]  /*c680*/  ISETP.GT.AND P4, PT, R2, 0xc, PT ;  /* 0x0000000c0200780c */ /* 0x000fe20003f84270 */
[----:B------:R-:W3:Y:S01]  /*c690*/  LDL R156, [R1+0x6c8] ;  /* 0x0006c800019c7983 */ /* 0x000ee20000100800 */
[----:B-1----:R-:W-:-:S03]  /*c6a0*/  @P2 IMAD.MOV.U32 R4, RZ, RZ, R149 ;  /* 0x000000ffff042224 */ /* 0x002fc600078e0095 */
[----:B------:R-:W4:Y:S01]  /*c6b0*/  LDL R149, [R1+0x6d8] ;  /* 0x0006d80001957983 */ /* 0x000f220000100800 */
[----:B------:R-:W-:Y:S01]  /*c6c0*/  PRMT R189, RZ, 0x7610, R189 ;  /* 0x00007610ffbd7816 */ /* 0x000fe200000000bd */
[----:B------:R-:W-:Y:S01]  /*c6d0*/  @P2 IMAD.MOV.U32 R5, RZ, RZ, R130 ;  /* 0x000000ffff052224 */ /* 0x000fe200078e0082 */
[----:B------:R-:W-:Y:S01]  /*c6e0*/  PRMT R188, RZ, 0x7610, R188 ;  /* 0x00007610ffbc7816 */ /* 0x000fe200000000bc */
[----:B------:R-:W3:Y:S01]  /*c6f0*/  LDL R13, [R1+0x6b8] ;  /* 0x0006b800010d7983 */ /* 0x000ee20000100800 */
[----:B------:R-:W-:-:S03]  /*c700*/  ISETP.GT.AND P0, PT, R2, 0xd, PT ;  /* 0x0000000d0200780c */ /* 0x000fc60003f04270 */
[----:B------:R1:W3:Y:S01]  /*c710*/  @P2 LDG.E.U8 R189, desc[UR14][R4.64] ;  /* 0x0000000e04bd2981 */ /* 0x0002e2000c1e1100 */
[----:B------:R-:W-:Y:S02]  /*c720*/  PRMT R187, RZ, 0x7610, R187 ;  /* 0x00007610ffbb7816 */ /* 0x000fe400000000bb */
[C---:B------:R-:W-:Y:S01]  /*c730*/  ISETP.GT.AND P1, PT, R2.reuse, 0xe, PT ;  /* 0x0000000e0200780c */ /* 0x040fe20003f24270 */
[----:B-1----:R-:W-:Y:S02]  /*c740*/  @P3 IMAD.MOV.U32 R4, RZ, RZ, R14 ;  /* 0x000000ffff043224 */ /* 0x002fe400078e000e */
[----:B------:R-:W-:Y:S01]  /*c750*/  @P3 IMAD.MOV.U32 R5, RZ, RZ, R132 ;  /* 0x000000ffff053224 */ /* 0x000fe200078e0084 */
[----:B------:R-:W-:Y:S01]  /*c760*/  PRMT R186, RZ, 0x7610, R186 ;  /* 0x00007610ffba7816 */ /* 0x000fe200000000ba */
[----:B------:R-:W3:Y:S04]  /*c770*/  LDL R14, [R1+0x6c0] ;  /* 0x0006c000010e7983 */ /* 0x000ee80000100800 */
[----:B------:R1:W3:Y:S01]  /*c780*/  @P3 LDG.E.U8 R188, desc[UR14][R4.64] ;  /* 0x0000000e04bc3981 */ /* 0x0002e2000c1e1100 */
[----:B------:R-:W-:Y:S01]  /*c790*/  ISETP.GT.AND P2, PT, R2, 0xf, PT ;  /* 0x0000000f0200780c */ /* 0x000fe20003f44270 */
[----:B-1----:R-:W-:-:S02]  /*c7a0*/  @P4 IMAD.MOV.U32 R4, RZ, RZ, R0 ;  /* 0x000000ffff044224 */ /* 0x002fc400078e0000 */
[----:B------:R-:W-:Y:S01]  /*c7b0*/  @P4 IMAD.MOV.U32 R5, RZ, RZ, R134 ;  /* 0x000000ffff054224 */ /* 0x000fe200078e0086 */
[----:B------:R-:W-:Y:S01]  /*c7c0*/  PRMT R7, RZ, 0x7610, R7 ;  /* 0x00007610ff077816 */ /* 0x000fe20000000007 */
[----:B------:R-:W3:Y:S04]  /*c7d0*/  LDL R0, [R1+0x6b0] ;  /* 0x0006b00001007983 */ /* 0x000ee80000100800 */
[----:B------:R1:W3:Y:S02]  /*c7e0*/  @P4 LDG.E.U8 R187, desc[UR14][R4.64] ;  /* 0x0000000e04bb4981 */ /* 0x0002e4000c1e1100 */
[----:B-1----:R-:W-:Y:S02]  /*c7f0*/  @P0 IMAD.MOV.U32 R4, RZ, RZ, R125 ;  /* 0x000000ffff040224 */ /* 0x002fe400078e007d */
[----:B------:R-:W-:-:S05]  /*c800*/  @P0 IMAD.MOV.U32 R5, RZ, RZ, R136 ;  /* 0x000000ffff050224 */ /* 0x000fca00078e0088 */
[----:B------:R1:W3:Y:S01]  /*c810*/  @P0 LDG.E.U8 R186, desc[UR14][R4.64] ;  /* 0x0000000e04ba0981 */ /* 0x0002e2000c1e1100 */
[----:B------:R-:W-:Y:S02]  /*c820*/  ISETP.GT.AND P0, PT, R2, 0x10, PT ;  /* 0x000000100200780c */ /* 0x000fe40003f04270 */
[----:B------:R-:W-:Y:S01]  /*c830*/  PRMT R6, RZ, 0x7610, R6 ;  /* 0x00007610ff067816 */ /* 0x000fe20000000006 */
        /* <DEDUP_REMOVED lines=8> */
[----:B------:R-:W-:Y:S01]  /*c8c0*/  PRMT R184, RZ, 0x7610, R184 ;  /* 0x00007610ffb87816 */ /* 0x000fe200000000b8 */
[----:B-1----:R-:W-:Y:S02]  /*c8d0*/  @P0 IMAD.MOV.U32 R4, RZ, RZ, R131 ;  /* 0x000000ffff040224 */ /* 0x002fe400078e0083 */
[----:B------:R-:W-:-:S05]  /*c8e0*/  @P0 IMAD.MOV.U32 R5, RZ, RZ, R142 ;  /* 0x000000ffff050224 */ /* 0x000fca00078e008e */
[----:B------:R1:W3:Y:S01]  /*c8f0*/  @P0 LDG.E.U8 R185, desc[UR14][R4.64] ;  /* 0x0000000e04b90981 */ /* 0x0002e2000c1e1100 */
[----:B------:R-:W-:Y:S01]  /*c900*/  ISETP.GT.AND P0, PT, R2, 0x12, PT ;  /* 0x000000120200780c */ /* 0x000fe20003f04270 */
[----:B-1----:R-:W-:Y:S02]  /*c910*/  @P1 IMAD.MOV.U32 R4, RZ, RZ, R133 ;  /* 0x000000ffff041224 */ /* 0x002fe400078e0085 */
[----:B------:R-:W-:-:S05]  /*c920*/  @P1 IMAD.MOV.U32 R5, RZ, RZ, R144 ;  /* 0x000000ffff051224 */ /* 0x000fca00078e0090 */
[----:B------:R1:W3:Y:S01]  /*c930*/  @P1 LDG.E.U8 R184, desc[UR14][R4.64] ;  /* 0x0000000e04b81981 */ /* 0x0002e2000c1e1100 */
[----:B------:R-:W-:Y:S02]  /*c940*/  ISETP.GT.AND P1, PT, R2, 0x13, PT ;  /* 0x000000130200780c */ /* 0x000fe40003f24270 */
[----:B------:R-:W-:Y:S02]  /*c950*/  PRMT R183, RZ, 0x7610, R183 ;  /* 0x00007610ffb77816 */ /* 0x000fe400000000b7 */
        /* <DEDUP_REMOVED lines=10> */
[----:B-1----:R-:W-:Y:S02]  /*ca00*/  @P0 IMAD.MOV.U32 R4, RZ, RZ, R139 ;  /* 0x000000ffff040224 */ /* 0x002fe400078e008b */
[----:B------:R-:W-:-:S05]  /*ca10*/  @P0 IMAD.MOV.U32 R5, RZ, RZ, R150 ;  /* 0x000000ffff050224 */ /* 0x000fca00078e0096 */
[----:B------:R4:W3:Y:S02]  /*ca20*/  @P0 LDG.E.U8 R181, desc[UR14][R4.64] ;  /* 0x0000000e04b50981 */ /* 0x0008e4000c1e1100 */
[----:B----4-:R-:W-:Y:S02]  /*ca30*/  @P1 IMAD.MOV.U32 R5, RZ, RZ, R149 ;  /* 0x000000ffff051224 */ /* 0x010fe400078e0095 */
[----:B------:R-:W4:Y:S01]  /*ca40*/  LDL.LU R149, [R1+0x6bc] ;  /* 0x0006bc0001957983 */ /* 0x000f220000300800 */
[----:B------:R-:W-:Y:S01]  /*ca50*/  ISETP.GT.AND P0, PT, R2, 0x16, PT ;  /* 0x000000160200780c */ /* 0x000fe20003f04270 */
[----:B------:R-:W-:Y:S01]  /*ca60*/  @P1 IMAD.MOV.U32 R4, RZ, RZ, R141 ;  /* 0x000000ffff041224 */ /* 0x000fe200078e008d */
[----:B------:R-:W-:-:S06]  /*ca70*/  PRMT R180, RZ, 0x7610, R180 ;  /* 0x00007610ffb47816 */ /* 0x000fcc00000000b4 */
[----:B------:R2:W4:Y:S05]  /*ca80*/  @P1 LDG.E.U8 R180, desc[UR14][R4.64] ;  /* 0x0000000e04b41981 */ /* 0x00052a000c1e1100 */
[----:B--2---:R-:W-:Y:S02]  /*ca90*/  @P0 IMAD.MOV.U32 R5, RZ, RZ, R151 ;  /* 0x000000ffff050224 */ /* 0x004fe400078e0097 */
[----:B------:R-:W2:Y:S01]  /*caa0*/  LDL.LU R151, [R1+0x6b4] ;  /* 0x0006b40001977983 */ /* 0x000ea20000300800 */
[----:B------:R-:W-:Y:S01]  /*cab0*/  ISETP.GT.AND P1, PT, R2, 0x17, PT ;  /* 0x000000170200780c */ /* 0x000fe20003f24270 */
[----:B------:R-:W-:Y:S01]  /*cac0*/  @P0 IMAD.MOV.U32 R4, RZ, RZ, R143 ;  /* 0x000000ffff040224 */ /* 0x000fe200078e008f */
[----:B------:R-:W-:Y:S01]  /*cad0*/  PRMT R179, RZ, 0x7610, R179 ;  /* 0x00007610ffb37816 */ /* 0x000fe200000000b3 */
[----:B------:R-:W2:Y:S01]  /*cae0*/  LDL R245, [R1+0x6a0] ;  /* 0x0006a00001f57983 */ /* 0x000ea20000100800 */
[----:B------:R-:W-:-:S02]  /*caf0*/  PRMT R178, RZ, 0x7610, R178 ;  /* 0x00007610ffb27816 */ /* 0x000fc400000000b2 */
[----:B------:R-:W-:Y:S01]  /*cb00*/  PRMT R177, RZ, 0x7610, R177 ;  /* 0x00007610ffb17816 */ /* 0x000fe200000000b1 */
[----:B------:R-:W2:Y:S04]  /*cb10*/  LDL R238, [R1+0x6a4] ;  /* 0x0006a40001ee7983 */ /* 0x000ea80000100800 */
[----:B------:R1:W2:Y:S01]  /*cb20*/  @P0 LDG.E.U8 R179, desc[UR14][R4.64] ;  /* 0x0000000e04b30981 */ /* 0x0002a2000c1e1100 */
[----:B------:R-:W-:-:S03]  /*cb30*/  ISETP.GT.AND P0, PT, R2, 0x18, PT ;  /* 0x000000180200780c */ /* 0x000fc60003f04270 */
[----:B------:R-:W2:Y:S04]  /*cb40*/  LDL R237, [R1+0x698] ;  /* 0x0006980001ed7983 */ /* 0x000ea80000100800 */
[----:B------:R-:W2:Y:S01]  /*cb50*/  LDL R227, [R1+0x69c] ;  /* 0x00069c0001e37983 */ /* 0x000ea20000100800 */
[----:B-1----:R-:W-:Y:S02]  /*cb60*/  @P1 IMAD.MOV.U32 R4, RZ, RZ, R145 ;  /* 0x000000ffff041224 */ /* 0x002fe400078e0091 */
[----:B---3--:R-:W-:Y:S01]  /*cb70*/  @P1 IMAD.MOV.U32 R5, RZ, RZ, R156 ;  /* 0x000000ffff051224 */ /* 0x008fe200078e009c */
[----:B------:R-:W3:Y:S04]  /*cb80*/  LDL R226, [R1+0x690] ;  /* 0x0006900001e27983 */ /* 0x000ee80000100800 */
[----:B------:R1:W3:Y:S01]  /*cb90*/  @P1 LDG.E.U8 R178, desc[UR14][R4.64] ;  /* 0x0000000e04b21981 */ /* 0x0002e2000c1e1100 */
[----:B------:R-:W-:-:S03]  /*cba0*/  ISETP.GT.AND P1, PT, R2, 0x19, PT ;  /* 0x000000190200780c */ /* 0x000fc60003f24270 */
[----:B0-----:R-:W3:Y:S01]  /*cbb0*/  LDL R224, [R1+0x694] ;  /* 0x0006940001e07983 */ /* 0x001ee20000100800 */
[----:B------:R-:W-:-:S03]  /*cbc0*/  PRMT R176, RZ, 0x7610, R176 ;  /* 0x00007610ffb07816 */ /* 0x000fc600000000b0 */
[----:B------:R-:W3:Y:S01]  /*cbd0*/  LDL R223, [R1+0x688] ;  /* 0x0006880001df7983 */ /* 0x000ee20000100800 */
[----:B-1----:R-:W-:Y:S02]  /*cbe0*/  @P0 IMAD.MOV.U32 R4, RZ, RZ, R147 ;  /* 0x000000ffff040224 */ /* 0x002fe400078e0093 */
[----:B------:R-:W-:Y:S01]  /*cbf0*/  @P0 IMAD.MOV.U32 R5, RZ, RZ, R14 ;  /* 0x000000ffff050224 */ /* 0x000fe200078e000e */
[----:B------:R-:W3:Y:S04]  /*cc00*/  LDL R195, [R1+0x68c] ;  /* 0x00068c0001c37983 */ /* 0x000ee80000100800 */
[----:B------:R0:W3:Y:S04]  /*cc10*/  @P0 LDG.E.U8 R177, desc[UR14][R4.64] ;  /* 0x0000000e04b10981 */ /* 0x0000e8000c1e1100 */
[----:B------:R-:W3:Y:S04]  /*cc20*/  LDL R14, [R1+0x6a8] ;  /* 0x0006a800010e7983 */ /* 0x000ee80000100800 */
[----:B------:R-:W3:Y:S01]  /*cc30*/  LDL R156, [R1+0x680] ;  /* 0x00068000019c7983 */ /* 0x000ee20000100800 */
[----:B0-----:R-:W-:-:S03]  /*cc40*/  @P1 IMAD.MOV.U32 R5, RZ, RZ, R13 ;  /* 0x000000ffff051224 */ /* 0x001fc600078e000d */
[----:B------:R-:W3:Y:S01]  /*cc50*/  LDL R13, [R1+0x6ac] ;  /* 0x0006ac00010d7983 */ /* 0x000ee20000100800 */
[----:B------:R-:W-:Y:S01]  /*cc60*/  ISETP.GT.AND P0, PT, R2, 0x1a, PT ;  /* 0x0000001a0200780c */ /* 0x000fe20003f04270 */
[----:B----4-:R-:W-:-:S05]  /*cc70*/  @P1 IMAD.MOV.U32 R4, RZ, RZ, R149 ;  /* 0x000000ffff041224 */ /* 0x010fca00078e0095 */
[----:B------:R0:W4:Y:S07]  /*cc80*/  @P1 LDG.E.U8 R176, desc[UR14][R4.64] ;  /* 0x0000000e04b01981 */ /* 0x00012e000c1e1100 */
[----:B0-----:R-:W-:Y:S02]  /*cc90*/  @P0 IMAD.MOV.U32 R5, RZ, RZ, R0 ;  /* 0x000000ffff050224 */ /* 0x001fe400078e0000 */
[----:B------:R-:W4:Y:S04]  /*cca0*/  LDL R0, [R1+0x684] ;  /* 0x0006840001007983 */ /* 0x000f280000100800 */
[----:B--2---:R-:W-:Y:S04]  /*ccb0*/  STL.64 [R1+0xaa8], R150 ;  /* 0x000aa89601007387 */ /* 0x004fe80000100a00 */
[----:B------:R-:W-:Y:S04]  /*ccc0*/  STL.64 [R1+0xaa0], R148 ;  /* 0x000aa09401007387 */ /* 0x000fe80000100a00 */
        /* <DEDUP_REMOVED lines=44> */
[----:B------:R-:W-:Y:S01]  /*cf90*/  STL.64 [R1+0x938], R58 ;  /* 0x0009383a01007387 */ /* 0x000fe20000100a00 */
[----:B------:R-:W-:-:S03]  /*cfa0*/  ISETP.GT.AND P1, PT, R2, 0x1b, PT ;  /* 0x0000001b0200780c */ /* 0x000fc60003f24270 */
[----:B------:R-:W-:Y:S04]  /*cfb0*/  STL.64 [R1+0x930], R56 ;  /* 0x0009303801007387 */ /* 0x000fe80000100a00 */
[----:B------:R-:W-:Y:S04]  /*cfc0*/  STL.64 [R1+0x928], R54 ;  /* 0x0009283601007387 */ /* 0x000fe80000100a00 */
[----:B------:R-:W-:Y:S04]  /*cfd0*/  STL.64 [R1+0x920], R52 ;  /* 0x0009203401007387 */ /* 0x000fe80000100a00 */
[----:B------:R-:W-:Y:S04]  /*cfe0*/  STL.64 [R1+0x918], R50 ;  /* 0x0009183201007387 */ /* 0x000fe80000100a00 */
[----:B------:R-:W-:Y:S04]  /*cff0*/  STL.64 [R1+0x910], R48 ;  /* 0x0009103001007387 */ /* 0x000fe80000100a00 */
[----:B------:R-:W-:Y:S01]  /*d000*/  STL.64 [R1+0x908], R46 ;  /* 0x0009082e01007387 */ /* 0x000fe20000100a00 */
[----:B------:R-:W-:-:S03]  /*d010*/  PRMT R175, RZ, 0x7610, R175 ;  /* 0x00007610ffaf7816 */ /* 0x000fc600000000af */
[----:B------:R-:W-:Y:S01]  /*d020*/  STL.64 [R1+0x900], R44 ;  /* 0x0009002c01007387 */ /* 0x000fe20000100a00 */
[----:B------:R-:W-:-:S03]  /*d030*/  @P0 IMAD.MOV.U32 R4, RZ, RZ, R151 ;  /* 0x000000ffff040224 */ /* 0x000fc600078e0097 */
[----:B------:R-:W-:Y:S04]  /*d040*/  STL.64 [R1+0x8f8], R42 ;  /* 0x0008f82a01007387 */ /* 0x000fe80000100a00 */
[----:B------:R-:W-:Y:S04]  /*d050*/  STL.64 [R1+0x8f0], R40 ;  /* 0x0008f02801007387 */ /* 0x000fe80000100a00 */
[----:B------:R-:W-:Y:S04]  /*d060*/  STL.64 [R1+0x8e8], R38 ;  /* 0x0008e82601007387 */ /* 0x000fe80000100a00 */
[----:B------:R-:W-:Y:S04]  /*d070*/  STL.64 [R1+0x8e0], R36 ;  /* 0x0008e02401007387 */ /* 0x000fe80000100a00 */
[----:B------:R-:W-:Y:S04]  /*d080*/  STL.64 [R1+0x8d8], R34 ;  /* 0x0008d82201007387 */ /* 0x000fe80000100a00 */
[----:B------:R0:W-:Y:S04]  /*d090*/  STL.64 [R1+0x8d0], R32 ;  /* 0x0008d02001007387 */ /* 0x0001e80000100a00 */
[----:B------:R1:W-:Y:S04]  /*d0a0*/  STL.64 [R1+0x8c8], R30 ;  /* 0x0008c81e01007387 */ /* 0x0003e80000100a00 */
[----:B------:R2:W-:Y:S04]  /*d0b0*/  STL.64 [R1+0x8c0], R28 ;  /* 0x0008c01c01007387 */ /* 0x0005e80000100a00 */
[----:B------:R2:W-:Y:S04]  /*d0c0*/  STL.64 [R1+0x8b8], R26 ;  /* 0x0008b81a01007387 */ /* 0x0005e80000100a00 */
[----:B------:R3:W4:Y:S04]  /*d0d0*/  @P0 LDG.E.U8 R175, desc[UR14][R4.64] ;  /* 0x0000000e04af0981 */ /* 0x000728000c1e1100 */
[----:B------:R2:W-:Y:S01]  /*d0e0*/  STL.64 [R1+0x8b0], R24 ;  /* 0x0008b01801007387 */ /* 0x0005e20000100a00 */
[----:B---3--:R-:W-:-:S02]  /*d0f0*/  @P1 IMAD.MOV.U32 R4, RZ, RZ, R13 ;  /* 0x000000ffff041224 */ /* 0x008fc400078e000d */
[----:B------:R-:W-:Y:S01]  /*d100*/  @P1 IMAD.MOV.U32 R5, RZ, RZ, R14 ;  /* 0x000000ffff051224 */ /* 0x000fe200078e000e */
[----:B------:R-:W3:Y:S04]  /*d110*/  LDL R13, [R1+0x67c] ;  /* 0x00067c00010d7983 */ /* 0x000ee80000100800 */
[----:B------:R-:W3:Y:S01]  /*d120*/  LDL R14, [R1+0x678] ;  /* 0x00067800010e7983 */ /* 0x000ee20000100800 */
[----:B------:R-:W-:Y:S02]  /*d130*/  ISETP.GT.AND P0, PT, R2, 0x1c, PT ;  /* 0x0000001c0200780c */ /* 0x000fe40003f04270 */
[----:B------:R-:W-:Y:S01]  /*d140*/  PRMT R174, RZ, 0x7610, R174 ;  /* 0x00007610ffae7816 */ /* 0x000fe200000000ae */
[----:B0-----:R-:W3:Y:S04]  /*d150*/  LDL R32, [R1+0x670] ;  /* 0x0006700001207983 */ /* 0x001ee80000100800 */
[----:B-1----:R-:W3:Y:S01]  /*d160*/  LDL R31, [R1+0x674] ;  /* 0x00067400011f7983 */ /* 0x002ee20000100800 */
[----:B------:R-:W-:-:S03]  /*d170*/  PRMT R173, RZ, 0x7610, R173 ;  /* 0x00007610ffad7816 */ /* 0x000fc600000000ad */
[----:B------:R0:W3:Y:S01]  /*d180*/  @P1 LDG.E.U8 R174, desc[UR14][R4.64] ;  /* 0x0000000e04ae1981 */ /* 0x0000e2000c1e1100 */
[----:B------:R-:W-:-:S03]  /*d190*/  ISETP.GT.AND P1, PT, R2, 0x1d, PT ;  /* 0x0000001d0200780c */ /* 0x000fc60003f24270 */
[----:B------:R-:W3:Y:S04]  /*d1a0*/  LDL R30, [R1+0x668] ;  /* 0x00066800011e7983 */ /* 0x000ee80000100800 */
[----:B--2---:R-:W2:Y:S01]  /*d1b0*/  LDL R29, [R1+0x66c] ;  /* 0x00066c00011d7983 */ /* 0x004ea20000100800 */
[----:B0-----:R-:W-:Y:S02]  /*d1c0*/  @P0 IMAD.MOV.U32 R4, RZ, RZ, R238 ;  /* 0x000000ffff040224 */ /* 0x001fe400078e00ee */
[----:B------:R-:W-:Y:S01]  /*d1d0*/  @P0 IMAD.MOV.U32 R5, RZ, RZ, R245 ;  /* 0x000000ffff050224 */ /* 0x000fe200078e00f5 */
[----:B------:R-:W-:Y:S01]  /*d1e0*/  PRMT R172, RZ, 0x7610, R172 ;  /* 0x00007610ffac7816 */ /* 0x000fe200000000ac */
[----:B------:R-:W2:Y:S04]  /*d1f0*/  LDL R28, [R1+0x660] ;  /* 0x00066000011c7983 */ /* 0x000ea80000100800 */
[----:B------:R0:W2:Y:S01]  /*d200*/  @P0 LDG.E.U8 R173, desc[UR14][R4.64] ;  /* 0x0000000e04ad0981 */ /* 0x0000a2000c1e1100 */
[----:B------:R-:W-:-:S02]  /*d210*/  ISETP.GT.AND P0, PT, R2, 0x1e, PT ;  /* 0x0000001e0200780c */ /* 0x000fc40003f04270 */
[----:B------:R-:W-:Y:S01]  /*d220*/  PRMT R171, RZ, 0x7610, R171 ;  /* 0x00007610ffab7816 */ /* 0x000fe200000000ab */
[----:B------:R-:W2:Y:S01]  /*d230*/  LDL R27, [R1+0x664] ;  /* 0x00066400011b7983 */ /* 0x000ea20000100800 */
[----:B------:R-:W-:-:S03]  /*d240*/  PRMT R169, RZ, 0x7610, R169 ;  /* 0x00007610ffa97816 */ /* 0x000fc600000000a9 */
[----:B------:R-:W2:Y:S01]  /*d250*/  LDL R26, [R1+0x658] ;  /* 0x00065800011a7983 */ /* 0x000ea20000100800 */
[----:B0-----:R-:W-:Y:S02]  /*d260*/  @P1 IMAD.MOV.U32 R4, RZ, RZ, R227 ;  /* 0x000000ffff041224 */ /* 0x001fe400078e00e3 */
[----:B------:R-:W-:Y:S01]  /*d270*/  @P1 IMAD.MOV.U32 R5, RZ, RZ, R237 ;  /* 0x000000ffff051224 */ /* 0x000fe200078e00ed */
[----:B------:R-:W2:Y:S04]  /*d280*/  LDL R25, [R1+0x65c] ;  /* 0x00065c0001197983 */ /* 0x000ea80000100800 */
[----:B------:R0:W2:Y:S01]  /*d290*/  @P1 LDG.E.U8 R172, desc[UR14][R4.64] ;  /* 0x0000000e04ac1981 */ /* 0x0000a2000c1e1100 */
[----:B------:R-:W-:Y:S02]  /*d2a0*/  ISETP.GT.AND P1, PT, R2, 0x1f, PT ;  /* 0x0000001f0200780c */ /* 0x000fe40003f24270 */
[----:B------:R-:W-:Y:S01]  /*d2b0*/  PRMT R170, RZ, 0x7610, R170 ;  /* 0x00007610ffaa7816 */ /* 0x000fe200000000aa */
[----:B------:R-:W2:Y:S01]  /*d2c0*/  LDL R24, [R1+0x650] ;  /* 0x0006500001187983 */ /* 0x000ea20000100800 */
[----:B------:R-:W-:-:S02]  /*d2d0*/  PRMT R168, RZ, 0x7610, R168 ;  /* 0x00007610ffa87816 */ /* 0x000fc400000000a8 */
[----:B------:R-:W-:Y:S01]  /*d2e0*/  PRMT R167, RZ, 0x7610, R167 ;  /* 0x00007610ffa77816 */ /* 0x000fe200000000a7 */
[----:B------:R-:W2:Y:S01]  /*d2f0*/  LDL R34, [R1+0x5e0] ;  /* 0x0005e00001227983 */ /* 0x000ea20000100800 */
        /* <DEDUP_REMOVED lines=8> */
[----:B------:R-:W-:Y:S02]  /*d380*/  PRMT R163, RZ, 0x7610, R163 ;  /* 0x00007610ffa37816 */ /* 0x000fe400000000a3 */
[----:B------:R-:W-:Y:S01]  /*d390*/  PRMT R161, RZ, 0x7610, R161 ;  /* 0x00007610ffa17816 */ /* 0x000fe200000000a1 */
[----:B------:R-:W2:Y:S01]  /*d3a0*/  LDL R37, [R1+0x794] ;  /* 0x0007940001257983 */ /* 0x000ea20000100800 */
[----:B0-----:R-:W-:Y:S02]  /*d3b0*/  @P1 IMAD.MOV.U32 R4, RZ, RZ, R195 ;  /* 0x000000ffff041224 */ /* 0x001fe400078e00c3 */
[----:B------:R-:W-:Y:S01]  /*d3c0*/  @P1 IMAD.MOV.U32 R5, RZ, RZ, R223 ;  /* 0x000000ffff051224 */ /* 0x000fe200078e00df */
[----:B------:R-:W-:Y:S01]  /*d3d0*/  PRMT R159, RZ, 0x7610, R159 ;  /* 0x00007610ff9f7816 */ /* 0x000fe2000000009f */
[----:B------:R-:W2:Y:S04]  /*d3e0*/  LDL R36, [R1+0x578] ;  /* 0x0005780001247983 */ /* 0x000ea80000100800 */
[----:B------:R4:W2:Y:S01]  /*d3f0*/  @P1 LDG.E.U8 R169, desc[UR14][R4.64] ;  /* 0x0000000e04a91981 */ /* 0x0008a2000c1e1100 */
[----:B------:R-:W-:-:S02]  /*d400*/  PRMT R157, RZ, 0x7610, R157 ;  /* 0x00007610ff9d7816 */ /* 0x000fc4000000009d */
[----:B------:R-:W-:Y:S01]  /*d410*/  PRMT R154, RZ, 0x7610, R154 ;  /* 0x00007610ff9a7816 */ /* 0x000fe2000000009a */
[----:B------:R-:W2:Y:S01]  /*d420*/  LDL R35, [R1+0x57c] ;  /* 0x00057c0001237983 */ /* 0x000ea20000100800 */
[----:B----4-:R-:W-:-:S03]  /*d430*/  @P0 IMAD.MOV.U32 R4, RZ, RZ, R0 ;  /* 0x000000ffff040224 */ /* 0x010fc600078e0000 */
[----:B------:R-:W4:Y:S01]  /*d440*/  LDL R0, [R1+0x654] ;  /* 0x0006540001007983 */ /* 0x000f220000100800 */
[----:B------:R-:W-:Y:S01]  /*d450*/  ISETP.GT.AND P1, PT, R2, 0x21, PT ;  /* 0x000000210200780c */ /* 0x000fe20003f24270 */
[----:B------:R-:W-:-:S05]  /*d460*/  @P0 IMAD.MOV.U32 R5, RZ, RZ, R156 ;  /* 0x000000ffff050224 */ /* 0x000fca00078e009c */
[----:B------:R3:W4:Y:S01]  /*d470*/  @P0 LDG.E.U8 R170, desc[UR14][R4.64] ;  /* 0x0000000e04aa0981 */ /* 0x000722000c1e1100 */
[----:B------:R-:W-:-:S06]  /*d480*/  ISETP.GT.AND P0, PT, R2, 0x22, PT ;  /* 0x000000220200780c */ /* 0x000fcc0003f04270 */
[----:B---3--:R-:W-:Y:S02]  /*d490*/  @P1 IMAD.MOV.U32 R4, RZ, RZ, R13 ;  /* 0x000000ffff041224 */ /* 0x008fe400078e000d */
[----:B------:R-:W3:Y:S01]  /*d4a0*/  LDL R13, [R1+0x64c] ;  /* 0x00064c00010d7983 */ /* 0x000ee20000100800 */
[----:B------:R-:W-:-:S03]  /*d4b0*/  @P1 IMAD.MOV.U32 R5, RZ, RZ, R14 ;  /* 0x000000ffff051224 */ /* 0x000fc600078e000e */
[----:B------:R-:W3:Y:S04]  /*d4c0*/  LDL R14, [R1+0x648] ;  /* 0x00064800010e7983 */ /* 0x000ee80000100800 */
[----:B------:R0:W3:Y:S01]  /*d4d0*/  @P1 LDG.E.U8 R168, desc[UR14][R4.64] ;  /* 0x0000000e04a81981 */ /* 0x0000e2000c1e1100 */
[C---:B------:R-:W-:Y:S01]  /*d4e0*/  ISETP.GT.AND P1, PT, R2.reuse, 0x23, PT ;  /* 0x000000230200780c */ /* 0x040fe20003f24270 */
[----:B0-----:R-:W-:Y:S02]  /*d4f0*/  @P0 IMAD.MOV.U32 R4, RZ, RZ, R31 ;  /* 0x000000ffff040224 */ /* 0x001fe400078e001f */
[----:B------:R-:W-:Y:S01]  /*d500*/  @P0 IMAD.MOV.U32 R5, RZ, RZ, R32 ;  /* 0x000000ffff050224 */ /* 0x000fe200078e0020 */
[----:B------:R-:W3:Y:S04]  /*d510*/  LDL R31, [R1+0x644] ;  /* 0x00064400011f7983 */ /* 0x000ee80000100800 */
[----:B------:R-:W3:Y:S04]  /*d520*/  LDL R32, [R1+0x640] ;  /* 0x0006400001207983 */ /* 0x000ee80000100800 */
[----:B------:R2:W3:Y:S01]  /*d530*/  @P0 LDG.E.U8 R167, desc[UR14][R4.64] ;  /* 0x0000000e04a70981 */ /* 0x0004e2000c1e1100 */
[----:B------:R-:W-:Y:S01]  /*d540*/  ISETP.GT.AND P0, PT, R2, 0x24, PT ;  /* 0x000000240200780c */ /* 0x000fe20003f04270 */
[----:B--2---:R-:W-:-:S02]  /*d550*/  @P1 IMAD.MOV.U32 R4, RZ, RZ, R29 ;  /* 0x000000ffff041224 */ /* 0x004fc400078e001d */
[----:B------:R-:W-:Y:S01]  /*d560*/  @P1 IMAD.MOV.U32 R5, RZ, RZ, R30 ;  /* 0x000000ffff051224 */ /* 0x000fe200078e001e */
[----:B------:R-:W2:Y:S04]  /*d570*/  LDL R29, [R1+0x63c] ;  /* 0x00063c00011d7983 */ /* 0x000ea80000100800 */
[----:B------:R-:W2:Y:S04]  /*d580*/  LDL R30, [R1+0x638] ;  /* 0x00063800011e7983 */ /* 0x000ea80000100800 */
[----:B------:R0:W2:Y:S01]  /*d590*/  @P1 LDG.E.U8 R166, desc[UR14][R4.64] ;  /* 0x0000000e04a61981 */ /* 0x0000a2000c1e1100 */
[----:B------:R-:W-:Y:S01]  /*d5a0*/  ISETP.GT.AND P1, PT, R2, 0x25, PT ;  /* 0x000000250200780c */ /* 0x000fe20003f24270 */
[----:B0-----:R-:W-:-:S02]  /*d5b0*/  @P0 IMAD.MOV.U32 R4, RZ, RZ, R27 ;  /* 0x000000ffff040224 */ /* 0x001fc400078e001b */
        /* <DEDUP_REMOVED lines=9> */
[----:B------:R4:W2:Y:S02]  /*d650*/  @P1 LDG.E.U8 R163, desc[UR14][R4.64] ;  /* 0x0000000e04a31981 */ /* 0x0008a4000c1e1100 */
[----:B----4-:R-:W-:-:S02]  /*d660*/  @P0 IMAD.MOV.U32 R4, RZ, RZ, R0 ;  /* 0x000000ffff040224 */ /* 0x010fc400078e0000 */
[----:B------:R-:W4:Y:S01]  /*d670*/  LDL R0, [R1+0x624] ;  /* 0x0006240001007983 */ /* 0x000f220000100800 */
[C---:B------:R-:W-:Y:S01]  /*d680*/  ISETP.GT.AND P1, PT, R2.reuse, 0x27, PT ;  /* 0x000000270200780c */ /* 0x040fe20003f24270 */
[----:B------:R-:W-:Y:S02]  /*d690*/  @P0 IMAD.MOV.U32 R5, RZ, RZ, R24 ;  /* 0x000000ffff050224 */ /* 0x000fe400078e0018 */
[----:B------:R-:W4:Y:S04]  /*d6a0*/  LDL R24, [R1+0x620] ;  /* 0x0006200001187983 */ /* 0x000f280000100800 */
[----:B------:R3:W4:Y:S01]  /*d6b0*/  @P0 LDG.E.U8 R161, desc[UR14][R4.64] ;  /* 0x0000000e04a10981 */ /* 0x000722000c1e1100 */
[----:B------:R-:W-:Y:S02]  /*d6c0*/  ISETP.GT.AND P0, PT, R2, 0x28, PT ;  /* 0x000000280200780c */ /* 0x000fe40003f04270 */
[----:B------:R-:W-:-:S02]  /*d6d0*/  PRMT R152, RZ, 0x7610, R152 ;  /* 0x00007610ff987816 */ /* 0x000fc40000000098 */
[----:B------:R-:W-:Y:S01]  /*d6e0*/  PRMT R22, RZ, 0x7610, R22 ;  /* 0x00007610ff167816 */ /* 0x000fe20000000016 */
[----:B---3--:R-:W-:Y:S02]  /*d6f0*/  @P1 IMAD.MOV.U32 R4, RZ, RZ, R13 ;  /* 0x000000ffff041224 */ /* 0x008fe400078e000d */
[----:B------:R-:W3:Y:S01]  /*d700*/  LDL R13, [R1+0x61c] ;  /* 0x00061c00010d7983 */ /* 0x000ee20000100800 */
[----:B------:R-:W-:-:S03]  /*d710*/  @P1 IMAD.MOV.U32 R5, RZ, RZ, R14 ;  /* 0x000000ffff051224 */ /* 0x000fc600078e000e */
[----:B------:R-:W3:Y:S04]  /*d720*/  LDL R14, [R1+0x618] ;  /* 0x00061800010e7983 */ /* 0x000ee80000100800 */
[----:B------:R0:W3:Y:S01]  /*d730*/  @P1 LDG.E.U8 R159, desc[UR14][R4.64] ;  /* 0x0000000e049f1981 */ /* 0x0000e2000c1e1100 */
[----:B------:R-:W-:Y:S01]  /*d740*/  ISETP.GT.AND P1, PT, R2, 0x29, PT ;  /* 0x000000290200780c */ /* 0x000fe20003f24270 */
[----:B0-----:R-:W-:Y:S02]  /*d750*/  @P0 IMAD.MOV.U32 R4, RZ, RZ, R31 ;  /* 0x000000ffff040224 */ /* 0x001fe400078e001f */
[----:B------:R-:W3:Y:S01]  /*d760*/  LDL R31, [R1+0x614] ;  /* 0x00061400011f7983 */ /* 0x000ee20000100800 */
[----:B------:R-:W-:-:S03]  /*d770*/  @P0 IMAD.MOV.U32 R5, RZ, RZ, R32 ;  /* 0x000000ffff050224 */ /* 0x000fc600078e0020 */
[----:B------:R-:W3:Y:S04]  /*d780*/  LDL R32, [R1+0x610] ;  /* 0x0006100001207983 */ /* 0x000ee80000100800 */
[----:B------:R2:W3:Y:S01]  /*d790*/  @P0 LDG.E.U8 R157, desc[UR14][R4.64] ;  /* 0x0000000e049d0981 */ /* 0x0004e2000c1e1100 */
[----:B------:R-:W-:Y:S01]  /*d7a0*/  ISETP.GT.AND P0, PT, R2, 0x2a, PT ;  /* 0x0000002a0200780c */ /* 0x000fe20003f04270 */
[----:B--2---:R-:W-:Y:S02]  /*d7b0*/  @P1 IMAD.MOV.U32 R4, RZ, RZ, R29 ;  /* 0x000000ffff041224 */ /* 0x004fe400078e001d */
[----:B------:R-:W2:Y:S01]  /*d7c0*/  LDL R29, [R1+0x60c] ;  /* 0x00060c00011d7983 */ /* 0x000ea20000100800 */
[----:B------:R-:W-:-:S03]  /*d7d0*/  @P1 IMAD.MOV.U32 R5, RZ, RZ, R30 ;  /* 0x000000ffff051224 */ /* 0x000fc600078e001e */
[----:B------:R-:W2:Y:S04]  /*d7e0*/  LDL R30, [R1+0x608] ;  /* 0x00060800011e7983 */ /* 0x000ea80000100800 */
[----:B------:R0:W2:Y:S01]  /*d7f0*/  @P1 LDG.E.U8 R154, desc[UR14][R4.64] ;  /* 0x0000000e049a1981 */ /* 0x0000a2000c1e1100 */
[----:B------:R-:W-:Y:S01]  /*d800*/  ISETP.GT.AND P1, PT, R2, 0x2b, PT ;  /* 0x0000002b0200780c */ /* 0x000fe20003f24270 */
[----:B0-----:R-:W-:Y:S02]  /*d810*/  @P0 IMAD.MOV.U32 R4, RZ, RZ, R27 ;  /* 0x000000ffff040224 */ /* 0x001fe400078e001b */
        /* <DEDUP_REMOVED lines=9> */
[----:B------:R4:W2:Y:S02]  /*d8b0*/  @P1 LDG.E.U8 R22, desc[UR14][R4.64] ;  /* 0x0000000e04161981 */ /* 0x0008a4000c1e1100 */
[----:B----4-:R-:W-:Y:S02]  /*d8c0*/  @P0 IMAD.MOV.U32 R4, RZ, RZ, R0 ;  /* 0x000000ffff040224 */ /* 0x010fe400078e0000 */
[----:B------:R-:W4:Y:S01]  /*d8d0*/  LDL R0, [R1+0x5f4] ;  /* 0x0005f40001007983 */ /* 0x000f220000100800 */
[----:B------:R-:W-:Y:S01]  /*d8e0*/  ISETP.GT.AND P1, PT, R2, 0x2d, PT ;  /* 0x0000002d0200780c */ /* 0x000fe20003f24270 */
[----:B------:R-:W-:Y:S01]  /*d8f0*/  @P0 IMAD.MOV.U32 R5, RZ, RZ, R24 ;  /* 0x000000ffff050224 */ /* 0x000fe200078e0018 */
[----:B------:R-:W-:Y:S01]  /*d900*/  PRMT R20, RZ, 0x7610, R20 ;  /* 0x00007610ff147816 */ /* 0x000fe20000000014 */
[----:B------:R-:W4:Y:S01]  /*d910*/  LDL R24, [R1+0x5f0] ;  /* 0x0005f00001187983 */ /* 0x000f220000100800 */
[----:B------:R-:W-:-:S04]  /*d920*/  PRMT R18, RZ, 0x7610, R18 ;  /* 0x00007610ff127816 */ /* 0x000fc80000000012 */
[----:B------:R3:W4:Y:S01]  /*d930*/  @P0 LDG.E.U8 R20, desc[UR14][R4.64] ;  /* 0x0000000e04140981 */ /* 0x000722000c1e1100 */
[----:B------:R-:W-:Y:S02]  /*d940*/  ISETP.GT.AND P0, PT, R2, 0x2e, PT ;  /* 0x0000002e0200780c */ /* 0x000fe40003f04270 */
[----:B------:R-:W-:Y:S02]  /*d950*/  PRMT R16, RZ, 0x7610, R16 ;  /* 0x00007610ff107816 */ /* 0x000fe40000000010 */
[----:B------:R-:W-:Y:S02]  /*d960*/  PRMT R3, RZ, 0x7610, R3 ;  /* 0x00007610ff037816 */ /* 0x000fe40000000003 */
[----:B------:R-:W-:Y:S02]  /*d970*/  PRMT R164, RZ, 0x7610, R164 ;  /* 0x00007610ffa47816 */ /* 0x000fe400000000a4 */
[----:B------:R-:W-:Y:S01]  /*d980*/  PRMT R162, RZ, 0x7610, R162 ;  /* 0x00007610ffa27816 */ /* 0x000fe200000000a2 */
[----:B---3--:R-:W-:-:S02]  /*d990*/  @P1 IMAD.MOV.U32 R4, RZ, RZ, R13 ;  /* 0x000000ffff041224 */ /* 0x008fc400078e000d */
        /* <DEDUP_REMOVED lines=23> */
[----:B0-----:R-:W-:Y:S01]  /*db10*/  @P1 IMAD.MOV.U32 R4, RZ, RZ, R25 ;  /* 0x000000ffff041224 */ /* 0x001fe200078e0019 */
[----:B------:R-:W-:Y:S01]  /*db20*/  PRMT R160, RZ, 0x7610, R160 ;  /* 0x00007610ffa07816 */ /* 0x000fe200000000a0 */
[----:B------:R-:W2:Y:S01]  /*db30*/  LDL R25, [R1+0x5b8] ;  /* 0x0005b80001197983 */ /* 0x000ea20000100800 */
[----:B------:R-:W-:-:S03]  /*db40*/  @P1 IMAD.MOV.U32 R5, RZ, RZ, R26 ;  /* 0x000000ffff051224 */ /* 0x000fc600078e001a */
[----:B------:R-:W2:Y:S04]  /*db50*/  LDL R26, [R1+0x5c0] ;  /* 0x0005c000011a7983 */ /* 0x000ea80000100800 */
[----:B------:R4:W2:Y:S02]  /*db60*/  @P1 LDG.E.U8 R162, desc[UR14][R4.64] ;  /* 0x0000000e04a21981 */ /* 0x0008a4000c1e1100 */
[----:B----4-:R-:W-:Y:S02]  /*db70*/  @P0 IMAD.MOV.U32 R4, RZ, RZ, R0 ;  /* 0x000000ffff040224 */ /* 0x010fe400078e0000 */
[----:B------:R-:W4:Y:S01]  /*db80*/  LDL R0, [R1+0x5c4] ;  /* 0x0005c40001007983 */ /* 0x000f220000100800 */
[----:B------:R-:W-:Y:S01]  /*db90*/  ISETP.GT.AND P1, PT, R2, 0x33, PT ;  /* 0x000000330200780c */ /* 0x000fe20003f24270 */
[----:B------:R-:W-:-:S02]  /*dba0*/  @P0 IMAD.MOV.U32 R5, RZ, RZ, R24 ;  /* 0x000000ffff050224 */ /* 0x000fc400078e0018 */
[----:B------:R-:W4:Y:S01]  /*dbb0*/  LDL R24, [R1+0x5bc] ;  /* 0x0005bc0001187983 */ /* 0x000f220000100800 */
[----:B------:R-:W-:-:S03]  /*dbc0*/  PRMT R158, RZ, 0x7610, R158 ;  /* 0x00007610ff9e7816 */ /* 0x000fc6000000009e */
        /* <DEDUP_REMOVED lines=13> */
[----:B------:R-:W-:Y:S01]  /*dca0*/  @P0 IMAD.MOV.U32 R5, RZ, RZ, R34 ;  /* 0x000000ffff050224 */ /* 0x000fe200078e0022 */
[----:B------:R-:W-:Y:S02]  /*dcb0*/  PRMT R19, RZ, 0x7610, R19 ;  /* 0x00007610ff137816 */ /* 0x000fe40000000013 */
[----:B------:R-:W-:-:S02]  /*dcc0*/  PRMT R17, RZ, 0x7610, R17 ;  /* 0x00007610ff117816 */ /* 0x000fc40000000011 */
[----:B------:R-:W-:Y:S01]  /*dcd0*/  PRMT R15, RZ, 0x7610, R15 ;  /* 0x00007610ff0f7816 */ /* 0x000fe2000000000f */
[----:B------:R2:W3:Y:S01]  /*dce0*/  @P0 LDG.E.U8 R155, desc[UR14][R4.64] ;  /* 0x0000000e049b0981 */ /* 0x0004e2000c1e1100 */
[----:B------:R-:W-:Y:S02]  /*dcf0*/  ISETP.GT.AND P0, PT, R2, 0x36, PT ;  /* 0x000000360200780c */ /* 0x000fe40003f04270 */
[----:B------:R-:W-:Y:S02]  /*dd00*/  LOP3.LUT R12, R12, 0xffff, RZ, 0xc0, !PT ;  /* 0x0000ffff0c0c7812 */ /* 0x000fe400078ec0ff */
[----:B------:R-:W-:Y:S02]  /*dd10*/  LOP3.LUT R11, R11, 0xffff, RZ, 0xc0, !PT ;  /* 0x0000ffff0b0b7812 */ /* 0x000fe400078ec0ff */
[----:B------:R-:W-:Y:S02]  /*dd20*/  LOP3.LUT R194, R194, 0xffff, RZ, 0xc0, !PT ;  /* 0x0000ffffc2c27812 */ /* 0x000fe400078ec0ff */
[----:B------:R-:W-:-:S02]  /*dd30*/  LOP3.LUT R10, R10, 0xffff, RZ, 0xc0, !PT ;  /* 0x0000ffff0a0a7812 */ /* 0x000fc400078ec0ff */
[----:B------:R-:W-:Y:S02]  /*dd40*/  LOP3.LUT R193, R193, 0xffff, RZ, 0xc0, !PT ;  /* 0x0000ffffc1c17812 */ /* 0x000fe400078ec0ff */
[----:B------:R-:W-:Y:S01]  /*dd50*/  LOP3.LUT R9, R9, 0xffff, RZ, 0xc0, !PT ;  /* 0x0000ffff09097812 */ /* 0x000fe200078ec0ff */
[----:B--2---:R-:W-:Y:S01]  /*dd60*/  @P1 IMAD.MOV.U32 R4, RZ, RZ, R29 ;  /* 0x000000ffff041224 */ /* 0x004fe200078e001d */
[----:B------:R-:W-:Y:S01]  /*dd70*/  LOP3.LUT R190, R190, 0xffff, RZ, 0xc0, !PT ;  /* 0x0000ffffbebe7812 */ /* 0x000fe200078ec0ff */
[----:B------:R-:W2:Y:S01]  /*dd80*/  LDL R29, [R1+0x5ac] ;  /* 0x0005ac00011d7983 */ /* 0x000ea20000100800 */
[----:B------:R-:W-:-:S03]  /*dd90*/  @P1 IMAD.MOV.U32 R5, RZ, RZ, R30 ;  /* 0x000000ffff051224 */ /* 0x000fc600078e001e */
[----:B------:R-:W2:Y:S04]  /*dda0*/  LDL R30, [R1+0x5a8] ;  /* 0x0005a800011e7983 */ /* 0x000ea80000100800 */
[----:B------:R0:W2:Y:S01]  /*ddb0*/  @P1 LDG.E.U8 R153, desc[UR14][R4.64] ;  /* 0x0000000e04991981 */ /* 0x0000a2000c1e1100 */
[----:B------:R-:W-:Y:S02]  /*ddc0*/  ISETP.GT.AND P1, PT, R2, 0x37, PT ;  /* 0x000000370200780c */ /* 0x000fe40003f24270 */
[----:B------:R-:W-:Y:S01]  /*ddd0*/  LOP3.LUT R8, R8, 0xffff, RZ, 0xc0, !PT ;  /* 0x0000ffff08087812 */ /* 0x000fe200078ec0ff */
[----:B------:R-:W1:Y:S01]  /*dde0*/  S2R R156, SR_TID.X ;  /* 0x00000000009c7919 */ /* 0x000e620000002100 */
[----:B------:R-:W-:Y:S02]  /*ddf0*/  LOP3.LUT R192, R192, 0xffff, RZ, 0xc0, !PT ;  /* 0x0000ffffc0c07812 */ /* 0x000fe400078ec0ff */
[----:B------:R-:W-:Y:S01]  /*de00*/  LOP3.LUT R191, R191, 0xffff, RZ, 0xc0, !PT ;  /* 0x0000ffffbfbf7812 */ /* 0x000fe200078ec0ff */
[----:B------:R-:W2:Y:S01]  /*de10*/  LDL R34, [R1+0x558] ;  /* 0x0005580001227983 */ /* 0x000ea20000100800 */
[----:B0-----:R-:W-:-:S02]  /*de20*/  @P0 IMAD.MOV.U32 R4, RZ, RZ, R31 ;  /* 0x000000ffff040224 */ /* 0x001fc400078e001f */
[----:B------:R-:W-:Y:S01]  /*de30*/  @P0 IMAD.MOV.U32 R5, RZ, RZ, R32 ;  /* 0x000000ffff050224 */ /* 0x000fe200078e0020 */
[----:B------:R-:W-:Y:S01]  /*de40*/  PRMT R195, R12, 0x3340, R11 ;  /* 0x000033400cc37816 */ /* 0x000fe2000000000b */
[----:B------:R-:W2:Y:S04]  /*de50*/  LDL R33, [R1+0x55c] ;  /* 0x00055c0001217983 */ /* 0x000ea80000100800 */
[----:B------:R0:W2:Y:S01]  /*de60*/  @P0 LDG.E.U8 R23, desc[UR14][R4.64] ;  /* 0x0000000e04170981 */ /* 0x0000a2000c1e1100 */
[----:B------:R-:W-:Y:S02]  /*de70*/  ISETP.GT.AND P0, PT, R2, 0x38, PT ;  /* 0x000000380200780c */ /* 0x000fe40003f04270 */
[----:B------:R-:W-:Y:S01]  /*de80*/  PRMT R194, R194, 0x3340, R10 ;  /* 0x00003340c2c27816 */ /* 0x000fe2000000000a */
[----:B------:R-:W2:Y:S01]  /*de90*/  LDL R32, [R1+0x538] ;  /* 0x0005380001207983 */ /* 0x000ea20000100800 */
[----:B------:R-:W-:-:S02]  /*dea0*/  PRMT R193, R193, 0x3340, R9 ;  /* 0x00003340c1c17816 */ /* 0x000fc40000000009 */
[----:B------:R-:W-:Y:S01]  /*deb0*/  PRMT R190, R190, 0x3340, R8 ;  /* 0x00003340bebe7816 */ /* 0x000fe20000000008 */
[----:B------:R-:W2:Y:S01]  /*dec0*/  LDL R31, [R1+0x53c] ;  /* 0x00053c00011f7983 */ /* 0x000ea20000100800 */
[----:B0-----:R-:W-:Y:S02]  /*ded0*/  @P1 IMAD.MOV.U32 R4, RZ, RZ, R27 ;  /* 0x000000ffff041224 */ /* 0x001fe400078e001b */
        /* <DEDUP_REMOVED lines=10> */
[----:B------:R-:W-:-:S05]  /*df80*/  ISETP.GT.AND P0, PT, R2, 0x3a, PT ;  /* 0x0000003a0200780c */ /* 0x000fca0003f04270 */
[----:B0-----:R-:W-:Y:S02]  /*df90*/  @P1 IMAD.MOV.U32 R4, RZ, RZ, R24 ;  /* 0x000000ffff041224 */ /* 0x001fe400078e0018 */
[----:B------:R-:W-:Y:S01]  /*dfa0*/  @P1 IMAD.MOV.U32 R5, RZ, RZ, R25 ;  /* 0x000000ffff051224 */ /* 0x000fe200078e0019 */
[----:B------:R-:W4:Y:S04]  /*dfb0*/  LDL R24, [R1+0x594] ;  /* 0x0005940001187983 */ /* 0x000f280000100800 */
[----:B------:R3:W4:Y:S04]  /*dfc0*/  @P1 LDG.E.U8 R17, desc[UR14][R4.64] ;  /* 0x0000000e04111981 */ /* 0x000728000c1e1100 */
[----:B------:R-:W4:Y:S01]  /*dfd0*/  LDL R25, [R1+0x590] ;  /* 0x0005900001197983 */ /* 0x000f220000100800 */
[----:B------:R-:W-:-:S02]  /*dfe0*/  PRMT R12, RZ, 0x7610, R12 ;  /* 0x00007610ff0c7816 */ /* 0x000fc4000000000c */
[----:B------:R-:W-:Y:S01]  /*dff0*/  PRMT R11, RZ, 0x7610, R11 ;  /* 0x00007610ff0b7816 */ /* 0x000fe2000000000b */
[----:B---3--:R-:W-:Y:S02]  /*e000*/  @P0 IMAD.MOV.U32 R4, RZ, RZ, R13 ;  /* 0x000000ffff040224 */ /* 0x008fe400078e000d */
[----:B------:R-:W3:Y:S01]  /*e010*/  LDL R13, [R1+0x58c] ;  /* 0x00058c00010d7983 */ /* 0x000ee20000100800 */
[----:B------:R-:W-:-:S03]  /*e020*/  @P0 IMAD.MOV.U32 R5, RZ, RZ, R14 ;  /* 0x000000ffff050224 */ /* 0x000fc600078e000e */
[----:B------:R-:W3:Y:S04]  /*e030*/  LDL R14, [R1+0x588] ;  /* 0x00058800010e7983 */ /* 0x000ee80000100800 */
[----:B------:R2:W3:Y:S01]  /*e040*/  @P0 LDG.E.U8 R15, desc[UR14][R4.64] ;  /* 0x0000000e040f0981 */ /* 0x0004e2000c1e1100 */
[----:B------:R-:W-:-:S13]  /*e050*/  ISETP.GT.AND P0, PT, R2, 0x3b, PT ;  /* 0x0000003b0200780c */ /* 0x000fda0003f04270 */
[----:B--2---:R-:W-:Y:S01]  /*e060*/  @P0 IMAD.MOV.U32 R4, RZ, RZ, R29 ;  /* 0x000000ffff040224 */ /* 0x004fe200078e001d */
[----:B------:R-:W-:Y:S01]  /*e070*/  PRMT R10, RZ, 0x7610, R10 ;  /* 0x00007610ff0a7816 */ /* 0x000fe2000000000a */
[----:B------:R-:W2:Y:S01]  /*e080*/  LDL R29, [R1+0x51c] ;  /* 0x00051c00011d7983 */ /* 0x000ea20000100800 */
[----:B------:R-:W-:Y:S01]  /*e090*/  @P0 IMAD.MOV.U32 R5, RZ, RZ, R30 ;  /* 0x000000ffff050224 */ /* 0x000fe200078e001e */
[----:B------:R-:W-:Y:S02]  /*e0a0*/  PRMT R9, RZ, 0x7610, R9 ;  /* 0x00007610ff097816 */ /* 0x000fe40000000009 */
[----:B------:R-:W2:Y:S04]  /*e0b0*/  LDL R30, [R1+0x518] ;  /* 0x00051800011e7983 */ /* 0x000ea80000100800 */
[----:B------:R0:W2:Y:S01]  /*e0c0*/  @P0 LDG.E.U8 R12, desc[UR14][R4.64] ;  /* 0x0000000e040c0981 */ /* 0x0000a2000c1e1100 */
[----:B------:R-:W-:-:S13]  /*e0d0*/  ISETP.GT.AND P0, PT, R2, 0x3c, PT ;  /* 0x0000003c0200780c */ /* 0x000fda0003f04270 */
[----:B0-----:R-:W-:Y:S01]  /*e0e0*/  @P0 IMAD.MOV.U32 R4, RZ, RZ, R27 ;  /* 0x000000ffff040224 */ /* 0x001fe200078e001b */
[----:B------:R-:W-:Y:S01]  /*e0f0*/  PRMT R8, RZ, 0x7610, R8 ;  /* 0x00007610ff087816 */ /* 0x000fe20000000008 */
[----:B------:R-:W2:Y:S01]  /*e100*/  LDL R27, [R1+0x4fc] ;  /* 0x0004fc00011b7983 */ /* 0x000ea20000100800 */
[----:B------:R-:W-:Y:S01]  /*e110*/  @P0 IMAD.MOV.U32 R5, RZ, RZ, R28 ;  /* 0x000000ffff050224 */ /* 0x000fe200078e001c */
[----:B------:R-:W-:Y:S02]  /*e120*/  LOP3.LUT R189, R189, 0xffff, RZ, 0xc0, !PT ;  /* 0x0000ffffbdbd7812 */ /* 0x000fe400078ec0ff */
[----:B------:R-:W2:Y:S04]  /*e130*/  LDL R28, [R1+0x4f8] ;  /* 0x0004f800011c7983 */ /* 0x000ea80000100800 */
[----:B------:R4:W2:Y:S01]  /*e140*/  @P0 LDG.E.U8 R11, desc[UR14][R4.64] ;  /* 0x0000000e040b0981 */ /* 0x0008a2000c1e1100 */
[----:B------:R-:W-:-:S13]  /*e150*/  ISETP.GT.AND P0, PT, R2, 0x3d, PT ;  /* 0x0000003d0200780c */ /* 0x000fda0003f04270 */
[----:B----4-:R-:W-:Y:S02]  /*e160*/  @P0 IMAD.MOV.U32 R4, RZ, RZ, R0 ;  /* 0x000000ffff040224 */ /* 0x010fe400078e0000 */
[----:B------:R-:W4:Y:S01]  /*e170*/  LDL R0, [R1+0x7a4] ;  /* 0x0007a40001007983 */ /* 0x000f220000100800 */
[----:B------:R-:W-:Y:S01]  /*e180*/  @P0 IMAD.MOV.U32 R5, RZ, RZ, R26 ;  /* 0x000000ffff050224 */ /* 0x000fe200078e001a */
[----:B------:R-:W-:Y:S02]  /*e190*/  LOP3.LUT R188, R188, 0xffff, RZ, 0xc0, !PT ;  /* 0x0000ffffbcbc7812 */ /* 0x000fe400078ec0ff */
[----:B------:R-:W-:Y:S01]  /*e1a0*/  LOP3.LUT R187, R187, 0xffff, RZ, 0xc0, !PT ;  /* 0x0000ffffbbbb7812 */ /* 0x000fe200078ec0ff */
[----:B------:R-:W2:Y:S04]  /*e1b0*/  LDL R26, [R1+0x4d8] ;  /* 0x0004d800011a7983 */ /* 0x000ea80000100800 */
[----:B------:R0:W2:Y:S01]  /*e1c0*/  @P0 LDG.E.U8 R10, desc[UR14][R4.64] ;  /* 0x0000000e040a0981 */ /* 0x0000a2000c1e1100 */
[----:B------:R-:W-:-:S13]  /*e1d0*/  ISETP.GT.AND P0, PT, R2, 0x3e, PT ;  /* 0x0000003e0200780c */ /* 0x000fda0003f04270 */
[----:B0-----:R-:W-:Y:S01]  /*e1e0*/  @P0 IMAD.MOV.U32 R4, RZ, RZ, R24 ;  /* 0x000000ffff040224 */ /* 0x001fe200078e0018 */
[----:B------:R-:W-:Y:S01]  /*e1f0*/  LOP3.LUT R186, R186, 0xffff, RZ, 0xc0, !PT ;  /* 0x0000ffffbaba7812 */ /* 0x000fe200078ec0ff */
[----:B------:R-:W2:Y:S01]  /*e200*/  LDL R24, [R1+0x4b8] ;  /* 0x0004b80001187983 */ /* 0x000ea20000100800 */
[----:B------:R-:W-:Y:S01]  /*e210*/  @P0 IMAD.MOV.U32 R5, RZ, RZ, R25 ;  /* 0x000000ffff050224 */ /* 0x000fe200078e0019 */
[----:B------:R-:W-:Y:S02]  /*e220*/  LOP3.LUT R7, R7, 0xffff, RZ, 0xc0, !PT ;  /* 0x0000ffff07077812 */ /* 0x000fe400078ec0ff */
[----:B------:R-:W-:Y:S01]  /*e230*/  LOP3.LUT R6, R6, 0xffff, RZ, 0xc0, !PT ;  /* 0x0000ffff06067812 */ /* 0x000fe200078ec0ff */
[----:B------:R-:W2:Y:S04]  /*e240*/  LDL R25, [R1+0x4dc] ;  /* 0x0004dc0001197983 */ /* 0x000ea80000100800 */
[----:B------:R3:W2:Y:S01]  /*e250*/  @P0 LDG.E.U8 R9, desc[UR14][R4.64] ;  /* 0x0000000e04090981 */ /* 0x0006a2000c1e1100 */
[----:B------:R-:W-:-:S02]  /*e260*/  ISETP.GT.AND P0, PT, R2, 0x3f, PT ;  /* 0x0000003f0200780c */ /* 0x000fc40003f04270 */
[----:B------:R-:W-:Y:S02]  /*e270*/  PRMT R191, R192, 0x3340, R191 ;  /* 0x00003340c0bf7816 */ /* 0x000fe400000000bf */
[----:B------:R-:W-:Y:S02]  /*e280*/  PRMT R188, R189, 0x3340, R188 ;  /* 0x00003340bdbc7816 */ /* 0x000fe400000000bc */
[----:B------:R-:W-:Y:S02]  /*e290*/  PRMT R186, R187, 0x3340, R186 ;  /* 0x00003340bbba7816 */ /* 0x000fe400000000ba */
[----:B------:R-:W-:Y:S02]  /*e2a0*/  PRMT R7, R7, 0x3340, R6 ;  /* 0x0000334007077816 */ /* 0x000fe40000000006 */
[----:B------:R-:W-:Y:S02]  /*e2b0*/  PRMT R6, R190, 0x5410, R188 ;  /* 0x00005410be067816 */ /* 0x000fe400000000bc */
[----:B------:R-:W-:Y:S01]  /*e2c0*/  PRMT R7, R186, 0x5410, R7 ;  /* 0x00005410ba077816 */ /* 0x000fe20000000007 */
[----:B---3--:R-:W-:-:S02]  /*e2d0*/  @P0 IMAD.MOV.U32 R4, RZ, RZ, R13 ;  /* 0x000000ffff040224 */ /* 0x008fc400078e000d */
[----:B------:R-:W3:Y:S01]  /*e2e0*/  LDL R13, [R1+0x7b4] ;  /* 0x0007b400010d7983 */ /* 0x000ee20000100800 */
[----:B------:R-:W-:Y:S01]  /*e2f0*/  @P0 IMAD.MOV.U32 R5, RZ, RZ, R14 ;  /* 0x000000ffff050224 */ /* 0x000fe200078e000e */
[----:B------:R-:W-:Y:S02]  /*e300*/  LOP3.LUT R185, R185, 0xffff, RZ, 0xc0, !PT ;  /* 0x0000ffffb9b97812 */ /* 0x000fe400078ec0ff */
[----:B------:R-:W2:Y:S04]  /*e310*/  LDL R14, [R1+0x4bc] ;  /* 0x0004bc00010e7983 */ /* 0x000ea80000100800 */
[----:B------:R0:W2:Y:S02]  /*e320*/  @P0 LDG.E.U8 R8, desc[UR14][R4.64] ;  /* 0x0000000e04080981 */ /* 0x0000a4000c1e1100 */
[----:B0-----:R-:W-:-:S02]  /*e330*/  PRMT R4, R195, 0x5410, R194 ;  /* 0x00005410c3047816 */ /* 0x001fc400000000c2 */
[----:B------:R-:W-:Y:S01]  /*e340*/  PRMT R5, R193, 0x5410, R191 ;  /* 0x00005410c1057816 */ /* 0x000fe200000000bf */
[----:B------:R-:W-:Y:S06]  /*e350*/  BAR.SYNC.DEFER_BLOCKING 0x0 ;  /* 0x0000000000007b1d */ /* 0x000fec0000010000 */
[----:B----4-:R1:W-:Y:S02]  /*e360*/  STS.128 [R0+UR12+0x4000], R4 ;  /* 0x0040000400007988 */ /* 0x0103e40008000c0c */
[----:B-1----:R-:W-:-:S04]  /*e370*/  LOP3.LUT R0, R156, 0x3f, RZ, 0xc0, !PT ;  /* 0x0000003f9c007812 */ /* 0x002fc800078ec0ff */
[----:B------:R-:W-:Y:S02]  /*e380*/  ISETP.GE.AND P0, PT, R0, R2, PT ;  /* 0x000000020000720c */ /* 0x000fe40003f06270 */
[----:B------:R-:W4:Y:S01]  /*e390*/  LDL R0, [R1+0x7b0] ;  /* 0x0007b00001007983 */ /* 0x000f220000100800 */
[----:B------:R-:W-:Y:S02]  /*e3a0*/  LOP3.LUT R184, R184, 0xffff, RZ, 0xc0, !PT ;  /* 0x0000ffffb8b87812 */ /* 0x000fe400078ec0ff */
[----:B------:R-:W-:Y:S02]  /*e3b0*/  LOP3.LUT R183, R183, 0xffff, RZ, 0xc0, !PT ;  /* 0x0000ffffb7b77812 */ /* 0x000fe400078ec0ff */
[----:B------:R-:W-:Y:S02]  /*e3c0*/  LOP3.LUT R182, R182, 0xffff, RZ, 0xc0, !PT ;  /* 0x0000ffffb6b67812 */ /* 0x000fe400078ec0ff */
[----:B------:R-:W-:Y:S02]  /*e3d0*/  LOP3.LUT R181, R181, 0xffff, RZ, 0xc0, !PT ;  /* 0x0000ffffb5b57812 */ /* 0x000fe400078ec0ff */
[----:B------:R-:W-:-:S02]  /*e3e0*/  LOP3.LUT R180, R180, 0xffff, RZ, 0xc0, !PT ;  /* 0x0000ffffb4b47812 */ /* 0x000fc400078ec0ff */
[----:B------:R-:W-:Y:S02]  /*e3f0*/  LOP3.LUT R179, R179, 0xffff, RZ, 0xc0, !PT ;  /* 0x0000ffffb3b37812 */ /* 0x000fe400078ec0ff */
        /* <DEDUP_REMOVED lines=9> */
[----:B------:R-:W-:Y:S02]  /*e490*/  PRMT R184, R185, 0x3340, R184 ;  /* 0x00003340b9b87816 */ /* 0x000fe400000000b8 */
[----:B------:R-:W-:-:S02]  /*e4a0*/  PRMT R4, R183, 0x3340, R182 ;  /* 0x00003340b7047816 */ /* 0x000fc400000000b6 */
[----:B------:R-:W-:Y:S02]  /*e4b0*/  PRMT R180, R181, 0x3340, R180 ;  /* 0x00003340b5b47816 */ /* 0x000fe400000000b4 */
[----:B------:R-:W-:Y:S02]  /*e4c0*/  PRMT R5, R179, 0x3340, R178 ;  /* 0x00003340b3057816 */ /* 0x000fe400000000b2 */
[----:B------:R-:W-:Y:S02]  /*e4d0*/  PRMT R176, R177, 0x3340, R176 ;  /* 0x00003340b1b07816 */ /* 0x000fe400000000b0 */
[----:B------:R-:W-:Y:S02]  /*e4e0*/  PRMT R6, R175, 0x3340, R174 ;  /* 0x00003340af067816 */ /* 0x000fe400000000ae */
[----:B------:R-:W-:Y:S02]  /*e4f0*/  PRMT R172, R173, 0x3340, R172 ;  /* 0x00003340adac7816 */ /* 0x000fe400000000ac */
[----:B------:R-:W-:-:S02]  /*e500*/  PRMT R7, R171, 0x3340, R169 ;  /* 0x00003340ab077816 */ /* 0x000fc400000000a9 */
[----:B------:R-:W-:Y:S02]  /*e510*/  PRMT R4, R184, 0x5410, R4 ;  /* 0x00005410b8047816 */ /* 0x000fe40000000004 */
[----:B------:R-:W-:Y:S02]  /*e520*/  PRMT R5, R180, 0x5410, R5 ;  /* 0x00005410b4057816 */ /* 0x000fe40000000005 */
[----:B------:R-:W-:Y:S02]  /*e530*/  PRMT R6, R176, 0x5410, R6 ;  /* 0x00005410b0067816 */ /* 0x000fe40000000006 */
[----:B------:R-:W-:Y:S02]  /*e540*/  PRMT R7, R172, 0x5410, R7 ;  /* 0x00005410ac077816 */ /* 0x000fe40000000007 */
[----:B------:R-:W-:Y:S02]  /*e550*/  LOP3.LUT R20, R20, 0xffff, RZ, 0xc0, !PT ;  /* 0x0000ffff14147812 */ /* 0x000fe400078ec0ff */
[----:B------:R-:W-:-:S02]  /*e560*/  LOP3.LUT R18, R18, 0xffff, RZ, 0xc0, !PT ;  /* 0x0000ffff12127812 */ /* 0x000fc400078ec0ff */
[----:B------:R-:W-:Y:S02]  /*e570*/  LOP3.LUT R16, R16, 0xffff, RZ, 0xc0, !PT ;  /* 0x0000ffff10107812 */ /* 0x000fe400078ec0ff */
[----:B------:R-:W-:Y:S02]  /*e580*/  LOP3.LUT R3, R3, 0xffff, RZ, 0xc0, !PT ;  /* 0x0000ffff03037812 */ /* 0x000fe400078ec0ff */
[----:B------:R-:W-:Y:S02]  /*e590*/  LOP3.LUT R170, R170, 0xffff, RZ, 0xc0, !PT ;  /* 0x0000ffffaaaa7812 */ /* 0x000fe400078ec0ff */
[----:B------:R-:W-:Y:S02]  /*e5a0*/  PRMT R3, R16, 0x3340, R3 ;  /* 0x0000334010037816 */ /* 0x000fe40000000003 */
        /* <DEDUP_REMOVED lines=10> */
[----:B------:R-:W-:Y:S01]  /*e650*/  LOP3.LUT R22, R22, 0xffff, RZ, 0xc0, !PT ;  /* 0x0000ffff16167812 */ /* 0x000fe200078ec0ff */
[----:B------:R-:W-:Y:S01]  /*e660*/  @!P0 IMAD.MOV.U32 R2, RZ, RZ, R230 ;  /* 0x000000ffff028224 */ /* 0x000fe200078e00e6 */
[----:B------:R-:W-:Y:S02]  /*e670*/  PRMT R225, RZ, 0x7610, R225 ;  /* 0x00007610ffe17816 */ /* 0x000fe400000000e1 */
[----:B------:R-:W-:Y:S02]  /*e680*/  PRMT R168, R170, 0x3340, R168 ;  /* 0x00003340aaa87816 */ /* 0x000fe400000000a8 */
[----:B------:R-:W-:-:S02]  /*e690*/  PRMT R163, R165, 0x3340, R163 ;  /* 0x00003340a5a37816 */ /* 0x000fc400000000a3 */
[----:B------:R-:W-:Y:S01]  /*e6a0*/  PRMT R154, R157, 0x3340, R154 ;  /* 0x000033409d9a7816 */ /* 0x000fe2000000009a */
[----:B---3--:R0:W-:Y:S02]  /*e6b0*/  STS.128 [R13+UR12+0x4000], R4 ;  /* 0x004000040d007988 */ /* 0x0081e40008000c0c */
[----:B0-----:R-:W-:Y:S02]  /*e6c0*/  PRMT R7, R20, 0x3340, R18 ;  /* 0x0000334014077816 */ /* 0x001fe40000000012 */
[----:B------:R-:W3:Y:S01]  /*e6d0*/  LDL R13, [R1+0x498] ;  /* 0x00049800010d7983 */ /* 0x000ee20000100800 */
[----:B------:R-:W-:Y:S02]  /*e6e0*/  PRMT R4, R167, 0x3340, R166 ;  /* 0x00003340a7047816 */ /* 0x000fe400000000a6 */
[----:B------:R-:W-:Y:S01]  /*e6f0*/  PRMT R7, R7, 0x5410, R3 ;  /* 0x0000541007077816 */ /* 0x000fe20000000003 */
[----:B------:R-:W-:Y:S01]  /*e700*/  @!P0 IMAD.MOV.U32 R3, RZ, RZ, R229 ;  /* 0x000000ffff038224 */ /* 0x000fe200078e00e5 */
[----:B------:R-:W-:-:S02]  /*e710*/  PRMT R5, R161, 0x3340, R159 ;  /* 0x00003340a1057816 */ /* 0x000fc4000000009f */
[----:B------:R-:W-:Y:S02]  /*e720*/  PRMT R6, R152, 0x3340, R22 ;  /* 0x0000334098067816 */ /* 0x000fe40000000016 */
[----:B------:R-:W-:Y:S01]  /*e730*/  PRMT R4, R168, 0x5410, R4 ;  /* 0x00005410a8047816 */ /* 0x000fe20000000004 */
[----:B------:R0:W3:Y:S01]  /*e740*/  @!P0 LDG.E.U8 R225, desc[UR14][R2.64] ;  /* 0x0000000e02e18981 */ /* 0x0000e2000c1e1100 */
[----:B------:R-:W-:Y:S02]  /*e750*/  PRMT R5, R163, 0x5410, R5 ;  /* 0x00005410a3057816 */ /* 0x000fe40000000005 */
[----:B------:R-:W-:-:S05]  /*e760*/  PRMT R6, R154, 0x5410, R6 ;  /* 0x000054109a067816 */ /* 0x000fca0000000006 */
[----:B----4-:R1:W-:Y:S04]  /*e770*/  STS.128 [R0+UR12+0x4000], R4 ;  /* 0x0040000400007988 */ /* 0x0103e80008000c0c */
[----:B-1----:R-:W4:Y:S01]  /*e780*/  LDL R0, [R1+0x49c] ;  /* 0x00049c0001007983 */ /* 0x002f220000100800 */
[----:B------:R-:W-:Y:S01]  /*e790*/  PRMT R173, RZ, 0x7610, R173 ;  /* 0x00007610ffad7816 */ /* 0x000fe200000000ad */
[----:B0-----:R-:W-:Y:S02]  /*e7a0*/  @!P0 IMAD.MOV.U32 R2, RZ, RZ, R37 ;  /* 0x000000ffff028224 */ /* 0x001fe400078e0025 */
[----:B------:R-:W-:Y:S01]  /*e7b0*/  @!P0 IMAD.MOV.U32 R3, RZ, RZ, R38 ;  /* 0x000000ffff038224 */ /* 0x000fe200078e0026 */
[----:B------:R-:W-:-:S04]  /*e7c0*/  PRMT R172, RZ, 0x7610, R172 ;  /* 0x00007610ffac7816 */ /* 0x000fc800000000ac */
[----:B------:R0:W4:Y:S01]  /*e7d0*/  @!P0 LDG.E.U8 R173, desc[UR14][R2.64] ;  /* 0x0000000e02ad8981 */ /* 0x000122000c1e1100 */
[----:B------:R-:W-:Y:S01]  /*e7e0*/  PRMT R171, RZ, 0x7610, R171 ;  /* 0x00007610ffab7816 */ /* 0x000fe200000000ab */
[----:B0-----:R-:W-:Y:S02]  /*e7f0*/  @!P0 IMAD.MOV.U32 R2, RZ, RZ, R35 ;  /* 0x000000ffff028224 */ /* 0x001fe400078e0023 */
[----:B------:R-:W-:-:S05]  /*e800*/  @!P0 IMAD.MOV.U32 R3, RZ, RZ, R36 ;  /* 0x000000ffff038224 */ /* 0x000fca00078e0024 */
        /* <DEDUP_REMOVED lines=10> */
[----:B--2---:R-:W-:Y:S02]  /*e8b0*/  @!P0 IMAD.MOV.U32 R2, RZ, RZ, R29 ;  /* 0x000000ffff028224 */ /* 0x004fe400078e001d */
[----:B------:R-:W-:-:S05]  /*e8c0*/  @!P0 IMAD.MOV.U32 R3, RZ, RZ, R30 ;  /* 0x000000ffff038224 */ /* 0x000fca00078e001e */
[----:B------:R0:W2:Y:S01]  /*e8d0*/  @!P0 LDG.E.U8 R169, desc[UR14][R2.64] ;  /* 0x0000000e02a98981 */ /* 0x0000a2000c1e1100 */
[----:B------:R-:W-:Y:S01]  /*e8e0*/  PRMT R167, RZ, 0x7610, R167 ;  /* 0x00007610ffa77816 */ /* 0x000fe200000000a7 */
[----:B0-----:R-:W-:Y:S02]  /*e8f0*/  @!P0 IMAD.MOV.U32 R2, RZ, RZ, R27 ;  /* 0x000000ffff028224 */ /* 0x001fe400078e001b */
[----:B------:R-:W-:-:S05]  /*e900*/  @!P0 IMAD.MOV.U32 R3, RZ, RZ, R28 ;  /* 0x000000ffff038224 */ /* 0x000fca00078e001c */
[----:B------:R0:W2:Y:S01]  /*e910*/  @!P0 LDG.E.U8 R168, desc[UR14][R2.64] ;  /* 0x0000000e02a88981 */ /* 0x0000a2000c1e1100 */
[----:B------:R-:W-:Y:S01]  /*e920*/  PRMT R166, RZ, 0x7610, R166 ;  /* 0x00007610ffa67816 */ /* 0x000fe200000000a6 */
[----:B0-----:R-:W-:Y:S02]  /*e930*/  @!P0 IMAD.MOV.U32 R2, RZ, RZ, R25 ;  /* 0x000000ffff028224 */ /* 0x001fe400078e0019 */
[----:B------:R-:W-:-:S05]  /*e940*/  @!P0 IMAD.MOV.U32 R3, RZ, RZ, R26 ;  /* 0x000000ffff038224 */ /* 0x000fca00078e001a */
[----:B------:R0:W2:Y:S04]  /*e950*/  @!P0 LDG.E.U8 R167, desc[UR14][R2.64] ;  /* 0x0000000e02a78981 */ /* 0x0000a8000c1e1100 */
[----:B------:R1:W-:Y:S01]  /*e960*/  STL [R1+0x7c8], R230 ;  /* 0x0007c8e601007387 */ /* 0x0003e20000100800 */
[----:B0-----:R-:W-:Y:S02]  /*e970*/  @!P0 IMAD.MOV.U32 R2, RZ, RZ, R14 ;  /* 0x000000ffff028224 */ /* 0x001fe400078e000e */
[----:B------:R-:W-:Y:S01]  /*e980*/  @!P0 IMAD.MOV.U32 R3, RZ, RZ, R24 ;  /* 0x000000ffff038224 */ /* 0x000fe200078e0018 */
[----:B------:R-:W-:Y:S04]  /*e990*/  STL [R1+0x7c4], R229 ;  /* 0x0007c4e501007387 */ /* 0x000fe80000100800 */
[----:B------:R3:W2:Y:S02]  /*e9a0*/  @!P0 LDG.E.U8 R166, desc[UR14][R2.64] ;  /* 0x0000000e02a68981 */ /* 0x0006a4000c1e1100 */
[----:B---3--:R-:W-:-:S02]  /*e9b0*/  @!P0 IMAD.MOV.U32 R3, RZ, RZ, R13 ;  /* 0x000000ffff038224 */ /* 0x008fc400078e000d */
[----:B------:R-:W-:Y:S04]  /*e9c0*/  STL [R1+0xac8], R225 ;  /* 0x000ac8e101007387 */ /* 0x000fe80000100800 */
[----:B------:R-:W3:Y:S04]  /*e9d0*/  LDL R25, [R1+0x478] ;  /* 0x0004780001197983 */ /* 0x000ee80000100800 */
[----:B------:R-:W2:Y:S04]  /*e9e0*/  LDL R13, [R1+0x47c] ;  /* 0x00047c00010d7983 */ /* 0x000ea80000100800 */
[----:B------:R-:W2:Y:S04]  /*e9f0*/  LDL R26, [R1+0x45c] ;  /* 0x00045c00011a7983 */ /* 0x000ea80000100800 */
[----:B------:R-:W2:Y:S04]  /*ea00*/  LDL R31, [R1+0x458] ;  /* 0x00045800011f7983 */ /* 0x000ea80000100800 */
[----:B------:R-:W2:Y:S04]  /*ea10*/  LDL R24, [R1+0x43c] ;  /* 0x00043c0001187983 */ /* 0x000ea80000100800 */
[----:B------:R-:W2:Y:S04]  /*ea20*/  LDL R30, [R1+0x438] ;  /* 0x00043800011e7983 */ /* 0x000ea80000100800 */
[----:B------:R-:W2:Y:S04]  /*ea30*/  LDL R29, [R1+0x418] ;  /* 0x00041800011d7983 */ /* 0x000ea80000100800 */
[----:B------:R-:W2:Y:S04]  /*ea40*/  LDL R28, [R1+0x3f8] ;  /* 0x0003f800011c7983 */ /* 0x000ea80000100800 */
[----:B------:R-:W2:Y:S01]  /*ea50*/  LDL R27, [R1+0x3fc] ;  /* 0x0003fc00011b7983 */ /* 0x000ea20000100800 */
[----:B----4-:R-:W-:-:S03]  /*ea60*/  @!P0 IMAD.MOV.U32 R2, RZ, RZ, R0 ;  /* 0x000000ffff028224 */ /* 0x010fc600078e0000 */
[----:B------:R-:W4:Y:S01]  /*ea70*/  LDL R0, [R1+0x7ac] ;  /* 0x0007ac0001007983 */ /* 0x000f220000100800 */
[----:B------:R-:W-:-:S03]  /*ea80*/  LOP3.LUT R164, R164, 0xffff, RZ, 0xc0, !PT ;  /* 0x0000ffffa4a47812 */ /* 0x000fc600078ec0ff */
[----:B------:R-:W4:Y:S01]  /*ea90*/  LDL.LU R14, [R1+0x41c] ;  /* 0x00041c00010e7983 */ /* 0x000f220000300800 */
        /* <DEDUP_REMOVED lines=15> */
[----:B------:R-:W-:Y:S02]  /*eb90*/  PRMT R165, RZ, 0x7610, R165 ;  /* 0x00007610ffa57816 */ /* 0x000fe400000000a5 */
[----:B------:R-:W-:Y:S02]  /*eba0*/  PRMT R162, R164, 0x3340, R162 ;  /* 0x00003340a4a27816 */ /* 0x000fe400000000a2 */
[----:B------:R-:W-:-:S02]  /*ebb0*/  PRMT R4, R160, 0x3340, R158 ;  /* 0x00003340a0047816 */ /* 0x000fc4000000009e */
[----:B------:R-:W-:Y:S01]  /*ebc0*/  PRMT R153, R155, 0x3340, R153 ;  /* 0x000033409b997816 */ /* 0x000fe20000000099 */
[----:B------:R3:W4:Y:S01]  /*ebd0*/  @!P0 LDG.E.U8 R165, desc[UR14][R2.64] ;  /* 0x0000000e02a58981 */ /* 0x000722000c1e1100 */
        /* <DEDUP_REMOVED lines=9> */
[----:B------:R-:W-:Y:S02]  /*ec70*/  PRMT R152, RZ, 0x7610, R152 ;  /* 0x00007610ff987816 */ /* 0x000fe40000000098 */
[----:B------:R-:W-:Y:S01]  /*ec80*/  PRMT R23, RZ, 0x7610, R23 ;  /* 0x00007610ff177816 */ /* 0x000fe20000000017 */
[----:B---3--:R-:W-:-:S02]  /*ec90*/  @!P0 IMAD.MOV.U32 R3, RZ, RZ, R25 ;  /* 0x000000ffff038224 */ /* 0x008fc400078e0019 */
[----:B------:R-:W3:Y:S01]  /*eca0*/  LDL R25, [R1+0x3d8] ;  /* 0x0003d80001197983 */ /* 0x000ee20000100800 */
[----:B--2---:R-:W-:-:S03]  /*ecb0*/  @!P0 IMAD.MOV.U32 R2, RZ, RZ, R13 ;  /* 0x000000ffff028224 */ /* 0x004fc600078e000d */
[----:B------:R-:W2:Y:S04]  /*ecc0*/  LDL R13, [R1+0x3dc] ;  /* 0x0003dc00010d7983 */ /* 0x000ea80000100800 */
[----:B-1----:R-:W2:Y:S04]  /*ecd0*/  LDL.LU R230, [R1+0x2b0] ;  /* 0x0002b00001e67983 */ /* 0x002ea80000300800 */
[----:B------:R0:W2:Y:S02]  /*ece0*/  @!P0 LDG.E.U8 R152, desc[UR14][R2.64] ;  /* 0x0000000e02988981 */ /* 0x0000a4000c1e1100 */
[----:B0-----:R-:W-:-:S02]  /*ecf0*/  @!P0 IMAD.MOV.U32 R2, RZ, RZ, R26 ;  /* 0x000000ffff028224 */ /* 0x001fc400078e001a */
[----:B------:R-:W-:-:S05]  /*ed00*/  @!P0 IMAD.MOV.U32 R3, RZ, RZ, R31 ;  /* 0x000000ffff038224 */ /* 0x000fca00078e001f */
[----:B------:R0:W2:Y:S02]  /*ed10*/  @!P0 LDG.E.U8 R23, desc[UR14][R2.64] ;  /* 0x0000000e02178981 */ /* 0x0000a4000c1e1100 */
[----:B0-----:R-:W-:Y:S02]  /*ed20*/  @!P0 IMAD.MOV.U32 R2, RZ, RZ, R24 ;  /* 0x000000ffff028224 */ /* 0x001fe400078e0018 */
[----:B----4-:R0:W-:Y:S04]  /*ed30*/  STS.128 [R0+UR12+0x4000], R4 ;  /* 0x0040000400007988 */ /* 0x0101e80008000c0c */
[----:B0-----:R-:W4:Y:S04]  /*ed40*/  LDL.LU R0, [R1+0x2a8] ;  /* 0x0002a80001007983 */ /* 0x001f280000300800 */
[----:B------:R-:W4:Y:S04]  /*ed50*/  LDL R40, [R1+0x3b8] ;  /* 0x0003b80001287983 */ /* 0x000f280000100800 */
[----:B------:R-:W4:Y:S04]  /*ed60*/  LDL R39, [R1+0x3bc] ;  /* 0x0003bc0001277983 */ /* 0x000f280000100800 */
[----:B------:R-:W4:Y:S04]  /*ed70*/  LDL R38, [R1+0x398] ;  /* 0x0003980001267983 */ /* 0x000f280000100800 */
[----:B------:R-:W4:Y:S04]  /*ed80*/  LDL R26, [R1+0x39c] ;  /* 0x00039c00011a7983 */ /* 0x000f280000100800 */
[----:B------:R-:W4:Y:S04]  /*ed90*/  LDL R37, [R1+0x378] ;  /* 0x0003780001257983 */ /* 0x000f280000100800 */
[----:B------:R-:W4:Y:S04]  /*eda0*/  LDL R36, [R1+0x37c] ;  /* 0x00037c0001247983 */ /* 0x000f280000100800 */
[----:B------:R-:W4:Y:S04]  /*edb0*/  LDL R35, [R1+0x358] ;  /* 0x0003580001237983 */ /* 0x000f280000100800 */
[----:B------:R-:W4:Y:S04]  /*edc0*/  LDL R34, [R1+0x35c] ;  /* 0x00035c0001227983 */ /* 0x000f280000100800 */
[----:B------:R-:W4:Y:S01]  /*edd0*/  LDL R24, [R1+0x33c] ;  /* 0x00033c0001187983 */ /* 0x000f220000100800 */
[----:B------:R-:W-:Y:S01]  /*ede0*/  PRMT R21, RZ, 0x7610, R21 ;  /* 0x00007610ff157816 */ /* 0x000fe20000000015 */
[----:B------:R-:W-:Y:S01]  /*edf0*/  @!P0 IMAD.MOV.U32 R3, RZ, RZ, R30 ;  /* 0x000000ffff038224 */ /* 0x000fe200078e001e */
[----:B------:R-:W-:Y:S01]  /*ee00*/  PRMT R20, RZ, 0x7610, R20 ;  /* 0x00007610ff147816 */ /* 0x000fe20000000014 */
[----:B------:R-:W4:Y:S04]  /*ee10*/  LDL R33, [R1+0x338] ;  /* 0x0003380001217983 */ /* 0x000f280000100800 */
[----:B------:R0:W4:Y:S01]  /*ee20*/  @!P0 LDG.E.U8 R21, desc[UR14][R2.64] ;  /* 0x0000000e02158981 */ /* 0x000122000c1e1100 */
[----:B------:R-:W-:Y:S01]  /*ee30*/  PRMT R19, RZ, 0x7610, R19 ;  /* 0x00007610ff137816 */ /* 0x000fe20000000013 */
[----:B0-----:R-:W-:-:S02]  /*ee40*/  @!P0 IMAD.MOV.U32 R2, RZ, RZ, R14 ;  /* 0x000000ffff028224 */ /* 0x001fc400078e000e */
[----:B------:R-:W-:-:S05]  /*ee50*/  @!P0 IMAD.MOV.U32 R3, RZ, RZ, R29 ;  /* 0x000000ffff038224 */ /* 0x000fca00078e001d */
[----:B------:R0:W4:Y:S01]  /*ee60*/  @!P0 LDG.E.U8 R20, desc[UR14][R2.64] ;  /* 0x0000000e02148981 */ /* 0x000122000c1e1100 */
[----:B------:R-:W-:Y:S01]  /*ee70*/  PRMT R18, RZ, 0x7610, R18 ;  /* 0x00007610ff127816 */ /* 0x000fe20000000012 */
[----:B0-----:R-:W-:Y:S02]  /*ee80*/  @!P0 IMAD.MOV.U32 R2, RZ, RZ, R27 ;  /* 0x000000ffff028224 */ /* 0x001fe400078e001b */
[----:B------:R-:W-:-:S05]  /*ee90*/  @!P0 IMAD.MOV.U32 R3, RZ, RZ, R28 ;  /* 0x000000ffff038224 */ /* 0x000fca00078e001c */
[----:B------:R3:W4:Y:S01]  /*eea0*/  @!P0 LDG.E.U8 R19, desc[UR14][R2.64] ;  /* 0x0000000e02138981 */ /* 0x000722000c1e1100 */
[----:B------:R-:W-:-:S03]  /*eeb0*/  PRMT R16, RZ, 0x7610, R16 ;  /* 0x00007610ff107816 */ /* 0x000fc60000000010 */
[----:B------:R0:W-:Y:S01]  /*eec0*/  STL [R1+0xacc], R14 ;  /* 0x000acc0e01007387 */ /* 0x0001e20000100800 */
[----:B------:R-:W-:-:S03]  /*eed0*/  PRMT R15, RZ, 0x7610, R15 ;  /* 0x00007610ff0f7816 */ /* 0x000fc6000000000f */
[----:B------:R-:W4:Y:S04]  /*eee0*/  LDL R32, [R1+0x318] ;  /* 0x0003180001207983 */ /* 0x000f280000100800 */
[----:B------:R-:W4:Y:S01]  /*eef0*/  LDL R31, [R1+0x31c] ;  /* 0x00031c00011f7983 */ /* 0x000f220000100800 */
[----:B------:R-:W-:-:S03]  /*ef00*/  PRMT R12, RZ, 0x7610, R12 ;  /* 0x00007610ff0c7816 */ /* 0x000fc6000000000c */
[----:B------:R-:W4:Y:S04]  /*ef10*/  LDL R30, [R1+0x2f8] ;  /* 0x0002f800011e7983 */ /* 0x000f280000100800 */
[----:B------:R-:W4:Y:S01]  /*ef20*/  LDL R29, [R1+0x2fc] ;  /* 0x0002fc00011d7983 */ /* 0x000f220000100800 */
[----:B------:R-:W-:-:S03]  /*ef30*/  PRMT R11, RZ, 0x7610, R11 ;  /* 0x00007610ff0b7816 */ /* 0x000fc6000000000b */
[----:B------:R-:W4:Y:S04]  /*ef40*/  LDL R28, [R1+0x2d8] ;  /* 0x0002d800011c7983 */ /* 0x000f280000100800 */
[----:B------:R-:W4:Y:S01]  /*ef50*/  LDL R27, [R1+0x2b8] ;  /* 0x0002b800011b7983 */ /* 0x000f220000100800 */
[----:B---3--:R-:W-:-:S03]  /*ef60*/  @!P0 IMAD.MOV.U32 R3, RZ, RZ, R25 ;  /* 0x000000ffff038224 */ /* 0x008fc600078e0019 */
[----:B------:R-:W3:Y:S01]  /*ef70*/  LDL R25, [R1+0x2bc] ;  /* 0x0002bc0001197983 */ /* 0x000ee20000100800 */
[----:B--2---:R-:W-:-:S03]  /*ef80*/  @!P0 IMAD.MOV.U32 R2, RZ, RZ, R13 ;  /* 0x000000ffff028224 */ /* 0x004fc600078e000d */
[----:B------:R-:W2:Y:S04]  /*ef90*/  LDL R13, [R1+0x2dc] ;  /* 0x0002dc00010d7983 */ /* 0x000ea80000100800 */
[----:B------:R4:W3:Y:S02]  /*efa0*/  @!P0 LDG.E.U8 R18, desc[UR14][R2.64] ;  /* 0x0000000e02128981 */ /* 0x0008e4000c1e1100 */
[----:B----4-:R-:W-:Y:S02]  /*efb0*/  @!P0 IMAD.MOV.U32 R3, RZ, RZ, R40 ;  /* 0x000000ffff038224 */ /* 0x010fe400078e0028 */
[----:B------:R-:W-:-:S05]  /*efc0*/  @!P0 IMAD.MOV.U32 R2, RZ, RZ, R39 ;  /* 0x000000ffff028224 */ /* 0x000fca00078e0027 */
[----:B------:R1:W4:Y:S02]  /*efd0*/  @!P0 LDG.E.U8 R16, desc[UR14][R2.64] ;  /* 0x0000000e02108981 */ /* 0x000324000c1e1100 */
[----:B-1----:R-:W-:Y:S02]  /*efe0*/  @!P0 IMAD.MOV.U32 R2, RZ, RZ, R26 ;  /* 0x000000ffff028224 */ /* 0x002fe400078e001a */
[----:B------:R-:W-:Y:S01]  /*eff0*/  @!P0 IMAD.MOV.U32 R3, RZ, RZ, R38 ;  /* 0x000000ffff038224 */ /* 0x000fe200078e0026 */
[----:B------:R-:W4:Y:S04]  /*f000*/  LDL R26, [R1+0x29c] ;  /* 0x00029c00011a7983 */ /* 0x000f280000100800 */
[----:B------:R1:W4:Y:S02]  /*f010*/  @!P0 LDG.E.U8 R15, desc[UR14][R2.64] ;  /* 0x0000000e020f8981 */ /* 0x000324000c1e1100 */
[----:B-1----:R-:W-:-:S02]  /*f020*/  @!P0 IMAD.MOV.U32 R2, RZ, RZ, R36 ;  /* 0x000000ffff028224 */ /* 0x002fc400078e0024 */
[----:B------:R-:W-:-:S05]  /*f030*/  @!P0 IMAD.MOV.U32 R3, RZ, RZ, R37 ;  /* 0x000000ffff038224 */ /* 0x000fca00078e0025 */
[----:B------:R1:W4:Y:S02]  /*f040*/  @!P0 LDG.E.U8 R12, desc[UR14][R2.64] ;  /* 0x0000000e020c8981 */ /* 0x000324000c1e1100 */
[----:B-1----:R-:W-:Y:S02]  /*f050*/  @!P0 IMAD.MOV.U32 R2, RZ, RZ, R34 ;  /* 0x000000ffff028224 */ /* 0x002fe400078e0022 */
[----:B------:R-:W-:-:S05]  /*f060*/  @!P0 IMAD.MOV.U32 R3, RZ, RZ, R35 ;  /* 0x000000ffff038224 */ /* 0x000fca00078e0023 */
[----:B------:R1:W4:Y:S02]  /*f070*/  @!P0 LDG.E.U8 R11, desc[UR14][R2.64] ;  /* 0x0000000e020b8981 */ /* 0x000324000c1e1100 */
[----:B-1----:R-:W-:Y:S02]  /*f080*/  @!P0 IMAD.MOV.U32 R2, RZ, RZ, R24 ;  /* 0x000000ffff028224 */ /* 0x002fe400078e0018 */
[----:B------:R-:W4:Y:S04]  /*f090*/  LDL R24, [R1+0x258] ;  /* 0x0002580001187983 */ /* 0x000f280000100800 */
[----:B------:R-:W4:Y:S04]  /*f0a0*/  LDL.LU R245, [R1+0x278] ;  /* 0x0002780001f57983 */ /* 0x000f280000300800 */
[----:B0-----:R-:W4:Y:S04]  /*f0b0*/  LDL.LU R14, [R1+0x298] ;  /* 0x00029800010e7983 */ /* 0x001f280000300800 */
[----:B------:R-:W4:Y:S01]  /*f0c0*/  LDL.LU R226, [R1+0x27c] ;  /* 0x00027c0001e27983 */ /* 0x000f220000300800 */
[----:B------:R-:W-:Y:S01]  /*f0d0*/  PRMT R10, RZ, 0x7610, R10 ;  /* 0x00007610ff0a7816 */ /* 0x000fe2000000000a */
        /* <DEDUP_REMOVED lines=12> */
[----:B0-----:R-:W-:Y:S01]  /*f1a0*/  @!P0 IMAD.MOV.U32 R3, RZ, RZ, R28 ;  /* 0x000000ffff038224 */ /* 0x001fe200078e001c */
[----:B------:R-:W-:Y:S01]  /*f1b0*/  PRMT R5, RZ, 0x7610, R5 ;  /* 0x00007610ff057816 */ /* 0x000fe20000000005 */
[----:B--2---:R-:W-:Y:S02]  /*f1c0*/  @!P0 IMAD.MOV.U32 R2, RZ, RZ, R13 ;  /* 0x000000ffff028224 */ /* 0x004fe400078e000d */
[----:B------:R-:W2:Y:S04]  /*f1d0*/  LDL.LU R13, [R1+0x25c] ;  /* 0x00025c00010d7983 */ /* 0x000ea80000300800 */
[----:B------:R3:W2:Y:S04]  /*f1e0*/  @!P0 LDG.E.U8 R7, desc[UR14][R2.64] ;  /* 0x0000000e02078981 */ /* 0x0006a8000c1e1100 */
[----:B------:R-:W2:Y:S01]  /*f1f0*/  LDL.LU R28, [R1+0x238] ;  /* 0x00023800011c7983 */ /* 0x000ea20000300800 */
[----:B---3--:R-:W-:-:S02]  /*f200*/  @!P0 IMAD.MOV.U32 R2, RZ, RZ, R25 ;  /* 0x000000ffff028224 */ /* 0x008fc400078e0019 */
[----:B------:R-:W-:Y:S01]  /*f210*/  @!P0 IMAD.MOV.U32 R3, RZ, RZ, R27 ;  /* 0x000000ffff038224 */ /* 0x000fe200078e001b */
[----:B------:R-:W3:Y:S04]  /*f220*/  LDL.LU R25, [R1+0x21c] ;  /* 0x00021c0001197983 */ /* 0x000ee80000300800 */
[----:B------:R4:W3:Y:S04]  /*f230*/  @!P0 LDG.E.U8 R6, desc[UR14][R2.64] ;  /* 0x0000000e02068981 */ /* 0x0008e8000c1e1100 */
[----:B------:R-:W3:Y:S01]  /*f240*/  LDL.LU R237, [R1+0x218] ;  /* 0x0002180001ed7983 */ /* 0x000ee20000300800 */
[----:B----4-:R-:W-:-:S02]  /*f250*/  @!P0 IMAD.MOV.U32 R2, RZ, RZ, R26 ;  /* 0x000000ffff028224 */ /* 0x010fc400078e001a */
[----:B------:R-:W-:Y:S01]  /*f260*/  @!P0 IMAD.MOV.U32 R3, RZ, RZ, R14 ;  /* 0x000000ffff038224 */ /* 0x000fe200078e000e */
[----:B------:R-:W-:Y:S04]  /*f270*/  STL [R1+0xae4], R14 ;  /* 0x000ae40e01007387 */ /* 0x000fe80000100800 */
[----:B------:R0:W4:Y:S04]  /*f280*/  @!P0 LDG.E.U8 R5, desc[UR14][R2.64] ;  /* 0x0000000e02058981 */ /* 0x000128000c1e1100 */
[----:B------:R1:W-:Y:S01]  /*f290*/  STL [R1+0xae8], R245 ;  /* 0x000ae8f501007387 */ /* 0x0003e20000100800 */
[----:B0-----:R-:W-:-:S03]  /*f2a0*/  @!P0 IMAD.MOV.U32 R3, RZ, RZ, R245 ;  /* 0x000000ffff038224 */ /* 0x001fc600078e00f5 */
[----:B-1----:R-:W3:Y:S04]  /*f2b0*/  LDL.LU R245, [R1+0x23c] ;  /* 0x00023c0001f57983 */ /* 0x002ee80000300800 */
[----:B------:R-:W-:Y:S04]  /*f2c0*/  STL [R1+0xad0], R226 ;  /* 0x000ad0e201007387 */ /* 0x000fe80000100800 */
        /* <DEDUP_REMOVED lines=9> */
[----:B------:R-:W-:-:S02]  /*f360*/  @!P0 IMAD.MOV.U32 R2, RZ, RZ, R226 ;  /* 0x000000ffff028224 */ /* 0x000fc400078e00e2 */
[----:B------:R-:W4:Y:S04]  /*f370*/  LDL R37, [R1+0x510] ;  /* 0x0005100001257983 */ /* 0x000f280000100800 */
[----:B------:R-:W4:Y:S01]  /*f380*/  LDL R36, [R1+0x514] ;  /* 0x0005140001247983 */ /* 0x000f220000100800 */
[----:B------:R-:W-:-:S03]  /*f390*/  PRMT R17, RZ, 0x7610, R17 ;  /* 0x00007610ff117816 */ /* 0x000fc60000000011 */
[----:B------:R0:W4:Y:S04]  /*f3a0*/  @!P0 LDG.E.U8 R4, desc[UR14][R2.64] ;  /* 0x0000000e02048981 */ /* 0x000128000c1e1100 */
[----:B------:R-:W4:Y:S04]  /*f3b0*/  LDL R35, [R1+0x4f0] ;  /* 0x0004f00001237983 */ /* 0x000f280000100800 */
[----:B------:R-:W4:Y:S01]  /*f3c0*/  LDL R34, [R1+0x4f4] ;  /* 0x0004f40001227983 */ /* 0x000f220000100800 */
[----:B0-----:R-:W-:Y:S01]  /*f3d0*/  @!P0 IMAD.MOV.U32 R3, RZ, RZ, R24 ;  /* 0x000000ffff038224 */ /* 0x001fe200078e0018 */
[----:B------:R-:W-:-:S02]  /*f3e0*/  PRMT R22, RZ, 0x7610, R22 ;  /* 0x00007610ff167816 */ /* 0x000fc40000000016 */
[----:B------:R-:W4:Y:S01]  /*f3f0*/  LDL R24, [R1+0x4d4] ;  /* 0x0004d40001187983 */ /* 0x000f220000100800 */
[----:B------:R-:W-:-:S03]  /*f400*/  PRMT R153, RZ, 0x7610, R153 ;  /* 0x00007610ff997816 */ /* 0x000fc60000000099 */
[----:B------:R-:W4:Y:S01]  /*f410*/  LDL R26, [R1+0x4d0] ;  /* 0x0004d000011a7983 */ /* 0x000f220000100800 */
[----:B------:R-:W-:Y:S02]  /*f420*/  PRMT R154, RZ, 0x7610, R154 ;  /* 0x00007610ff9a7816 */ /* 0x000fe4000000009a */
[----:B------:R-:W-:Y:S01]  /*f430*/  PRMT R155, RZ, 0x7610, R155 ;  /* 0x00007610ff9b7816 */ /* 0x000fe2000000009b */
[----:B------:R-:W4:Y:S04]  /*f440*/  LDL R33, [R1+0x4b0] ;  /* 0x0004b00001217983 */ /* 0x000f280000100800 */
[----:B------:R-:W4:Y:S01]  /*f450*/  LDL R32, [R1+0x4b4] ;  /* 0x0004b40001207983 */ /* 0x000f220000100800 */
[----:B--2---:R-:W-:-:S05]  /*f460*/  @!P0 IMAD.MOV.U32 R2, RZ, RZ, R13 ;  /* 0x000000ffff028224 */ /* 0x004fca00078e000d */
[----:B------:R0:W2:Y:S02]  /*f470*/  @!P0 LDG.E.U8 R17, desc[UR14][R2.64] ;  /* 0x0000000e02118981 */ /* 0x0000a4000c1e1100 */
[----:B0-----:R-:W-:Y:S02]  /*f480*/  @!P0 IMAD.MOV.U32 R3, RZ, RZ, R28 ;  /* 0x000000ffff038224 */ /* 0x001fe400078e001c */
[----:B------:R-:W-:Y:S01]  /*f490*/  STL [R1+0xaf0], R13 ;  /* 0x000af00d01007387 */ /* 0x000fe20000100800 */
[----:B------:R-:W-:Y:S01]  /*f4a0*/  PRMT R157, RZ, 0x7610, R157 ;  /* 0x00007610ff9d7816 */ /* 0x000fe2000000009d */
[----:B---3--:R-:W-:-:S05]  /*f4b0*/  @!P0 IMAD.MOV.U32 R2, RZ, RZ, R245 ;  /* 0x000000ffff028224 */ /* 0x008fca00078e00f5 */
[----:B------:R0:W3:Y:S02]  /*f4c0*/  @!P0 LDG.E.U8 R22, desc[UR14][R2.64] ;  /* 0x0000000e02168981 */ /* 0x0000e4000c1e1100 */
[----:B0-----:R-:W-:Y:S02]  /*f4d0*/  @!P0 IMAD.MOV.U32 R2, RZ, RZ, R25 ;  /* 0x000000ffff028224 */ /* 0x001fe400078e0019 */
[----:B------:R-:W-:-:S05]  /*f4e0*/  @!P0 IMAD.MOV.U32 R3, RZ, RZ, R237 ;  /* 0x000000ffff038224 */ /* 0x000fca00078e00ed */
[----:B------:R0:W3:Y:S02]  /*f4f0*/  @!P0 LDG.E.U8 R153, desc[UR14][R2.64] ;  /* 0x0000000e02998981 */ /* 0x0000e4000c1e1100 */
[----:B0-----:R-:W-:Y:S02]  /*f500*/  @!P0 IMAD.MOV.U32 R2, RZ, RZ, R252 ;  /* 0x000000ffff028224 */ /* 0x001fe400078e00fc */
[----:B------:R-:W-:Y:S01]  /*f510*/  @!P0 IMAD.MOV.U32 R3, RZ, RZ, R251 ;  /* 0x000000ffff038224 */ /* 0x000fe200078e00fb */
[----:B------:R-:W-:Y:S04]  /*f520*/  STL [R1+0xaec], R245 ;  /* 0x000aecf501007387 */ /* 0x000fe80000100800 */
[----:B------:R0:W3:Y:S04]  /*f530*/  @!P0 LDG.E.U8 R154, desc[UR14][R2.64] ;  /* 0x0000000e029a8981 */ /* 0x0000e8000c1e1100 */
[----:B------:R1:W-:Y:S01]  /*f540*/  STL [R1+0x7d0], R252 ;  /* 0x0007d0fc01007387 */ /* 0x0003e20000100800 */
[----:B0-----:R-:W-:-:S02]  /*f550*/  @!P0 IMAD.MOV.U32 R2, RZ, RZ, R244 ;  /* 0x000000ffff028224 */ /* 0x001fc400078e00f4 */
[----:B------:R-:W-:Y:S01]  /*f560*/  @!P0 IMAD.MOV.U32 R3, RZ, RZ, R243 ;  /* 0x000000ffff038224 */ /* 0x000fe200078e00f3 */
[----:B-1----:R-:W2:Y:S04]  /*f570*/  LDL.LU R252, [R1+0x294] ;  /* 0x0002940001fc7983 */ /* 0x002ea80000300800 */
[----:B------:R0:W-:Y:S04]  /*f580*/  STL [R1+0x7cc], R251 ;  /* 0x0007ccfb01007387 */ /* 0x0001e80000100800 */
[----:B------:R1:W3:Y:S04]  /*f590*/  @!P0 LDG.E.U8 R155, desc[UR14][R2.64] ;  /* 0x0000000e029b8981 */ /* 0x0002e8000c1e1100 */
[----:B0-----:R-:W3:Y:S01]  /*f5a0*/  LDL.LU R251, [R1+0x28c] ;  /* 0x00028c0001fb7983 */ /* 0x001ee20000300800 */
[----:B-1----:R-:W-:-:S03]  /*f5b0*/  @!P0 IMAD.MOV.U32 R2, RZ, RZ, R236 ;  /* 0x000000ffff028224 */ /* 0x002fc600078e00ec */
[----:B------:R0:W-:Y:S01]  /*f5c0*/  STL [R1+0x7d8], R244 ;  /* 0x0007d8f401007387 */ /* 0x0001e20000100800 */
[----:B------:R-:W-:-:S05]  /*f5d0*/  @!P0 IMAD.MOV.U32 R3, RZ, RZ, R235 ;  /* 0x000000ffff038224 */ /* 0x000fca00078e00eb */
[----:B------:R4:W3:Y:S04]  /*f5e0*/  @!P0 LDG.E.U8 R157, desc[UR14][R2.64] ;  /* 0x0000000e029d8981 */ /* 0x0008e8000c1e1100 */
[----:B0-----:R-:W3:Y:S04]  /*f5f0*/  LDL.LU R244, [R1+0x2c8] ;  /* 0x0002c80001f47983 */ /* 0x001ee80000300800 */
[----:B------:R-:W-:Y:S01]  /*f600*/  STL [R1+0x7d4], R243 ;  /* 0x0007d4f301007387 */ /* 0x000fe20000100800 */
[----:B----4-:R-:W-:-:S03]  /*f610*/  @!P0 IMAD.MOV.U32 R2, RZ, RZ, R14 ;  /* 0x000000ffff028224 */ /* 0x010fc600078e000e */
[----:B------:R0:W-:Y:S01]  /*f620*/  STL [R1+0x7e0], R236 ;  /* 0x0007e0ec01007387 */ /* 0x0001e20000100800 */
[----:B------:R-:W-:-:S03]  /*f630*/  @!P0 IMAD.MOV.U32 R3, RZ, RZ, R31 ;  /* 0x000000ffff038224 */ /* 0x000fc600078e001f */
[----:B0-----:R-:W4:Y:S04]  /*f640*/  LDL.LU R236, [R1+0x2d0] ;  /* 0x0002d00001ec7983 */ /* 0x001f280000300800 */
[----:B------:R-:W-:Y:S04]  /*f650*/  STL [R1+0x7dc], R235 ;  /* 0x0007dceb01007387 */ /* 0x000fe80000100800 */
[----:B------:R-:W2:Y:S04]  /*f660*/  LDL R31, [R1+0x490] ;  /* 0x00049000011f7983 */ /* 0x000ea80000100800 */
[----:B------:R-:W3:Y:S04]  /*f670*/  LDL R14, [R1+0x494] ;  /* 0x00049400010e7983 */ /* 0x000ee80000100800 */
[----:B------:R-:W4:Y:S01]  /*f680*/  LDL R13, [R1+0x474] ;  /* 0x00047400010d7983 */ /* 0x000f220000100800 */
[----:B------:R-:W-:-:S02]  /*f690*/  PRMT R158, RZ, 0x7610, R158 ;  /* 0x00007610ff9e7816 */ /* 0x000fc4000000009e */
[----:B------:R-:W-:Y:S01]  /*f6a0*/  PRMT R159, RZ, 0x7610, R159 ;  /* 0x00007610ff9f7816 */ /* 0x000fe2000000009f */
[----:B------:R-:W4:Y:S04]  /*f6b0*/  LDL R43, [R1+0x410] ;  /* 0x00041000012b7983 */ /* 0x000f280000100800 */
[----:B------:R0:W4:Y:S01]  /*f6c0*/  @!P0 LDG.E.U8 R158, desc[UR14][R2.64] ;  /* 0x0000000e029e8981 */ /* 0x000122000c1e1100 */
[----:B------:R-:W-:Y:S02]  /*f6d0*/  PRMT R160, RZ, 0x7610, R160 ;  /* 0x00007610ffa07816 */ /* 0x000fe400000000a0 */
[----:B------:R-:W-:Y:S01]  /*f6e0*/  PRMT R161, RZ, 0x7610, R161 ;  /* 0x00007610ffa17816 */ /* 0x000fe200000000a1 */
[----:B------:R-:W4:Y:S01]  /*f6f0*/  LDL R42, [R1+0x414] ;  /* 0x00041400012a7983 */ /* 0x000f220000100800 */
[----:B------:R-:W-:-:S02]  /*f700*/  PRMT R162, RZ, 0x7610, R162 ;  /* 0x00007610ffa27816 */ /* 0x000fc400000000a2 */
[----:B------:R-:W-:Y:S01]  /*f710*/  PRMT R163, RZ, 0x7610, R163 ;  /* 0x00007610ffa37816 */ /* 0x000fe200000000a3 */
[----:B------:R-:W4:Y:S01]  /*f720*/  LDL R41, [R1+0x3f0] ;  /* 0x0003f00001297983 */ /* 0x000f220000100800 */
[----:B0-----:R-:W-:Y:S02]  /*f730*/  @!P0 IMAD.MOV.U32 R2, RZ, RZ, R39 ;  /* 0x000000ffff028224 */ /* 0x001fe400078e0027 */
[----:B------:R-:W-:Y:S01]  /*f740*/  @!P0 IMAD.MOV.U32 R3, RZ, RZ, R40 ;  /* 0x000000ffff038224 */ /* 0x000fe200078e0028 */
[----:B------:R-:W-:Y:S01]  /*f750*/  PRMT R164, RZ, 0x7610, R164 ;  /* 0x00007610ffa47816 */ /* 0x000fe200000000a4 */
[----:B------:R-:W4:Y:S04]  /*f760*/  LDL R40, [R1+0x3f4] ;  /* 0x0003f40001287983 */ /* 0x000f280000100800 */
[----:B------:R0:W4:Y:S01]  /*f770*/  @!P0 LDG.E.U8 R159, desc[UR14][R2.64] ;  /* 0x0000000e029f8981 */ /* 0x000122000c1e1100 */
[----:B------:R-:W-:-:S02]  /*f780*/  PRMT R184, RZ, 0x7610, R184 ;  /* 0x00007610ffb87816 */ /* 0x000fc400000000b8 */
[----:B------:R-:W-:Y:S01]  /*f790*/  PRMT R186, RZ, 0x7610, R186 ;  /* 0x00007610ffba7816 */ /* 0x000fe200000000ba */
[----:B------:R-:W4:Y:S01]  /*f7a0*/  LDL R39, [R1+0x3d0] ;  /* 0x0003d00001277983 */ /* 0x000f220000100800 */
[----:B0-----:R-:W-:Y:S02]  /*f7b0*/  @!P0 IMAD.MOV.U32 R2, RZ, RZ, R30 ;  /* 0x000000ffff028224 */ /* 0x001fe400078e001e */
[----:B------:R-:W-:Y:S01]  /*f7c0*/  @!P0 IMAD.MOV.U32 R3, RZ, RZ, R38 ;  /* 0x000000ffff038224 */ /* 0x000fe200078e0026 */
[----:B------:R-:W4:Y:S04]  /*f7d0*/  LDL R30, [R1+0x470] ;  /* 0x00047000011e7983 */ /* 0x000f280000100800 */
[----:B------:R0:W4:Y:S04]  /*f7e0*/  @!P0 LDG.E.U8 R160, desc[UR14][R2.64] ;  /* 0x0000000e02a08981 */ /* 0x000128000c1e1100 */
[----:B------:R-:W4:Y:S01]  /*f7f0*/  LDL R38, [R1+0x3b0] ;  /* 0x0003b00001267983 */ /* 0x000f220000100800 */
[----:B0-----:R-:W-:-:S02]  /*f800*/  @!P0 IMAD.MOV.U32 R2, RZ, RZ, R27 ;  /* 0x000000ffff028224 */ /* 0x001fc400078e001b */
        /* <DEDUP_REMOVED lines=14> */
[----:B0-----:R-:W-:-:S03]  /*f8f0*/  @!P0 IMAD.MOV.U32 R2, RZ, RZ, R24 ;  /* 0x000000ffff028224 */ /* 0x001fc600078e0018 */
[----:B------:R-:W4:Y:S01]  /*f900*/  LDL R24, [R1+0x434] ;  /* 0x0004340001187983 */ /* 0x000f220000100800 */
[----:B------:R-:W-:-:S03]  /*f910*/  @!P0 IMAD.MOV.U32 R3, RZ, RZ, R26 ;  /* 0x000000ffff038224 */ /* 0x000fc600078e001a */
[----:B------:R-:W4:Y:S04]  /*f920*/  LDL R26, [R1+0x430] ;  /* 0x00043000011a7983 */ /* 0x000f280000100800 */
[----:B------:R0:W4:Y:S02]  /*f930*/  @!P0 LDG.E.U8 R164, desc[UR14][R2.64] ;  /* 0x0000000e02a48981 */ /* 0x000124000c1e1100 */
[----:B0-----:R-:W-:Y:S02]  /*f940*/  @!P0 IMAD.MOV.U32 R2, RZ, RZ, R32 ;  /* 0x000000ffff028224 */ /* 0x001fe400078e0020 */
[----:B------:R-:W-:Y:S01]  /*f950*/  @!P0 IMAD.MOV.U32 R3, RZ, RZ, R33 ;  /* 0x000000ffff038224 */ /* 0x000fe200078e0021 */
[----:B------:R-:W4:Y:S04]  /*f960*/  LDL R32, [R1+0x354] ;  /* 0x0003540001207983 */ /* 0x000f280000100800 */
[----:B------:R2:W4:Y:S04]  /*f970*/  @!P0 LDG.E.U8 R184, desc[UR14][R2.64] ;  /* 0x0000000e02b88981 */ /* 0x000528000c1e1100 */
[----:B------:R-:W4:Y:S01]  /*f980*/  LDL R33, [R1+0x350] ;  /* 0x0003500001217983 */ /* 0x000f220000100800 */
[----:B--2---:R-:W-:Y:S01]  /*f990*/  @!P0 IMAD.MOV.U32 R3, RZ, RZ, R31 ;  /* 0x000000ffff038224 */ /* 0x004fe200078e001f */
[----:B------:R-:W-:-:S02]  /*f9a0*/  PRMT R187, RZ, 0x7610, R187 ;  /* 0x00007610ffbb7816 */ /* 0x000fc400000000bb */
[----:B------:R-:W2:Y:S01]  /*f9b0*/  LDL R31, [R1+0x330] ;  /* 0x00033000011f7983 */ /* 0x000ea20000100800 */
[----:B---3--:R-:W-:-:S03]  /*f9c0*/  @!P0 IMAD.MOV.U32 R2, RZ, RZ, R14 ;  /* 0x000000ffff028224 */ /* 0x008fc600078e000e */
[----:B------:R-:W3:Y:S04]  /*f9d0*/  LDL R14, [R1+0x3d4] ;  /* 0x0003d400010e7983 */ /* 0x000ee80000100800 */
[----:B------:R4:W2:Y:S02]  /*f9e0*/  @!P0 LDG.E.U8 R186, desc[UR14][R2.64] ;  /* 0x0000000e02ba8981 */ /* 0x0008a4000c1e1100 */
[----:B----4-:R-:W-:Y:S02]  /*f9f0*/  @!P0 IMAD.MOV.U32 R2, RZ, RZ, R13 ;  /* 0x000000ffff028224 */ /* 0x010fe400078e000d */
[----:B------:R-:W4:Y:S01]  /*fa00*/  LDL R13, [R1+0x3b4] ;  /* 0x0003b400010d7983 */ /* 0x000f220000100800 */
[----:B------:R-:W-:Y:S01]  /*fa10*/  PRMT R188, RZ, 0x7610, R188 ;  /* 0x00007610ffbc7816 */ /* 0x000fe200000000bc */
[----:B------:R-:W-:-:S02]  /*fa20*/  @!P0 IMAD.MOV.U32 R3, RZ, RZ, R30 ;  /* 0x000000ffff038224 */ /* 0x000fc400078e001e */
[----:B------:R-:W2:Y:S04]  /*fa30*/  LDL R30, [R1+0x334] ;  /* 0x00033400011e7983 */ /* 0x000ea80000100800 */
[----:B------:R0:W2:Y:S02]  /*fa40*/  @!P0 LDG.E.U8 R187, desc[UR14][R2.64] ;  /* 0x0000000e02bb8981 */ /* 0x0000a4000c1e1100 */
[----:B0-----:R-:W-:Y:S02]  /*fa50*/  @!P0 IMAD.MOV.U32 R2, RZ, RZ, R27 ;  /* 0x000000ffff028224 */ /* 0x001fe400078e001b */
[----:B------:R-:W2:Y:S01]  /*fa60*/  LDL R27, [R1+0x314] ;  /* 0x00031400011b7983 */ /* 0x000ea20000100800 */
[----:B------:R-:W-:-:S03]  /*fa70*/  @!P0 IMAD.MOV.U32 R3, RZ, RZ, R29 ;  /* 0x000000ffff038224 */ /* 0x000fc600078e001d */
[----:B------:R-:W2:Y:S04]  /*fa80*/  LDL R29, [R1+0x310] ;  /* 0x00031000011d7983 */ /* 0x000ea80000100800 */
[----:B------:R0:W2:Y:S01]  /*fa90*/  @!P0 LDG.E.U8 R188, desc[UR14][R2.64] ;  /* 0x0000000e02bc8981 */ /* 0x0000a2000c1e1100 */
[----:B------:R-:W-:Y:S02]  /*faa0*/  PRMT R190, RZ, 0x7610, R190 ;  /* 0x00007610ffbe7816 */ /* 0x000fe400000000be */
[----:B------:R-:W-:Y:S02]  /*fab0*/  PRMT R191, RZ, 0x7610, R191 ;  /* 0x00007610ffbf7816 */ /* 0x000fe400000000bf */
[----:B------:R-:W-:Y:S01]  /*fac0*/  PRMT R192, RZ, 0x7610, R192 ;  /* 0x00007610ffc07816 */ /* 0x000fe200000000c0 */
[----:B0-----:R-:W-:-:S02]  /*fad0*/  @!P0 IMAD.MOV.U32 R2, RZ, RZ, R24 ;  /* 0x000000ffff028224 */ /* 0x001fc400078e0018 */
[----:B------:R-:W2:Y:S01]  /*fae0*/  LDL R24, [R1+0x2f4] ;  /* 0x0002f40001187983 */ /* 0x000ea20000100800 */
[----:B------:R-:W-:-:S03]  /*faf0*/  @!P0 IMAD.MOV.U32 R3, RZ, RZ, R26 ;  /* 0x000000ffff038224 */ /* 0x000fc600078e001a */
[----:B------:R-:W2:Y:S04]  /*fb00*/  LDL R26, [R1+0x2f0] ;  /* 0x0002f000011a7983 */ /* 0x000ea80000100800 */
[----:B------:R0:W2:Y:S02]  /*fb10*/  @!P0 LDG.E.U8 R190, desc[UR14][R2.64] ;  /* 0x0000000e02be8981 */ /* 0x0000a4000c1e1100 */
[----:B0-----:R-:W-:Y:S02]  /*fb20*/  @!P0 IMAD.MOV.U32 R2, RZ, RZ, R42 ;  /* 0x000000ffff028224 */ /* 0x001fe400078e002a */
[----:B------:R-:W-:-:S05]  /*fb30*/  @!P0 IMAD.MOV.U32 R3, RZ, RZ, R43 ;  /* 0x000000ffff038224 */ /* 0x000fca00078e002b */
[----:B------:R0:W2:Y:S01]  /*fb40*/  @!P0 LDG.E.U8 R191, desc[UR14][R2.64] ;  /* 0x0000000e02bf8981 */ /* 0x0000a2000c1e1100 */
[----:B------:R-:W-:Y:S01]  /*fb50*/  PRMT R193, RZ, 0x7610, R193 ;  /* 0x00007610ffc17816 */ /* 0x000fe200000000c1 */
[----:B0-----:R-:W-:Y:S02]  /*fb60*/  @!P0 IMAD.MOV.U32 R2, RZ, RZ, R40 ;  /* 0x000000ffff028224 */ /* 0x001fe400078e0028 */
[----:B------:R-:W-:-:S05]  /*fb70*/  @!P0 IMAD.MOV.U32 R3, RZ, RZ, R41 ;  /* 0x000000ffff038224 */ /* 0x000fca00078e0029 */
[----:B------:R0:W2:Y:S02]  /*fb80*/  @!P0 LDG.E.U8 R192, desc[UR14][R2.64] ;  /* 0x0000000e02c08981 */ /* 0x0000a4000c1e1100 */
[----:B0-----:R-:W-:Y:S02]  /*fb90*/  @!P0 IMAD.MOV.U32 R3, RZ, RZ, R39 ;  /* 0x000000ffff038224 */ /* 0x001fe400078e0027 */
[----:B---3--:R-:W-:Y:S02]  /*fba0*/  @!P0 IMAD.MOV.U32 R2, RZ, RZ, R14 ;  /* 0x000000ffff028224 */ /* 0x008fe400078e000e */
[----:B------:R-:W3:Y:S04]  /*fbb0*/  LDL R14, [R1+0x2d4] ;  /* 0x0002d400010e7983 */ /* 0x000ee80000100800 */
[----:B------:R4:W3:Y:S02]  /*fbc0*/  @!P0 LDG.E.U8 R193, desc[UR14][R2.64] ;  /* 0x0000000e02c18981 */ /* 0x0008e4000c1e1100 */
[----:B----4-:R-:W-:-:S02]  /*fbd0*/  @!P0 IMAD.MOV.U32 R2, RZ, RZ, R13 ;  /* 0x000000ffff028224 */ /* 0x010fc400078e000d */
[----:B------:R-:W4:Y:S01]  /*fbe0*/  LDL R13, [R1+0x2b4] ;  /* 0x0002b400010d7983 */ /* 0x000f220000100800 */
[----:B------:R-:W-:Y:S01]  /*fbf0*/  PRMT R195, RZ, 0x7610, R195 ;  /* 0x00007610ffc37816 */ /* 0x000fe200000000c3 */
[----:B------:R-:W-:Y:S01]  /*fc00*/  @!P0 IMAD.MOV.U32 R3, RZ, RZ, R38 ;  /* 0x000000ffff038224 */ /* 0x000fe200078e0026 */
[----:B------:R-:W-:Y:S01]  /*fc10*/  PRMT R196, RZ, 0x7610, R196 ;  /* 0x00007610ffc47816 */ /* 0x000fe200000000c4 */
[----:B------:R-:W4:Y:S04]  /*fc20*/  LDL.LU R226, [R1+0x290] ;  /* 0x0002900001e27983 */ /* 0x000f280000300800 */
        /* <DEDUP_REMOVED lines=15> */
[----:B------:R-:W-:Y:S01]  /*fd20*/  @!P0 IMAD.MOV.U32 R3, RZ, RZ, R31 ;  /* 0x000000ffff038224 */ /* 0x000fe200078e001f */
[----:B------:R-:W2:Y:S04]  /*fd30*/  LDL.LU R30, [R1+0x230] ;  /* 0x00023000011e7983 */ /* 0x000ea80000300800 */
[----:B------:R0:W2:Y:S02]  /*fd40*/  @!P0 LDG.E.U8 R203, desc[UR14][R2.64] ;  /* 0x0000000e02cb8981 */ /* 0x0000a4000c1e1100 */
[----:B0-----:R-:W-:-:S02]  /*fd50*/  @!P0 IMAD.MOV.U32 R2, RZ, RZ, R27 ;  /* 0x000000ffff028224 */ /* 0x001fc400078e001b */
[----:B------:R-:W-:Y:S01]  /*fd60*/  @!P0 IMAD.MOV.U32 R3, RZ, RZ, R29 ;  /* 0x000000ffff038224 */ /* 0x000fe200078e001d */
[----:B------:R-:W2:Y:S04]  /*fd70*/  LDL.LU R27, [R1+0x214] ;  /* 0x00021400011b7983 */ /* 0x000ea80000300800 */
[----:B------:R0:W2:Y:S01]  /*fd80*/  @!P0 LDG.E.U8 R204, desc[UR14][R2.64] ;  /* 0x0000000e02cc8981 */ /* 0x0000a2000c1e1100 */
[----:B------:R-:W-:Y:S01]  /*fd90*/  PRMT R206, RZ, 0x7610, R206 ;  /* 0x00007610ffce7816 */ /* 0x000fe200000000ce */
[----:B0-----:R-:W-:Y:S02]  /*fda0*/  @!P0 IMAD.MOV.U32 R2, RZ, RZ, R24 ;  /* 0x000000ffff028224 */ /* 0x001fe400078e0018 */
[----:B------:R-:W2:Y:S04]  /*fdb0*/  LDL.LU R24, [R1+0x250] ;  /* 0x0002500001187983 */ /* 0x000ea80000300800 */
[----:B------:R-:W2:Y:S01]  /*fdc0*/  LDL.LU R246, [R1+0x270] ;  /* 0x0002700001f67983 */ /* 0x000ea20000300800 */
[----:B------:R-:W-:-:S03]  /*fdd0*/  @!P0 IMAD.MOV.U32 R3, RZ, RZ, R26 ;  /* 0x000000ffff038224 */ /* 0x000fc600078e001a */
[----:B------:R-:W2:Y:S04]  /*fde0*/  LDL.LU R224, [R1+0x274] ;  /* 0x0002740001e07983 */ /* 0x000ea80000300800 */
[----:B------:R-:W2:Y:S04]  /*fdf0*/  LDL.LU R156, [R1+0x254] ;  /* 0x00025400019c7983 */ /* 0x000ea80000300800 */
[----:B------:R0:W2:Y:S04]  /*fe00*/  @!P0 LDG.E.U8 R206, desc[UR14][R2.64] ;  /* 0x0000000e02ce8981 */ /* 0x0000a8000c1e1100 */
[----:B------:R1:W-:Y:S01]  /*fe10*/  STL [R1+0x7e4], R236 ;  /* 0x0007e4ec01007387 */ /* 0x0003e20000100800 */
[----:B0-----:R-:W-:-:S03]  /*fe20*/  @!P0 IMAD.MOV.U32 R3, RZ, RZ, R236 ;  /* 0x000000ffff038224 */ /* 0x001fc600078e00ec */
[----:B-1----:R-:W2:Y:S04]  /*fe30*/  LDL.LU R236, [R1+0x2ac] ;  /* 0x0002ac0001ec7983 */ /* 0x002ea80000300800 */
[----:B------:R-:W2:Y:S04]  /*fe40*/  LDL.LU R227, [R1+0x210] ;  /* 0x0002100001e37983 */ /* 0x000ea80000300800 */
[----:B------:R-:W2:Y:S01]  /*fe50*/  LDL.LU R245, [R1+0x234] ;  /* 0x0002340001f57983 */ /* 0x000ea20000300800 */
[----:B------:R-:W-:Y:S02]  /*fe60*/  PRMT R207, RZ, 0x7610, R207 ;  /* 0x00007610ffcf7816 */ /* 0x000fe400000000cf */
[----:B------:R-:W-:Y:S01]  /*fe70*/  PRMT R208, RZ, 0x7610, R208 ;  /* 0x00007610ffd07816 */ /* 0x000fe200000000d0 */
[----:B------:R-:W-:Y:S04]  /*fe80*/  STL [R1+0x7e8], R230 ;  /* 0x0007e8e601007387 */ /* 0x000fe80000100800 */
[----:B------:R0:W-:Y:S01]  /*fe90*/  STL [R1+0x7ec], R252 ;  /* 0x0007ecfc01007387 */ /* 0x0001e20000100800 */
[----:B---3--:R-:W-:-:S05]  /*fea0*/  @!P0 IMAD.MOV.U32 R2, RZ, RZ, R14 ;  /* 0x000000ffff028224 */ /* 0x008fca00078e000e */
[----:B------:R1:W3:Y:S02]  /*feb0*/  @!P0 LDG.E.U8 R207, desc[UR14][R2.64] ;  /* 0x0000000e02cf8981 */ /* 0x0002e4000c1e1100 */
[----:B-1----:R-:W-:Y:S02]  /*fec0*/  @!P0 IMAD.MOV.U32 R3, RZ, RZ, R230 ;  /* 0x000000ffff038224 */ /* 0x002fe400078e00e6 */
[----:B----4-:R-:W-:-:S05]  /*fed0*/  @!P0 IMAD.MOV.U32 R2, RZ, RZ, R13 ;  /* 0x000000ffff028224 */ /* 0x010fca00078e000d */
[----:B------:R1:W4:Y:S02]  /*fee0*/  @!P0 LDG.E.U8 R208, desc[UR14][R2.64] ;  /* 0x0000000e02d08981 */ /* 0x000324000c1e1100 */
[----:B-1----:R-:W-:Y:S02]  /*fef0*/  @!P0 IMAD.MOV.U32 R2, RZ, RZ, R252 ;  /* 0x000000ffff028224 */ /* 0x002fe400078e00fc */
[----:B0-----:R-:W3:Y:S04]  /*ff00*/  LDL.LU R252, [R1+0x2e8] ;  /* 0x0002e80001fc7983 */ /* 0x001ee80000300800 */
[----:B------:R-:W4:Y:S04]  /*ff10*/  LDL R29, [R1+0x784] ;  /* 0x00078400011d7983 */ /* 0x000f280000100800 */
[----:B------:R-:W3:Y:S04]  /*ff20*/  LDL R26, [R1+0x788] ;  /* 0x00078800011a7983 */ /* 0x000ee80000100800 */
[----:B------:R-:W3:Y:S01]  /*ff30*/  LDL R14, [R1+0x56c] ;  /* 0x00056c00010e7983 */ /* 0x000ee20000100800 */
[----:B------:R-:W-:Y:S01]  /*ff40*/  PRMT R210, RZ, 0x7610, R210 ;  /* 0x00007610ffd27816 */ /* 0x000fe200000000d2 */
[----:B------:R-:W-:Y:S01]  /*ff50*/  @!P0 IMAD.MOV.U32 R3, RZ, RZ, R226 ;  /* 0x000000ffff038224 */ /* 0x000fe200078e00e2 */
[----:B------:R-:W-:Y:S01]  /*ff60*/  PRMT R211, RZ, 0x7610, R211 ;  /* 0x00007610ffd37816 */ /* 0x000fe200000000d3 */
[----:B------:R-:W3:Y:S04]  /*ff70*/  LDL R37, [R1+0x568] ;  /* 0x0005680001257983 */ /* 0x000ee80000100800 */
[----:B------:R2:W3:Y:S01]  /*ff80*/  @!P0 LDG.E.U8 R210, desc[UR14][R2.64] ;  /* 0x0000000e02d28981 */ /* 0x0004e2000c1e1100 */
[----:B------:R-:W-:-:S02]  /*ff90*/  PRMT R217, RZ, 0x7610, R217 ;  /* 0x00007610ffd97816 */ /* 0x000fc400000000d9 */
[----:B------:R-:W-:Y:S01]  /*ffa0*/  PRMT R216, RZ, 0x7610, R216 ;  /* 0x00007610ffd87816 */ /* 0x000fe200000000d8 */
[----:B------:R-:W3:Y:S01]  /*ffb0*/  LDL R36, [R1+0x548] ;  /* 0x0005480001247983 */ /* 0x000ee20000100800 */
[----:B------:R-:W-:-:S03]  /*ffc0*/  PRMT R215, RZ, 0x7610, R215 ;  /* 0x00007610ffd77816 */ /* 0x000fc600000000d7 */
[----:B------:R-:W3:Y:S01]  /*ffd0*/  LDL R35, [R1+0x54c] ;  /* 0x00054c0001237983 */ /* 0x000ee20000100800 */
[----:B------:R-:W-:-:S03]  /*ffe0*/  PRMT R214, RZ, 0x7610, R214 ;  /* 0x00007610ffd67816 */ /* 0x000fc600000000d6 */
[----:B------:R-:W3:Y:S04]  /*fff0*/  LDL R34, [R1+0x528] ;  /* 0x0005280001227983 */ /* 0x000ee80000100800 */
[----:B------:R-:W3:Y:S01]  /*10000*/  LDL R33, [R1+0x52c] ;  /* 0x00052c0001217983 */ /* 0x000ee20000100800 */
[----:B------:R-:W-:-:S03]  /*10010*/  PRMT R213, RZ, 0x7610, R213 ;  /* 0x00007610ffd57816 */ /* 0x000fc600000000d5 */
[----:B------:R-:W3:Y:S04]  /*10020*/  LDL R32, [R1+0x508] ;  /* 0x0005080001207983 */ /* 0x000ee80000100800 */
[----:B------:R-:W3:Y:S01]  /*10030*/  LDL R31, [R1+0x50c] ;  /* 0x00050c00011f7983 */ /* 0x000ee20000100800 */
[----:B------:R-:W-:-:S03]  /*10040*/  PRMT R212, RZ, 0x7610, R212 ;  /* 0x00007610ffd47816 */ /* 0x000fc600000000d4 */
[----:B------:R-:W3:Y:S04]  /*10050*/  LDL R39, [R1+0x4e8] ;  /* 0x0004e80001277983 */ /* 0x000ee80000100800 */
[----:B------:R-:W3:Y:S04]  /*10060*/  LDL R38, [R1+0x4ec] ;  /* 0x0004ec0001267983 */ /* 0x000ee80000100800 */
[----:B------:R0:W-:Y:S01]  /*10070*/  STL [R1+0x7f4], R250 ;  /* 0x0007f4fa01007387 */ /* 0x0001e20000100800 */
[----:B--2---:R-:W-:Y:S02]  /*10080*/  @!P0 IMAD.MOV.U32 R3, RZ, RZ, R246 ;  /* 0x000000ffff038224 */ /* 0x004fe400078e00f6 */
[----:B------:R-:W-:-:S05]  /*10090*/  @!P0 IMAD.MOV.U32 R2, RZ, RZ, R224 ;  /* 0x000000ffff028224 */ /* 0x000fca00078e00e0 */
[----:B------:R1:W2:Y:S02]  /*100a0*/  @!P0 LDG.E.U8 R211, desc[UR14][R2.64] ;  /* 0x0000000e02d38981 */ /* 0x0002a4000c1e1100 */
[----:B-1----:R-:W-:Y:S02]  /*100b0*/  @!P0 IMAD.MOV.U32 R2, RZ, RZ, R156 ;  /* 0x000000ffff028224 */ /* 0x002fe400078e009c */
        /* <DEDUP_REMOVED lines=9> */
[----:B------:R-:W-:Y:S01]  /*10150*/  @!P0 IMAD.MOV.U32 R3, RZ, RZ, R249 ;  /* 0x000000ffff038224 */ /* 0x000fe200078e00f9 */
[----:B0-----:R-:W2:Y:S04]  /*10160*/  LDL.LU R250, [R1+0x2cc] ;  /* 0x0002cc0001fa7983 */ /* 0x001ea80000300800 */
[----:B------:R0:W2:Y:S04]  /*10170*/  @!P0 LDG.E.U8 R214, desc[UR14][R2.64] ;  /* 0x0000000e02d68981 */ /* 0x0000a8000c1e1100 */
[----:B------:R-:W-:Y:S01]  /*10180*/  STL [R1+0x7f0], R249 ;  /* 0x0007f0f901007387 */ /* 0x000fe20000100800 */
[----:B0-----:R-:W-:-:S02]  /*10190*/  @!P0 IMAD.MOV.U32 R2, RZ, RZ, R242 ;  /* 0x000000ffff028224 */ /* 0x001fc400078e00f2 */
[----:B------:R-:W-:Y:S01]  /*101a0*/  @!P0 IMAD.MOV.U32 R3, RZ, RZ, R241 ;  /* 0x000000ffff038224 */ /* 0x000fe200078e00f1 */
[----:B------:R0:W-:Y:S04]  /*101b0*/  STL [R1+0x7fc], R242 ;  /* 0x0007fcf201007387 */ /* 0x0001e80000100800 */
[----:B------:R1:W2:Y:S01]  /*101c0*/  @!P0 LDG.E.U8 R213, desc[UR14][R2.64] ;  /* 0x0000000e02d58981 */ /* 0x0002a2000c1e1100 */
[----:B------:R-:W-:-:S03]  /*101d0*/  PRMT R222, RZ, 0x7610, R222 ;  /* 0x00007610ffde7816 */ /* 0x000fc600000000de */
[----:B0-----:R-:W2:Y:S01]  /*101e0*/  LDL.LU R242, [R1+0x308] ;  /* 0x0003080001f27983 */ /* 0x001ea20000300800 */
[----:B-1----:R-:W-:Y:S02]  /*101f0*/  @!P0 IMAD.MOV.U32 R2, RZ, RZ, R234 ;  /* 0x000000ffff028224 */ /* 0x002fe400078e00ea */
[----:B------:R-:W-:Y:S01]  /*10200*/  @!P0 IMAD.MOV.U32 R3, RZ, RZ, R233 ;  /* 0x000000ffff038224 */ /* 0x000fe200078e00e9 */
[----:B------:R-:W-:Y:S04]  /*10210*/  STL [R1+0x7f8], R241 ;  /* 0x0007f8f101007387 */ /* 0x000fe80000100800 */
[----:B------:R0:W-:Y:S04]  /*10220*/  STL [R1+0x804], R234 ;  /* 0x000804ea01007387 */ /* 0x0001e80000100800 */
[----:B------:R4:W2:Y:S04]  /*10230*/  @!P0 LDG.E.U8 R212, desc[UR14][R2.64] ;  /* 0x0000000e02d48981 */ /* 0x0008a8000c1e1100 */
[----:B0-----:R-:W2:Y:S04]  /*10240*/  LDL.LU R234, [R1+0x2ec] ;  /* 0x0002ec0001ea7983 */ /* 0x001ea80000300800 */
[----:B------:R-:W-:Y:S01]  /*10250*/  STL [R1+0x800], R233 ;  /* 0x000800e901007387 */ /* 0x000fe20000100800 */
[----:B------:R-:W-:-:S02]  /*10260*/  PRMT R221, RZ, 0x7610, R221 ;  /* 0x00007610ffdd7816 */ /* 0x000fc400000000dd */
[----:B------:R-:W-:Y:S01]  /*10270*/  PRMT R220, RZ, 0x7610, R220 ;  /* 0x00007610ffdc7816 */ /* 0x000fe200000000dc */
[----:B------:R-:W2:Y:S01]  /*10280*/  LDL R43, [R1+0x408] ;  /* 0x00040800012b7983 */ /* 0x000ea20000100800 */
[----:B------:R-:W-:Y:S02]  /*10290*/  PRMT R219, RZ, 0x7610, R219 ;  /* 0x00007610ffdb7816 */ /* 0x000fe400000000db */
[----:B------:R-:W-:Y:S01]  /*102a0*/  PRMT R218, RZ, 0x7610, R218 ;  /* 0x00007610ffda7816 */ /* 0x000fe200000000da */
[----:B------:R-:W2:Y:S01]  /*102b0*/  LDL R42, [R1+0x3e8] ;  /* 0x0003e800012a7983 */ /* 0x000ea20000100800 */
[----:B------:R-:W-:Y:S02]  /*102c0*/  PRMT R209, RZ, 0x7610, R209 ;  /* 0x00007610ffd17816 */ /* 0x000fe400000000d1 */
[----:B------:R-:W-:Y:S01]  /*102d0*/  PRMT R205, RZ, 0x7610, R205 ;  /* 0x00007610ffcd7816 */ /* 0x000fe200000000cd */
[----:B------:R-:W2:Y:S04]  /*102e0*/  LDL R41, [R1+0x3ec] ;  /* 0x0003ec0001297983 */ /* 0x000ea80000100800 */
[----:B------:R-:W2:Y:S01]  /*102f0*/  LDL R40, [R1+0x3c8] ;  /* 0x0003c80001287983 */ /* 0x000ea20000100800 */
[----:B----4-:R-:W-:-:S03]  /*10300*/  @!P0 IMAD.MOV.U32 R3, RZ, RZ, R29 ;  /* 0x000000ffff038224 */ /* 0x010fc600078e001d */
[----:B------:R-:W4:Y:S01]  /*10310*/  LDL R29, [R1+0x4c8] ;  /* 0x0004c800011d7983 */ /* 0x000f220000100800 */
[----:B---3--:R-:W-:-:S03]  /*10320*/  @!P0 IMAD.MOV.U32 R2, RZ, RZ, R26 ;  /* 0x000000ffff028224 */ /* 0x008fc600078e001a */
[----:B------:R-:W3:Y:S04]  /*10330*/  LDL R26, [R1+0x4cc] ;  /* 0x0004cc00011a7983 */ /* 0x000ee80000100800 */
[----:B------:R0:W2:Y:S02]  /*10340*/  @!P0 LDG.E.U8 R222, desc[UR14][R2.64] ;  /* 0x0000000e02de8981 */ /* 0x0000a4000c1e1100 */
[----:B0-----:R-:W-:Y:S02]  /*10350*/  @!P0 IMAD.MOV.U32 R2, RZ, RZ, R14 ;  /* 0x000000ffff028224 */ /* 0x001fe400078e000e */
[----:B------:R-:W2:Y:S01]  /*10360*/  LDL R14, [R1+0x4ac] ;  /* 0x0004ac00010e7983 */ /* 0x000ea20000100800 */
[----:B------:R-:W-:-:S03]  /*10370*/  @!P0 IMAD.MOV.U32 R3, RZ, RZ, R37 ;  /* 0x000000ffff038224 */ /* 0x000fc600078e0025 */
[----:B------:R-:W2:Y:S04]  /*10380*/  LDL R37, [R1+0x4a8] ;  /* 0x0004a80001257983 */ /* 0x000ea80000100800 */
[----:B------:R0:W2:Y:S02]  /*10390*/  @!P0 LDG.E.U8 R221, desc[UR14][R2.64] ;  /* 0x0000000e02dd8981 */ /* 0x0000a4000c1e1100 */
[----:B0-----:R-:W-:Y:S02]  /*103a0*/  @!P0 IMAD.MOV.U32 R2, RZ, RZ, R35 ;  /* 0x000000ffff028224 */ /* 0x001fe400078e0023 */
[----:B------:R-:W-:Y:S01]  /*103b0*/  @!P0 IMAD.MOV.U32 R3, RZ, RZ, R36 ;  /* 0x000000ffff038224 */ /* 0x000fe200078e0024 */
[----:B------:R-:W2:Y:S04]  /*103c0*/  LDL R35, [R1+0x48c] ;  /* 0x00048c0001237983 */ /* 0x000ea80000100800 */
[----:B------:R0:W2:Y:S04]  /*103d0*/  @!P0 LDG.E.U8 R220, desc[UR14][R2.64] ;  /* 0x0000000e02dc8981 */ /* 0x0000a8000c1e1100 */
[----:B------:R-:W2:Y:S01]  /*103e0*/  LDL R36, [R1+0x488] ;  /* 0x0004880001247983 */ /* 0x000ea20000100800 */
[----:B0-----:R-:W-:-:S02]  /*103f0*/  @!P0 IMAD.MOV.U32 R2, RZ, RZ, R33 ;  /* 0x000000ffff028224 */ /* 0x001fc400078e0021 */
        /* <DEDUP_REMOVED lines=11> */
[----:B------:R-:W-:Y:S01]  /*104b0*/  PRMT R201, RZ, 0x7610, R201 ;  /* 0x00007610ffc97816 */ /* 0x000fe200000000c9 */
[----:B------:R-:W2:Y:S04]  /*104c0*/  LDL R39, [R1+0x3cc] ;  /* 0x0003cc0001277983 */ /* 0x000ea80000100800 */
[----:B------:R4:W2:Y:S04]  /*104d0*/  @!P0 LDG.E.U8 R209, desc[UR14][R2.64] ;  /* 0x0000000e02d18981 */ /* 0x0008a8000c1e1100 */
[----:B------:R-:W2:Y:S01]  /*104e0*/  LDL R38, [R1+0x3a8] ;  /* 0x0003a80001267983 */ /* 0x000ea20000100800 */
[----:B----4-:R-:W-:-:S03]  /*104f0*/  @!P0 IMAD.MOV.U32 R3, RZ, RZ, R29 ;  /* 0x000000ffff038224 */ /* 0x010fc600078e001d */
[----:B------:R-:W4:Y:S01]  /*10500*/  LDL R29, [R1+0x428] ;  /* 0x00042800011d7983 */ /* 0x000f220000100800 */
[----:B---3--:R-:W-:-:S03]  /*10510*/  @!P0 IMAD.MOV.U32 R2, RZ, RZ, R26 ;  /* 0x000000ffff028224 */ /* 0x008fc600078e001a */
[----:B------:R-:W3:Y:S04]  /*10520*/  LDL R26, [R1+0x42c] ;  /* 0x00042c00011a7983 */ /* 0x000ee80000100800 */
[----:B------:R2:W3:Y:S02]  /*10530*/  @!P0 LDG.E.U8 R205, desc[UR14][R2.64] ;  /* 0x0000000e02cd8981 */ /* 0x0004e4000c1e1100 */
[----:B--2---:R-:W-:Y:S02]  /*10540*/  @!P0 IMAD.MOV.U32 R2, RZ, RZ, R14 ;  /* 0x000000ffff028224 */ /* 0x004fe400078e000e */
[----:B------:R-:W2:Y:S01]  /*10550*/  LDL R14, [R1+0x40c] ;  /* 0x00040c00010e7983 */ /* 0x000ea20000100800 */
[----:B------:R-:W-:-:S03]  /*10560*/  @!P0 IMAD.MOV.U32 R3, RZ, RZ, R37 ;  /* 0x000000ffff038224 */ /* 0x000fc600078e0025 */
[----:B------:R-:W2:Y:S01]  /*10570*/  LDL R37, [R1+0x3ac] ;  /* 0x0003ac0001257983 */ /* 0x000ea20000100800 */
[----:B------:R-:W-:-:S03]  /*10580*/  PRMT R200, RZ, 0x7610, R200 ;  /* 0x00007610ffc87816 */ /* 0x000fc600000000c8 */
[----:B------:R0:W2:Y:S01]  /*10590*/  @!P0 LDG.E.U8 R201, desc[UR14][R2.64] ;  /* 0x0000000e02c98981 */ /* 0x0000a2000c1e1100 */
[----:B------:R-:W-:Y:S01]  /*105a0*/  PRMT R199, RZ, 0x7610, R199 ;  /* 0x00007610ffc77816 */ /* 0x000fe200000000c7 */
[----:B0-----:R-:W-:Y:S02]  /*105b0*/  @!P0 IMAD.MOV.U32 R2, RZ, RZ, R35 ;  /* 0x000000ffff028224 */ /* 0x001fe400078e0023 */
[----:B------:R-:W2:Y:S01]  /*105c0*/  LDL R35, [R1+0x38c] ;  /* 0x00038c0001237983 */ /* 0x000ea20000100800 */
[----:B------:R-:W-:-:S03]  /*105d0*/  @!P0 IMAD.MOV.U32 R3, RZ, RZ, R36 ;  /* 0x000000ffff038224 */ /* 0x000fc600078e0024 */
[----:B------:R-:W2:Y:S04]  /*105e0*/  LDL R36, [R1+0x388] ;  /* 0x0003880001247983 */ /* 0x000ea80000100800 */
[----:B------:R0:W2:Y:S01]  /*105f0*/  @!P0 LDG.E.U8 R200, desc[UR14][R2.64] ;  /* 0x0000000e02c88981 */ /* 0x0000a2000c1e1100 */
[----:B------:R-:W-:Y:S01]  /*10600*/  PRMT R198, RZ, 0x7610, R198 ;  /* 0x00007610ffc67816 */ /* 0x000fe200000000c6 */
[----:B0-----:R-:W-:Y:S02]  /*10610*/  @!P0 IMAD.MOV.U32 R2, RZ, RZ, R33 ;  /* 0x000000ffff028224 */ /* 0x001fe400078e0021 */
[----:B------:R-:W-:Y:S01]  /*10620*/  @!P0 IMAD.MOV.U32 R3, RZ, RZ, R34 ;  /* 0x000000ffff038224 */ /* 0x000fe200078e0022 */
[----:B------:R-:W2:Y:S04]  /*10630*/  LDL R33, [R1+0x36c] ;  /* 0x00036c0001217983 */ /* 0x000ea80000100800 */
[----:B------:R-:W2:Y:S04]  /*10640*/  LDL R34, [R1+0x368] ;  /* 0x0003680001227983 */ /* 0x000ea80000100800 */
[----:B------:R0:W2:Y:S01]  /*10650*/  @!P0 LDG.E.U8 R199, desc[UR14][R2.64] ;  /* 0x0000000e02c78981 */ /* 0x0000a2000c1e1100 */
[----:B------:R-:W-:Y:S01]  /*10660*/  PRMT R194, RZ, 0x7610, R194 ;  /* 0x00007610ffc27816 */ /* 0x000fe200000000c2 */
[----:B0-----:R-:W-:-:S02]  /*10670*/  @!P0 IMAD.MOV.U32 R2, RZ, RZ, R31 ;  /* 0x000000ffff028224 */ /* 0x001fc400078e001f */
[----:B------:R-:W-:Y:S01]  /*10680*/  @!P0 IMAD.MOV.U32 R3, RZ, RZ, R32 ;  /* 0x000000ffff038224 */ /* 0x000fe200078e0020 */
[----:B------:R-:W2:Y:S04]  /*10690*/  LDL R31, [R1+0x34c] ;  /* 0x00034c00011f7983 */ /* 0x000ea80000100800 */
[----:B------:R-:W2:Y:S04]  /*106a0*/  LDL R32, [R1+0x348] ;  /* 0x0003480001207983 */ /* 0x000ea80000100800 */
[----:B------:R4:W2:Y:S02]  /*106b0*/  @!P0 LDG.E.U8 R198, desc[UR14][R2.64] ;  /* 0x0000000e02c68981 */ /* 0x0008a4000c1e1100 */
[----:B----4-:R-:W-:-:S02]  /*106c0*/  @!P0 IMAD.MOV.U32 R3, RZ, RZ, R29 ;  /* 0x000000ffff038224 */ /* 0x010fc400078e001d */
[----:B------:R-:W4:Y:S01]  /*106d0*/  LDL R29, [R1+0x328] ;  /* 0x00032800011d7983 */ /* 0x000f220000100800 */
[----:B---3--:R-:W-:-:S03]  /*106e0*/  @!P0 IMAD.MOV.U32 R2, RZ, RZ, R26 ;  /* 0x000000ffff028224 */ /* 0x008fc600078e001a */
[----:B------:R-:W3:Y:S04]  /*106f0*/  LDL R26, [R1+0x32c] ;  /* 0x00032c00011a7983 */ /* 0x000ee80000100800 */
[----:B------:R2:W3:Y:S02]  /*10700*/  @!P0 LDG.E.U8 R194, desc[UR14][R2.64] ;  /* 0x0000000e02c28981 */ /* 0x0004e4000c1e1100 */
[----:B--2---:R-:W-:Y:S02]  /*10710*/  @!P0 IMAD.MOV.U32 R2, RZ, RZ, R14 ;  /* 0x000000ffff028224 */ /* 0x004fe400078e000e */
[----:B------:R-:W2:Y:S01]  /*10720*/  LDL R14, [R1+0x30c] ;  /* 0x00030c00010e7983 */ /* 0x000ea20000100800 */
[----:B------:R-:W-:Y:S01]  /*10730*/  PRMT R189, RZ, 0x7610, R189 ;  /* 0x00007610ffbd7816 */ /* 0x000fe200000000bd */
[----:B------:R-:W-:Y:S01]  /*10740*/  @!P0 IMAD.MOV.U32 R3, RZ, RZ, R43 ;  /* 0x000000ffff038224 */ /* 0x000fe200078e002b */
[----:B------:R-:W-:-:S04]  /*10750*/  PRMT R185, RZ, 0x7610, R185 ;  /* 0x00007610ffb97816 */ /* 0x000fc800000000b9 */
        /* <DEDUP_REMOVED lines=23> */
[----:B------:R-:W-:Y:S02]  /*108d0*/  @!P0 IMAD.MOV.U32 R3, RZ, RZ, R32 ;  /* 0x000000ffff038224 */ /* 0x000fe400078e0020 */
[----:B------:R-:W2:Y:S04]  /*108e0*/  LDL R32, [R1+0x24c] ;  /* 0x00024c0001207983 */ /* 0x000ea80000100800 */
[----:B------:R4:W2:Y:S04]  /*108f0*/  @!P0 LDG.E.U8 R179, desc[UR14][R2.64] ;  /* 0x0000000e02b38981 */ /* 0x0008a8000c1e1100 */
[----:B------:R-:W2:Y:S01]  /*10900*/  LDL.LU R31, [R1+0x228] ;  /* 0x00022800011f7983 */ /* 0x000ea20000300800 */
[----:B----4-:R-:W-:-:S03]  /*10910*/  @!P0 IMAD.MOV.U32 R3, RZ, RZ, R29 ;  /* 0x000000ffff038224 */ /* 0x010fc600078e001d */
[----:B------:R-:W4:Y:S01]  /*10920*/  LDL.LU R29, [R1+0x20c] ;  /* 0x00020c00011d7983 */ /* 0x000f220000300800 */
[----:B---3--:R-:W-:-:S03]  /*10930*/  @!P0 IMAD.MOV.U32 R2, RZ, RZ, R26 ;  /* 0x000000ffff028224 */ /* 0x008fc600078e001a */
[----:B------:R-:W3:Y:S04]  /*10940*/  LDL.LU R26, [R1+0x248] ;  /* 0x00024800011a7983 */ /* 0x000ee80000300800 */
[----:B------:R2:W4:Y:S02]  /*10950*/  @!P0 LDG.E.U8 R178, desc[UR14][R2.64] ;  /* 0x0000000e02b28981 */ /* 0x000524000c1e1100 */
[----:B--2---:R-:W-:Y:S02]  /*10960*/  @!P0 IMAD.MOV.U32 R2, RZ, RZ, R14 ;  /* 0x000000ffff028224 */ /* 0x004fe400078e000e */
[----:B------:R-:W2:Y:S04]  /*10970*/  LDL.LU R14, [R1+0x268] ;  /* 0x00026800010e7983 */ /* 0x000ea80000300800 */
[----:B------:R-:W3:Y:S04]  /*10980*/  LDL.LU R238, [R1+0x288] ;  /* 0x0002880001ee7983 */ /* 0x000ee80000300800 */
[----:B------:R-:W4:Y:S01]  /*10990*/  LDL.LU R225, [R1+0x26c] ;  /* 0x00026c0001e17983 */ /* 0x000f220000300800 */
[----:B------:R-:W0:Y:S01]  /*109a0*/  S2R R223, SR_TID.X ;  /* 0x0000000000df7919 */ /* 0x000e220000002100 */
[----:B------:R-:W-:Y:S01]  /*109b0*/  PRMT R177, RZ, 0x7610, R177 ;  /* 0x00007610ffb17816 */ /* 0x000fe200000000b1 */
[----:B------:R-:W-:Y:S01]  /*109c0*/  @!P0 IMAD.MOV.U32 R3, RZ, RZ, R242 ;  /* 0x000000ffff038224 */ /* 0x000fe200078e00f2 */
[----:B------:R-:W-:Y:S01]  /*109d0*/  STL [R1+0x808], R242 ;  /* 0x000808f201007387 */ /* 0x000fe20000100800 */
[----:B0-----:R-:W-:-:S03]  /*109e0*/  LOP3.LUT R13, R223, 0x7f, RZ, 0xc0, !PT ;  /* 0x0000007fdf0d7812 */ /* 0x001fc600078ec0ff */
[----:B------:R0:W2:Y:S04]  /*109f0*/  @!P0 LDG.E.U8 R177, desc[UR14][R2.64] ;  /* 0x0000000e02b18981 */ /* 0x0000a8000c1e1100 */
[----:B------:R-:W-:Y:S04]  /*10a00*/  STS.U8 [R13+UR12], R173 ;  /* 0x000000ad0d007988 */ /* 0x000fe8000800000c */
[----:B------:R-:W-:Y:S04]  /*10a10*/  STS.U8 [R13+UR12+0x200], R172 ;  /* 0x000200ac0d007988 */ /* 0x000fe8000800000c */
        /* <DEDUP_REMOVED lines=21> */
[----:B------:R-:W-:Y:S01]  /*10b70*/  STS.U8 [R13+UR12+0x2e00], R6 ;  /* 0x002e00060d007988 */ /* 0x000fe2000800000c */
[----:B------:R-:W-:-:S03]  /*10b80*/  PRMT R176, RZ, 0x7610, R176 ;  /* 0x00007610ffb07816 */ /* 0x000fc600000000b0 */
[----:B------:R-:W-:Y:S01]  /*10b90*/  STS.U8 [R13+UR12+0x3000], R5 ;  /* 0x003000050d007988 */ /* 0x000fe2000800000c */
[----:B0-----:R-:W-:-:S03]  /*10ba0*/  @!P0 IMAD.MOV.U32 R2, RZ, RZ, R234 ;  /* 0x000000ffff028224 */ /* 0x001fc600078e00ea */
[----:B------:R-:W-:Y:S01]  /*10bb0*/  STS.U8 [R13+UR12+0x3200], R4 ;  /* 0x003200040d007988 */ /* 0x000fe2000800000c */
[----:B------:R-:W-:-:S03]  /*10bc0*/  @!P0 IMAD.MOV.U32 R3, RZ, RZ, R252 ;  /* 0x000000ffff038224 */ /* 0x000fc600078e00fc */
[----:B------:R-:W-:Y:S04]  /*10bd0*/  STL [R1+0x810], R234 ;  /* 0x000810ea01007387 */ /* 0x000fe80000100800 */
[----:B------:R-:W-:Y:S04]  /*10be0*/  STS.U8 [R13+UR12+0x3400], R17 ;  /* 0x003400110d007988 */ /* 0x000fe8000800000c */
[----:B------:R-:W-:Y:S04]  /*10bf0*/  STL [R1+0x80c], R252 ;  /* 0x00080cfc01007387 */ /* 0x000fe80000100800 */
[----:B------:R-:W-:Y:S04]  /*10c00*/  STS.U8 [R13+UR12+0x3600], R22 ;  /* 0x003600160d007988 */ /* 0x000fe8000800000c */
[----:B------:R-:W-:Y:S04]  /*10c10*/  STL [R1+0x818], R250 ;  /* 0x000818fa01007387 */ /* 0x000fe80000100800 */
[----:B------:R-:W-:Y:S04]  /*10c20*/  STL [R1+0x814], R244 ;  /* 0x000814f401007387 */ /* 0x000fe80000100800 */
[----:B------:R-:W-:Y:S04]  /*10c30*/  STS.U8 [R13+UR12+0x3800], R153 ;  /* 0x003800990d007988 */ /* 0x000fe8000800000c */
[----:B------:R-:W-:Y:S04]  /*10c40*/  STL [R1+0x820], R236 ;  /* 0x000820ec01007387 */ /* 0x000fe80000100800 */
[----:B------:R-:W-:Y:S01]  /*10c50*/  STS.U8 [R13+UR12+0x3a00], R154 ;  /* 0x003a009a0d007988 */ /* 0x000fe2000800000c */
[----:B------:R-:W-:-:S03]  /*10c60*/  PRMT R175, RZ, 0x7610, R175 ;  /* 0x00007610ffaf7816 */ /* 0x000fc600000000af */
[----:B------:R-:W-:Y:S04]  /*10c70*/  STL [R1+0x81c], R0 ;  /* 0x00081c0001007387 */ /* 0x000fe80000100800 */
[----:B------:R-:W-:Y:S04]  /*10c80*/  STS.U8 [R13+UR12+0x3c00], R155 ;  /* 0x003c009b0d007988 */ /* 0x000fe8000800000c */
[----:B------:R-:W-:Y:S04]  /*10c90*/  STL [R1+0x824], R251 ;  /* 0x000824fb01007387 */ /* 0x000fe80000100800 */
[----:B------:R0:W-:Y:S04]  /*10ca0*/  STS.U8 [R13+UR12+0x3e00], R157 ;  /* 0x003e009d0d007988 */ /* 0x0001e8000800000c */
[----:B------:R1:W2:Y:S04]  /*10cb0*/  @!P0 LDG.E.U8 R176, desc[UR14][R2.64] ;  /* 0x0000000e02b08981 */ /* 0x0002a8000c1e1100 */
[----:B0-----:R-:W2:Y:S01]  /*10cc0*/  LDL.LU R13, [R1+0x22c] ;  /* 0x00022c00010d7983 */ /* 0x001ea20000300800 */
[----:B-1----:R-:W-:-:S03]  /*10cd0*/  @!P0 IMAD.MOV.U32 R2, RZ, RZ, R250 ;  /* 0x000000ffff028224 */ /* 0x002fc600078e00fa */
[----:B------:R-:W2:Y:S01]  /*10ce0*/  LDL.LU R223, [R1+0x208] ;  /* 0x0002080001df7983 */ /* 0x000ea20000300800 */
[----:B------:R-:W-:Y:S01]  /*10cf0*/  @!P0 IMAD.MOV.U32 R3, RZ, RZ, R244 ;  /* 0x000000ffff038224 */ /* 0x000fe200078e00f4 */
[----:B------:R-:W-:-:S04]  /*10d00*/  PRMT R174, RZ, 0x7610, R174 ;  /* 0x00007610ffae7816 */ /* 0x000fc800000000ae */
[----:B------:R0:W2:Y:S02]  /*10d10*/  @!P0 LDG.E.U8 R175, desc[UR14][R2.64] ;  /* 0x0000000e02af8981 */ /* 0x0000a4000c1e1100 */
[----:B0-----:R-:W-:Y:S02]  /*10d20*/  @!P0 IMAD.MOV.U32 R2, RZ, RZ, R236 ;  /* 0x000000ffff028224 */ /* 0x001fe400078e00ec */
[----:B------:R-:W-:-:S05]  /*10d30*/  @!P0 IMAD.MOV.U32 R3, RZ, RZ, R0 ;  /* 0x000000ffff038224 */ /* 0x000fca00078e0000 */
[----:B------:R0:W2:Y:S01]  /*10d40*/  @!P0 LDG.E.U8 R174, desc[UR14][R2.64] ;  /* 0x0000000e02ae8981 */ /* 0x0000a2000c1e1100 */
[----:B------:R-:W-:Y:S01]  /*10d50*/  PRMT R173, RZ, 0x7610, R173 ;  /* 0x00007610ffad7816 */ /* 0x000fe200000000ad */
[----:B0-----:R-:W-:Y:S02]  /*10d60*/  @!P0 IMAD.MOV.U32 R2, RZ, RZ, R251 ;  /* 0x000000ffff028224 */ /* 0x001fe400078e00fb */
[----:B------:R-:W2:Y:S04]  /*10d70*/  LDL.LU R251, [R1+0x364] ;  /* 0x0003640001fb7983 */ /* 0x000ea80000300800 */
        /* <DEDUP_REMOVED lines=8> */
[----:B------:R-:W2:Y:S01]  /*10e00*/  LDL.LU R241, [R1+0x300] ;  /* 0x0003000001f17983 */ /* 0x000ea20000300800 */
[----:B------:R-:W-:-:S03]  /*10e10*/  PRMT R172, RZ, 0x7610, R172 ;  /* 0x00007610ffac7816 */ /* 0x000fc600000000ac */
[----:B------:R-:W2:Y:S04]  /*10e20*/  LDL.LU R249, [R1+0x2c4] ;  /* 0x0002c40001f97983 */ /* 0x000ea80000300800 */
[----:B------:R-:W2:Y:S04]  /*10e30*/  LDL.LU R230, [R1+0x2e0] ;  /* 0x0002e00001e67983 */ /* 0x000ea80000300800 */
[----:B------:R-:W2:Y:S04]  /*10e40*/  LDL.LU R235, [R1+0x2a4] ;  /* 0x0002a40001eb7983 */ /* 0x000ea80000300800 */
[----:B------:R-:W2:Y:S01]  /*10e50*/  LDL.LU R243, [R1+0x2c0] ;  /* 0x0002c00001f37983 */ /* 0x000ea20000300800 */
[----:B---3--:R-:W-:-:S03]  /*10e60*/  @!P0 IMAD.MOV.U32 R3, RZ, RZ, R238 ;  /* 0x000000ffff038224 */ /* 0x008fc600078e00ee */
[----:B------:R-:W3:Y:S04]  /*10e70*/  LDL.LU R229, [R1+0x284] ;  /* 0x0002840001e57983 */ /* 0x000ee80000300800 */
[----:B------:R4:W3:Y:S04]  /*10e80*/  @!P0 LDG.E.U8 R173, desc[UR14][R2.64] ;  /* 0x0000000e02ad8981 */ /* 0x0008e8000c1e1100 */
[----:B------:R-:W3:Y:S01]  /*10e90*/  LDL R33, [R1+0x580] ;  /* 0x0005800001217983 */ /* 0x000ee20000100800 */
[----:B------:R-:W-:Y:S02]  /*10ea0*/  PRMT R171, RZ, 0x7610, R171 ;  /* 0x00007610ffab7816 */ /* 0x000fe400000000ab */
[----:B------:R-:W-:Y:S01]  /*10eb0*/  PRMT R170, RZ, 0x7610, R170 ;  /* 0x00007610ffaa7816 */ /* 0x000fe200000000aa */
[----:B------:R-:W3:Y:S01]  /*10ec0*/  LDL R41, [R1+0x560] ;  /* 0x0005600001297983 */ /* 0x000ee20000100800 */
[----:B----4-:R-:W-:-:S02]  /*10ed0*/  @!P0 IMAD.MOV.U32 R2, RZ, RZ, R225 ;  /* 0x000000ffff028224 */ /* 0x010fc400078e00e1 */
[----:B--2---:R-:W-:Y:S01]  /*10ee0*/  @!P0 IMAD.MOV.U32 R3, RZ, RZ, R14 ;  /* 0x000000ffff038224 */ /* 0x004fe200078e000e */
[----:B------:R-:W-:Y:S01]  /*10ef0*/  PRMT R169, RZ, 0x7610, R169 ;  /* 0x00007610ffa97816 */ /* 0x000fe200000000a9 */
[----:B------:R-:W2:Y:S04]  /*10f00*/  LDL R40, [R1+0x564] ;  /* 0x0005640001287983 */ /* 0x000ea80000100800 */
[----:B------:R0:W4:Y:S01]  /*10f10*/  @!P0 LDG.E.U8 R172, desc[UR14][R2.64] ;  /* 0x0000000e02ac8981 */ /* 0x000122000c1e1100 */
[----:B------:R-:W-:-:S03]  /*10f20*/  PRMT R168, RZ, 0x7610, R168 ;  /* 0x00007610ffa87816 */ /* 0x000fc600000000a8 */
[----:B------:R-:W4:Y:S04]  /*10f30*/  LDL R39, [R1+0x540] ;  /* 0x0005400001277983 */ /* 0x000f280000100800 */
[----:B------:R-:W4:Y:S01]  /*10f40*/  LDL R38, [R1+0x544] ;  /* 0x0005440001267983 */ /* 0x000f220000100800 */
[----:B0-----:R-:W-:-:S03]  /*10f50*/  @!P0 IMAD.MOV.U32 R2, RZ, RZ, R32 ;  /* 0x000000ffff028224 */ /* 0x001fc600078e0020 */
[----:B------:R-:W2:Y:S01]  /*10f60*/  LDL R32, [R1+0x780] ;  /* 0x0007800001207983 */ /* 0x000ea20000100800 */
[----:B------:R-:W-:Y:S01]  /*10f70*/  @!P0 IMAD.MOV.U32 R3, RZ, RZ, R26 ;  /* 0x000000ffff038224 */ /* 0x000fe200078e001a */
[----:B------:R-:W-:Y:S02]  /*10f80*/  PRMT R167, RZ, 0x7610, R167 ;  /* 0x00007610ffa77816 */ /* 0x000fe400000000a7 */
[----:B------:R-:W4:Y:S04]  /*10f90*/  LDL R37, [R1+0x520] ;  /* 0x0005200001257983 */ /* 0x000f280000100800 */
[----:B------:R0:W4:Y:S04]  /*10fa0*/  @!P0 LDG.E.U8 R171, desc[UR14][R2.64] ;  /* 0x0000000e02ab8981 */ /* 0x000128000c1e1100 */
[----:B------:R-:W4:Y:S04]  /*10fb0*/  LDL R36, [R1+0x524] ;  /* 0x0005240001247983 */ /* 0x000f280000100800 */
[----:B------:R-:W4:Y:S01]  /*10fc0*/  LDL R35, [R1+0x500] ;  /* 0x0005000001237983 */ /* 0x000f220000100800 */
[----:B0-----:R-:W-:-:S03]  /*10fd0*/  @!P0 IMAD.MOV.U32 R3, RZ, RZ, R31 ;  /* 0x000000ffff038224 */ /* 0x001fc600078e001f */
[----:B------:R-:W4:Y:S04]  /*10fe0*/  LDL R34, [R1+0x504] ;  /* 0x0005040001227983 */ /* 0x000f280000100800 */
[----:B------:R0:W-:Y:S01]  /*10ff0*/  STL [R1+0x82c], R248 ;  /* 0x00082cf801007387 */ /* 0x0001e20000100800 */
[----:B------:R-:W-:Y:S01]  /*11000*/  PRMT R166, RZ, 0x7610, R166 ;  /* 0x00007610ffa67816 */ /* 0x000fe200000000a6 */
[----:B------:R-:W-:-:S05]  /*11010*/  @!P0 IMAD.MOV.U32 R2, RZ, RZ, R13 ;  /* 0x000000ffff028224 */ /* 0x000fca00078e000d */
[----:B------:R1:W4:Y:S02]  /*11020*/  @!P0 LDG.E.U8 R170, desc[UR14][R2.64] ;  /* 0x0000000e02aa8981 */ /* 0x000324000c1e1100 */
[----:B-1----:R-:W-:Y:S02]  /*11030*/  @!P0 IMAD.MOV.U32 R2, RZ, RZ, R29 ;  /* 0x000000ffff028224 */ /* 0x002fe400078e001d */
[----:B------:R-:W-:-:S05]  /*11040*/  @!P0 IMAD.MOV.U32 R3, RZ, RZ, R223 ;  /* 0x000000ffff038224 */ /* 0x000fca00078e00df */
[----:B------:R1:W4:Y:S02]  /*11050*/  @!P0 LDG.E.U8 R169, desc[UR14][R2.64] ;  /* 0x0000000e02a98981 */ /* 0x000324000c1e1100 */
[----:B-1----:R-:W-:Y:S02]  /*11060*/  @!P0 IMAD.MOV.U32 R2, RZ, RZ, R248 ;  /* 0x000000ffff028224 */ /* 0x002fe400078e00f8 */
[----:B------:R-:W-:Y:S01]  /*11070*/  @!P0 IMAD.MOV.U32 R3, RZ, RZ, R247 ;  /* 0x000000ffff038224 */ /* 0x000fe200078e00f7 */
[----:B0-----:R-:W4:Y:S04]  /*11080*/  LDL.LU R248, [R1+0x384] ;  /* 0x0003840001f87983 */ /* 0x001f280000300800 */
[----:B------:R0:W4:Y:S04]  /*11090*/  @!P0 LDG.E.U8 R168, desc[UR14][R2.64] ;  /* 0x0000000e02a88981 */ /* 0x000128000c1e1100 */
[----:B------:R1:W-:Y:S01]  /*110a0*/  STL [R1+0x828], R247 ;  /* 0x000828f701007387 */ /* 0x0003e20000100800 */
[----:B0-----:R-:W-:-:S02]  /*110b0*/  @!P0 IMAD.MOV.U32 R2, RZ, RZ, R240 ;  /* 0x000000ffff028224 */ /* 0x001fc400078e00f0 */
[----:B------:R-:W-:Y:S01]  /*110c0*/  @!P0 IMAD.MOV.U32 R3, RZ, RZ, R239 ;  /* 0x000000ffff038224 */ /* 0x000fe200078e00ef */
[----:B-1----:R-:W4:Y:S04]  /*110d0*/  LDL.LU R247, [R1+0x3a0] ;  /* 0x0003a00001f77983 */ /* 0x002f280000300800 */
[----:B------:R0:W-:Y:S04]  /*110e0*/  STL [R1+0x834], R240 ;  /* 0x000834f001007387 */ /* 0x0001e80000100800 */
[----:B------:R1:W4:Y:S04]  /*110f0*/  @!P0 LDG.E.U8 R167, desc[UR14][R2.64] ;  /* 0x0000000e02a78981 */ /* 0x000328000c1e1100 */
[----:B0-----:R-:W4:Y:S01]  /*11100*/  LDL.LU R240, [R1+0x3a4] ;  /* 0x0003a40001f07983 */ /* 0x001f220000300800 */
[----:B-1----:R-:W-:-:S03]  /*11110*/  @!P0 IMAD.MOV.U32 R2, RZ, RZ, R232 ;  /* 0x000000ffff028224 */ /* 0x002fc600078e00e8 */
[----:B------:R0:W-:Y:S01]  /*11120*/  STL [R1+0x830], R239 ;  /* 0x000830ef01007387 */ /* 0x0001e20000100800 */
[----:B------:R-:W-:-:S05]  /*11130*/  @!P0 IMAD.MOV.U32 R3, RZ, RZ, R231 ;  /* 0x000000ffff038224 */ /* 0x000fca00078e00e7 */
[----:B------:R3:W4:Y:S04]  /*11140*/  @!P0 LDG.E.U8 R166, desc[UR14][R2.64] ;  /* 0x0000000e02a68981 */ /* 0x000728000c1e1100 */
[----:B0-----:R-:W4:Y:S04]  /*11150*/  LDL.LU R239, [R1+0x3c0] ;  /* 0x0003c00001ef7983 */ /* 0x001f280000300800 */
[----:B------:R0:W-:Y:S04]  /*11160*/  STL [R1+0x83c], R232 ;  /* 0x00083ce801007387 */ /* 0x0001e80000100800 */
[----:B0-----:R-:W4:Y:S04]  /*11170*/  LDL.LU R232, [R1+0x3c4] ;  /* 0x0003c40001e87983 */ /* 0x001f280000300800 */
[----:B------:R0:W-:Y:S01]  /*11180*/  STL [R1+0x838], R231 ;  /* 0x000838e701007387 */ /* 0x0001e20000100800 */
[----:B---3--:R-:W-:-:S03]  /*11190*/  @!P0 IMAD.MOV.U32 R3, RZ, RZ, R33 ;  /* 0x000000ffff038224 */ /* 0x008fc600078e0021 */
[----:B0-----:R-:W3:Y:S04]  /*111a0*/  LDL.LU R231, [R1+0x3e0] ;  /* 0x0003e00001e77983 */ /* 0x001ee80000300800 */
[----:B------:R-:W3:Y:S04]  /*111b0*/  LDL R33, [R1+0x4e0] ;  /* 0x0004e00001217983 */ /* 0x000ee80000100800 */
[----:B------:R-:W3:Y:S04]  /*111c0*/  LDL R46, [R1+0x4c0] ;  /* 0x0004c000012e7983 */ /* 0x000ee80000100800 */
[----:B------:R-:W3:Y:S01]  /*111d0*/  LDL R45, [R1+0x4c4] ;  /* 0x0004c400012d7983 */ /* 0x000ee20000100800 */
[----:B--2---:R-:W-:-:S03]  /*111e0*/  @!P0 IMAD.MOV.U32 R2, RZ, RZ, R32 ;  /* 0x000000ffff028224 */ /* 0x004fc600078e0020 */
[----:B------:R-:W2:Y:S01]  /*111f0*/  LDL R32, [R1+0x4e4] ;  /* 0x0004e40001207983 */ /* 0x000ea20000100800 */
[----:B------:R-:W-:-:S03]  /*11200*/  PRMT R165, RZ, 0x7610, R165 ;  /* 0x00007610ffa57816 */ /* 0x000fc600000000a5 */
[----:B------:R0:W-:Y:S04]  /*11210*/  STS.U8 [R228+UR12+0xe80], R184 ;  /* 0x000e80b8e4007988 */ /* 0x0001e8000800000c */
[----:B------:R1:W-:Y:S04]  /*11220*/  STS.U8 [R228+UR12+0xc80], R164 ;  /* 0x000c80a4e4007988 */ /* 0x0003e8000800000c */
[----:B------:R1:W2:Y:S04]  /*11230*/  @!P0 LDG.E.U8 R165, desc[UR14][R2.64] ;  /* 0x0000000e02a58981 */ /* 0x0002a8000c1e1100 */
[----:B0-----:R-:W2:Y:S04]  /*11240*/  LDL.LU R184, [R1+0x200] ;  /* 0x0002000001b87983 */ /* 0x001ea80000300800 */
[----:B------:R-:W2:Y:S04]  /*11250*/  LDL R44, [R1+0x4a0] ;  /* 0x0004a000012c7983 */ /* 0x000ea80000100800 */
[----:B------:R-:W2:Y:S01]  /*11260*/  LDL R43, [R1+0x4a4] ;  /* 0x0004a400012b7983 */ /* 0x000ea20000100800 */
[----:B-1----:R-:W-:Y:S01]  /*11270*/  PRMT R164, RZ, 0x7610, R164 ;  /* 0x00007610ffa47816 */ /* 0x002fe200000000a4 */
[----:B------:R-:W-:-:S02]  /*11280*/  @!P0 IMAD.MOV.U32 R2, RZ, RZ, R40 ;  /* 0x000000ffff028224 */ /* 0x000fc400078e0028 */
[----:B------:R-:W-:Y:S01]  /*11290*/  @!P0 IMAD.MOV.U32 R3, RZ, RZ, R41 ;  /* 0x000000ffff038224 */ /* 0x000fe200078e0029 */
[----:B------:R-:W2:Y:S04]  /*112a0*/  LDL R42, [R1+0x480] ;  /* 0x00048000012a7983 */ /* 0x000ea80000100800 */
[----:B------:R-:W2:Y:S04]  /*112b0*/  LDL R41, [R1+0x484] ;  /* 0x0004840001297983 */ /* 0x000ea80000100800 */
[----:B------:R0:W-:Y:S04]  /*112c0*/  STS.U8 [R228+UR12+0xa80], R163 ;  /* 0x000a80a3e4007988 */ /* 0x0001e8000800000c */
[----:B------:R4:W2:Y:S04]  /*112d0*/  @!P0 LDG.E.U8 R164, desc[UR14][R2.64] ;  /* 0x0000000e02a48981 */ /* 0x0008a8000c1e1100 */
[----:B------:R-:W2:Y:S01]  /*112e0*/  LDL R40, [R1+0x460] ;  /* 0x0004600001287983 */ /* 0x000ea20000100800 */
[----:B0-----:R-:W-:Y:S01]  /*112f0*/  PRMT R163, RZ, 0x7610, R163 ;  /* 0x00007610ffa37816 */ /* 0x001fe200000000a3 */
[----:B----4-:R-:W-:-:S02]  /*11300*/  @!P0 IMAD.MOV.U32 R2, RZ, RZ, R38 ;  /* 0x000000ffff028224 */ /* 0x010fc400078e0026 */
[----:B------:R-:W-:Y:S01]  /*11310*/  @!P0 IMAD.MOV.U32 R3, RZ, RZ, R39 ;  /* 0x000000ffff038224 */ /* 0x000fe200078e0027 */
[----:B------:R0:W-:Y:S04]  /*11320*/  STS.U8 [R228+UR12+0x880], R162 ;  /* 0x000880a2e4007988 */ /* 0x0001e8000800000c */
[----:B------:R-:W4:Y:S04]  /*11330*/  LDL R39, [R1+0x464] ;  /* 0x0004640001277983 */ /* 0x000f280000100800 */
[----:B------:R1:W4:Y:S01]  /*11340*/  @!P0 LDG.E.U8 R163, desc[UR14][R2.64] ;  /* 0x0000000e02a38981 */ /* 0x000322000c1e1100 */
[----:B0-----:R-:W-:-:S03]  /*11350*/  PRMT R162, RZ, 0x7610, R162 ;  /* 0x00007610ffa27816 */ /* 0x001fc600000000a2 */
[----:B------:R-:W4:Y:S01]  /*11360*/  LDL R38, [R1+0x440] ;  /* 0x0004400001267983 */ /* 0x000f220000100800 */
[----:B-1----:R-:W-:Y:S02]  /*11370*/  @!P0 IMAD.MOV.U32 R2, RZ, RZ, R36 ;  /* 0x000000ffff028224 */ /* 0x002fe400078e0024 */
        /* <DEDUP_REMOVED lines=8> */
[----:B------:R-:W4:Y:S04]  /*11400*/  LDL R34, [R1+0x400] ;  /* 0x0004000001227983 */ /* 0x000f280000100800 */
[----:B------:R-:W4:Y:S04]  /*11410*/  LDL R35, [R1+0x424] ;  /* 0x0004240001237983 */ /* 0x000f280000100800 */
[----:B------:R3:W4:Y:S02]  /*11420*/  @!P0 LDG.E.U8 R161, desc[UR14][R2.64] ;  /* 0x0000000e02a18981 */ /* 0x000724000c1e1100 */
[----:B---3--:R-:W-:-:S02]  /*11430*/  @!P0 IMAD.MOV.U32 R3, RZ, RZ, R33 ;  /* 0x000000ffff038224 */ /* 0x008fc400078e0021 */
[----:B------:R-:W3:Y:S01]  /*11440*/  LDL R33, [R1+0x404] ;  /* 0x0004040001217983 */ /* 0x000ee20000100800 */
[----:B--2---:R-:W-:-:S03]  /*11450*/  @!P0 IMAD.MOV.U32 R2, RZ, RZ, R32 ;  /* 0x000000ffff028224 */ /* 0x004fc600078e0020 */
[----:B------:R-:W2:Y:S04]  /*11460*/  LDL R32, [R1+0x3e4] ;  /* 0x0003e40001207983 */ /* 0x000ea80000100800 */
[----:B------:R0:W-:Y:S04]  /*11470*/  STS.U8 [R228+UR12+0x480], R160 ;  /* 0x000480a0e4007988 */ /* 0x0001e8000800000c */
[----:B------:R1:W-:Y:S01]  /*11480*/  STS.U8 [R228+UR12+0x280], R159 ;  /* 0x0002809fe4007988 */ /* 0x0003e2000800000c */
[----:B0-----:R-:W-:Y:S02]  /*11490*/  PRMT R160, RZ, 0x7610, R160 ;  /* 0x00007610ffa07816 */ /* 0x001fe400000000a0 */
[----:B-1----:R-:W-:-:S04]  /*114a0*/  PRMT R159, RZ, 0x7610, R159 ;  /* 0x00007610ff9f7816 */ /* 0x002fc8000000009f */
[----:B------:R0:W2:Y:S04]  /*114b0*/  @!P0 LDG.E.U8 R160, desc[UR14][R2.64] ;  /* 0x0000000e02a08981 */ /* 0x0000a8000c1e1100 */
[----:B------:R1:W-:Y:S01]  /*114c0*/  STS.U8 [R228+UR12+0x80], R158 ;  /* 0x0000809ee4007988 */ /* 0x0003e2000800000c */
[----:B0-----:R-:W-:Y:S02]  /*114d0*/  @!P0 IMAD.MOV.U32 R2, RZ, RZ, R45 ;  /* 0x000000ffff028224 */ /* 0x001fe400078e002d */
[----:B------:R-:W-:Y:S01]  /*114e0*/  @!P0 IMAD.MOV.U32 R3, RZ, RZ, R46 ;  /* 0x000000ffff038224 */ /* 0x000fe200078e002e */
[----:B-1----:R-:W-:-:S04]  /*114f0*/  PRMT R158, RZ, 0x7610, R158 ;  /* 0x00007610ff9e7816 */ /* 0x002fc8000000009e */
        /* <DEDUP_REMOVED lines=10> */
[----:B----4-:R-:W-:Y:S02]  /*115a0*/  @!P0 IMAD.MOV.U32 R2, RZ, RZ, R39 ;  /* 0x000000ffff028224 */ /* 0x010fe400078e0027 */
[----:B------:R-:W-:-:S05]  /*115b0*/  @!P0 IMAD.MOV.U32 R3, RZ, RZ, R40 ;  /* 0x000000ffff038224 */ /* 0x000fca00078e0028 */
[----:B------:R0:W4:Y:S01]  /*115c0*/  @!P0 LDG.E.U8 R155, desc[UR14][R2.64] ;  /* 0x0000000e029b8981 */ /* 0x000122000c1e1100 */
[----:B------:R-:W-:Y:S01]  /*115d0*/  PRMT R153, RZ, 0x7610, R153 ;  /* 0x00007610ff997816 */ /* 0x000fe20000000099 */
[----:B0-----:R-:W-:Y:S02]  /*115e0*/  @!P0 IMAD.MOV.U32 R2, RZ, RZ, R37 ;  /* 0x000000ffff028224 */ /* 0x001fe400078e0025 */
[----:B------:R-:W-:-:S05]  /*115f0*/  @!P0 IMAD.MOV.U32 R3, RZ, RZ, R38 ;  /* 0x000000ffff038224 */ /* 0x000fca00078e0026 */
[----:B------:R0:W4:Y:S01]  /*11600*/  @!P0 LDG.E.U8 R154, desc[UR14][R2.64] ;  /* 0x0000000e029a8981 */ /* 0x000122000c1e1100 */
[----:B------:R-:W-:-:S03]  /*11610*/  PRMT R152, RZ, 0x7610, R152 ;  /* 0x00007610ff987816 */ /* 0x000fc60000000098 */
[----:B------:R1:W-:Y:S01]  /*11620*/  STS.U8 [R228+UR12+0x1680], R190 ;  /* 0x001680bee4007988 */ /* 0x0003e2000800000c */
[----:B0-----:R-:W-:Y:S02]  /*11630*/  @!P0 IMAD.MOV.U32 R2, RZ, RZ, R35 ;  /* 0x000000ffff028224 */ /* 0x001fe400078e0023 */
[----:B------:R-:W-:Y:S01]  /*11640*/  @!P0 IMAD.MOV.U32 R3, RZ, RZ, R36 ;  /* 0x000000ffff038224 */ /* 0x000fe200078e0024 */
[----:B------:R0:W-:Y:S04]  /*11650*/  STS.U8 [R228+UR12+0x1a80], R192 ;  /* 0x001a80c0e4007988 */ /* 0x0001e8000800000c */
[----:B------:R0:W4:Y:S04]  /*11660*/  @!P0 LDG.E.U8 R153, desc[UR14][R2.64] ;  /* 0x0000000e02998981 */ /* 0x000128000c1e1100 */
[----:B-1----:R-:W4:Y:S04]  /*11670*/  LDL.LU R190, [R1+0x220] ;  /* 0x0002200001be7983 */ /* 0x002f280000300800 */
[----:B0-----:R-:W4:Y:S01]  /*11680*/  LDL.LU R192, [R1+0x204] ;  /* 0x0002040001c07983 */ /* 0x001f220000300800 */
[----:B------:R-:W-:-:S03]  /*11690*/  @!P0 IMAD.MOV.U32 R3, RZ, RZ, R34 ;  /* 0x000000ffff038224 */ /* 0x000fc600078e0022 */
[----:B------:R0:W-:Y:S04]  /*116a0*/  STS.U8 [R228+UR12+0x2080], R196 ;  /* 0x002080c4e4007988 */ /* 0x0001e8000800000c */
[----:B------:R1:W-:Y:S04]  /*116b0*/  STS.U8 [R228+UR12+0x2280], R197 ;  /* 0x002280c5e4007988 */ /* 0x0003e8000800000c */
[----:B------:R1:W-:Y:S01]  /*116c0*/  STS.U8 [R228+UR12+0x2480], R202 ;  /* 0x002480cae4007988 */ /* 0x0003e2000800000c */
[----:B0-----:R-:W-:-:S03]  /*116d0*/  IMAD.MOV.U32 R196, RZ, RZ, R25 ;  /* 0x000000ffffc47224 */ /* 0x001fc600078e0019 */
[----:B------:R0:W-:Y:S01]  /*116e0*/  STS.U8 [R228+UR12+0x1c80], R193 ;  /* 0x001c80c1e4007988 */ /* 0x0001e2000800000c */
[----:B-1----:R-:W-:-:S03]  /*116f0*/  IMAD.MOV.U32 R197, RZ, RZ, R24 ;  /* 0x000000ffffc57224 */ /* 0x002fc600078e0018 */
[----:B------:R1:W-:Y:S04]  /*11700*/  STS.U8 [R228+UR12+0x1e80], R195 ;  /* 0x001e80c3e4007988 */ /* 0x0003e8000800000c */
[----:B------:R-:W4:Y:S01]  /*11710*/  LDL.LU R202, [R1+0x240] ;  /* 0x0002400001ca7983 */ /* 0x000f220000300800 */
[----:B0-----:R-:W-:-:S03]  /*11720*/  IMAD.MOV.U32 R193, RZ, RZ, R27 ;  /* 0x000000ffffc17224 */ /* 0x001fc600078e001b */
[----:B------:R0:W-:Y:S01]  /*11730*/  STS.U8 [R228+UR12+0x1480], R188 ;  /* 0x001480bce4007988 */ /* 0x0001e2000800000c */
[----:B-1----:R-:W-:-:S03]  /*11740*/  IMAD.MOV.U32 R195, RZ, RZ, R26 ;  /* 0x000000ffffc37224 */ /* 0x002fc600078e001a */
[----:B------:R1:W-:Y:S04]  /*11750*/  STS.U8 [R228+UR12+0x1880], R191 ;  /* 0x001880bfe4007988 */ /* 0x0003e8000800000c */
[----:B------:R-:W4:Y:S01]  /*11760*/  LDL.LU.64 R24, [R1] ;  /* 0x0000000001187983 */ /* 0x000f220000300a00 */
[----:B0-----:R-:W-:-:S03]  /*11770*/  IMAD.MOV.U32 R188, RZ, RZ, R29 ;  /* 0x000000ffffbc7224 */ /* 0x001fc600078e001d */
[----:B------:R0:W-:Y:S01]  /*11780*/  STS.U8 [R228+UR12+0x1080], R186 ;  /* 0x001080bae4007988 */ /* 0x0001e2000800000c */
[----:B-1----:R-:W-:-:S03]  /*11790*/  IMAD.MOV.U32 R191, RZ, RZ, R28 ;  /* 0x000000ffffbf7224 */ /* 0x002fc600078e001c */
[----:B------:R1:W-:Y:S04]  /*117a0*/  STS.U8 [R228+UR12+0x1280], R187 ;  /* 0x001280bbe4007988 */ /* 0x0003e8000800000c */
[----:B------:R-:W4:Y:S01]  /*117b0*/  LDL.LU.64 R26, [R1+0x8] ;  /* 0x00000800011a7983 */ /* 0x000f220000300a00 */
[----:B0-----:R-:W-:-:S03]  /*117c0*/  IMAD.MOV.U32 R186, RZ, RZ, R31 ;  /* 0x000000ffffba7224 */ /* 0x001fc600078e001f */
[----:B------:R-:W4:Y:S01]  /*117d0*/  LDL.LU.64 R28, [R1+0x10] ;  /* 0x00001000011c7983 */ /* 0x000f220000300a00 */
[----:B-1----:R-:W-:-:S03]  /*117e0*/  IMAD.MOV.U32 R187, RZ, RZ, R30 ;  /* 0x000000ffffbb7224 */ /* 0x002fc600078e001e */
[----:B------:R-:W4:Y:S01]  /*117f0*/  LDL.LU.64 R30, [R1+0x18] ;  /* 0x00001800011e7983 */ /* 0x000f220000300a00 */
[----:B------:R-:W-:Y:S01]  /*11800*/  PRMT R23, RZ, 0x7610, R23 ;  /* 0x00007610ff177816 */ /* 0x000fe20000000017 */
[----:B---3--:R-:W-:-:S05]  /*11810*/  @!P0 IMAD.MOV.U32 R2, RZ, RZ, R33 ;  /* 0x000000ffff028224 */ /* 0x008fca00078e0021 */
[----:B------:R2:W3:Y:S02]  /*11820*/  @!P0 LDG.E.U8 R152, desc[UR14][R2.64] ;  /* 0x0000000e02988981 */ /* 0x0004e4000c1e1100 */
[----:B--2---:R-:W-:Y:S02]  /*11830*/  @!P0 IMAD.MOV.U32 R2, RZ, RZ, R32 ;  /* 0x000000ffff028224 */ /* 0x004fe400078e0020 */
[----:B------:R-:W2:Y:S04]  /*11840*/  LDL.LU.64 R32, [R1+0x20] ;  /* 0x0000200001207983 */ /* 0x000ea80000300a00 */
        /* <DEDUP_REMOVED lines=48> */
[----:B------:R-:W2:Y:S01]  /*11b50*/  LDL.LU.64 R130, [R1+0x1a8] ;  /* 0x0001a80001827983 */ /* 0x000ea20000300a00 */
[----:B------:R-:W-:-:S03]  /*11b60*/  @!P0 IMAD.MOV.U32 R3, RZ, RZ, R231 ;  /* 0x000000ffff038224 */ /* 0x000fc600078e00e7 */
        /* <DEDUP_REMOVED lines=9> */
[----:B------:R0:W2:Y:S04]  /*11c00*/  @!P0 LDG.E.U8 R23, desc[UR14][R2.64] ;  /* 0x0000000e02178981 */ /* 0x0000a8000c1e1100 */
[----:B------:R-:W2:Y:S01]  /*11c10*/  LDL.LU.64 R150, [R1+0x1f8] ;  /* 0x0001f80001967983 */ /* 0x000ea20000300a00 */
[----:B0-----:R-:W-:-:S03]  /*11c20*/  IMAD.MOV.U32 R3, RZ, RZ, R13 ;  /* 0x000000ffff037224 */ /* 0x001fc600078e000d */
[----:B------:R-:W4:Y:S01]  /*11c30*/  LDL.LU R13, [R1+0xaf0] ;  /* 0x000af000010d7983 */ /* 0x000f220000300800 */
[----:B------:R-:W-:Y:S01]  /*11c40*/  PRMT R22, RZ, 0x7610, R22 ;  /* 0x00007610ff167816 */ /* 0x000fe20000000016 */
[----:B------:R-:W-:Y:S02]  /*11c50*/  @!P0 IMAD.MOV.U32 R2, RZ, RZ, R232 ;  /* 0x000000ffff028224 */ /* 0x000fe400078e00e8 */
[----:B------:R0:W-:Y:S01]  /*11c60*/  STS.U8 [R228+UR12+0x2680], R203 ;  /* 0x002680cbe4007988 */ /* 0x0001e2000800000c */
[----:B------:R-:W-:Y:S01]  /*11c70*/  PRMT R21, RZ, 0x7610, R21 ;  /* 0x00007610ff157816 */ /* 0x000fe20000000015 */
[----:B0-----:R-:W-:Y:S02]  /*11c80*/  IMAD.MOV.U32 R203, RZ, RZ, R3 ;  /* 0x000000ffffcb7224 */ /* 0x001fe400078e0003 */
        /* <DEDUP_REMOVED lines=10> */
[----:B------:R-:W-:-:S03]  /*11d30*/  PRMT R18, RZ, 0x7610, R18 ;  /* 0x00007610ff127816 */ /* 0x000fc60000000012 */
[----:B------:R1:W-:Y:S01]  /*11d40*/  STS.U8 [R228+UR12+0x2c80], R207 ;  /* 0x002c80cfe4007988 */ /* 0x0003e2000800000c */
[----:B0-----:R-:W-:Y:S02]  /*11d50*/  @!P0 IMAD.MOV.U32 R2, RZ, RZ, R251 ;  /* 0x000000ffff028224 */ /* 0x001fe400078e00fb */
[----:B------:R-:W-:Y:S01]  /*11d60*/  @!P0 IMAD.MOV.U32 R3, RZ, RZ, R250 ;  /* 0x000000ffff038224 */ /* 0x000fe200078e00fa */
[----:B------:R0:W-:Y:S01]  /*11d70*/  STS.U8 [R228+UR12+0x2e80], R208 ;  /* 0x002e80d0e4007988 */ /* 0x0001e2000800000c */
[----:B-1----:R-:W-:Y:S02]  /*11d80*/  IMAD.MOV.U32 R207, RZ, RZ, R197 ;  /* 0x000000ffffcf7224 */ /* 0x002fe400078e00c5 */
[----:B------:R-:W-:Y:S01]  /*11d90*/  IMAD.MOV.U32 R197, RZ, RZ, R193 ;  /* 0x000000ffffc57224 */ /* 0x000fe200078e00c1 */
[----:B------:R1:W2:Y:S01]  /*11da0*/  @!P0 LDG.E.U8 R19, desc[UR14][R2.64] ;  /* 0x0000000e02138981 */ /* 0x0002a2000c1e1100 */
[----:B------:R-:W-:-:S03]  /*11db0*/  IMAD.MOV.U32 R193, RZ, RZ, R187 ;  /* 0x000000ffffc17224 */ /* 0x000fc600078e00bb */
[----:B------:R3:W-:Y:S01]  /*11dc0*/  STS.U8 [R228+UR12+0x2880], R204 ;  /* 0x002880cce4007988 */ /* 0x0007e2000800000c */
[----:B0-----:R-:W-:-:S03]  /*11dd0*/  IMAD.MOV.U32 R208, RZ, RZ, R203 ;  /* 0x000000ffffd07224 */ /* 0x001fc600078e00cb */
[----:B------:R0:W-:Y:S01]  /*11de0*/  STS.U8 [R228+UR12+0x2a80], R206 ;  /* 0x002a80cee4007988 */ /* 0x0001e2000800000c */
[----:B------:R-:W-:Y:S02]  /*11df0*/  IMAD.MOV.U32 R203, RZ, RZ, R196 ;  /* 0x000000ffffcb7224 */ /* 0x000fe400078e00c4 */
[----:B-1----:R-:W-:Y:S02]  /*11e00*/  @!P0 IMAD.MOV.U32 R2, RZ, RZ, R0 ;  /* 0x000000ffff028224 */ /* 0x002fe400078e0000 */
[----:B------:R-:W-:Y:S02]  /*11e10*/  @!P0 IMAD.MOV.U32 R3, RZ, RZ, R234 ;  /* 0x000000ffff038224 */ /* 0x000fe400078e00ea */
[----:B---3--:R-:W-:Y:S02]  /*11e20*/  IMAD.MOV.U32 R204, RZ, RZ, R195 ;  /* 0x000000ffffcc7224 */ /* 0x008fe400078e00c3 */
[----:B------:R-:W-:Y:S01]  /*11e30*/  IMAD.MOV.U32 R196, RZ, RZ, R191 ;  /* 0x000000ffffc47224 */ /* 0x000fe200078e00bf */
[----:B0-----:R-:W3:Y:S01]  /*11e40*/  LDL.LU R206, [R1+0x224] ;  /* 0x0002240001ce7983 */ /* 0x001ee20000300800 */
[----:B------:R-:W-:-:S02]  /*11e50*/  IMAD.MOV.U32 R195, RZ, RZ, R188 ;  /* 0x000000ffffc37224 */ /* 0x000fc400078e00bc */
[----:B------:R-:W-:Y:S01]  /*11e60*/  IMAD.MOV.U32 R187, RZ, RZ, R227 ;  /* 0x000000ffffbb7224 */ /* 0x000fe200078e00e3 */
[----:B------:R0:W2:Y:S01]  /*11e70*/  @!P0 LDG.E.U8 R18, desc[UR14][R2.64] ;  /* 0x0000000e02128981 */ /* 0x0000a2000c1e1100 */
[----:B------:R-:W-:Y:S02]  /*11e80*/  IMAD.MOV.U32 R191, RZ, RZ, R186 ;  /* 0x000000ffffbf7224 */ /* 0x000fe400078e00ba */
[----:B------:R-:W-:Y:S01]  /*11e90*/  IMAD.MOV.U32 R188, RZ, RZ, R237 ;  /* 0x000000ffffbc7224 */ /* 0x000fe200078e00ed */
[----:B------:R-:W3:Y:S04]  /*11ea0*/  LDL.LU R227, [R1+0x280] ;  /* 0x0002800001e37983 */ /* 0x000ee80000300800 */
[----:B------:R-:W2:Y:S01]  /*11eb0*/  LDL.LU R237, [R1+0x264] ;  /* 0x0002640001ed7983 */ /* 0x000ea20000300800 */
[----:B----4-:R-:W-:-:S03]  /*11ec0*/  IMAD.MOV.U32 R186, RZ, RZ, R13 ;  /* 0x000000ffffba7224 */ /* 0x010fc600078e000d */
[----:B------:R-:W4:Y:S04]  /*11ed0*/  LDL.LU R13, [R1+0x2a0] ;  /* 0x0002a000010d7983 */ /* 0x000f280000300800 */
[----:B------:R-:W3:Y:S01]  /*11ee0*/  LDL.LU R3, [R1+0x258] ;  /* 0x0002580001037983 */ /* 0x000ee20000300800 */
[----:B------:R-:W-:Y:S01]  /*11ef0*/  PRMT R17, RZ, 0x7610, R17 ;  /* 0x00007610ff117816 */ /* 0x000fe20000000011 */
[----:B0-----:R-:W-:Y:S02]  /*11f00*/  @!P0 IMAD.MOV.U32 R2, RZ, RZ, R244 ;  /* 0x000000ffff028224 */ /* 0x001fe400078e00f4 */
[----:B------:R3:W-:Y:S01]  /*11f10*/  STS.U8 [R228+UR12+0x3080], R210 ;  /* 0x003080d2e4007988 */ /* 0x0007e2000800000c */
[----:B------:R-:W-:Y:S01]  /*11f20*/  PRMT R16, RZ, 0x7610, R16 ;  /* 0x00007610ff107816 */ /* 0x000fe20000000010 */
[----:B---3--:R-:W-:-:S02]  /*11f30*/  IMAD.MOV.U32 R210, RZ, RZ, R3 ;  /* 0x000000ffffd27224 */ /* 0x008fc400078e0003 */
[----:B------:R-:W-:-:S05]  /*11f40*/  @!P0 IMAD.MOV.U32 R3, RZ, RZ, R242 ;  /* 0x000000ffff038224 */ /* 0x000fca00078e00f2 */
[----:B------:R0:W3:Y:S02]  /*11f50*/  @!P0 LDG.E.U8 R17, desc[UR14][R2.64] ;  /* 0x0000000e02118981 */ /* 0x0000e4000c1e1100 */
[----:B0-----:R-:W-:Y:S02]  /*11f60*/  IMAD.MOV.U32 R3, RZ, RZ, R245 ;  /* 0x000000ffff037224 */ /* 0x001fe400078e00f5 */
[----:B------:R-:W2:Y:S01]  /*11f70*/  LDL.LU R245, [R1+0xaec] ;  /* 0x000aec0001f57983 */ /* 0x000ea20000300800 */
[----:B------:R-:W-:-:S03]  /*11f80*/  @!P0 IMAD.MOV.U32 R2, RZ, RZ, R252 ;  /* 0x000000ffff028224 */ /* 0x000fc600078e00fc */
[----:B------:R0:W-:Y:S01]  /*11f90*/  STS.U8 [R228+UR12+0x3280], R211 ;  /* 0x003280d3e4007988 */ /* 0x0001e2000800000c */
[----:B------:R-:W-:Y:S01]  /*11fa0*/  PRMT R15, RZ, 0x7610, R15 ;  /* 0x00007610ff0f7816 */ /* 0x000fe2000000000f */
[----:B0-----:R-:W-:Y:S02]  /*11fb0*/  IMAD.MOV.U32 R211, RZ, RZ, R3 ;  /* 0x000000ffffd37224 */ /* 0x001fe400078e0003 */
[----:B------:R-:W-:Y:S01]  /*11fc0*/  @!P0 IMAD.MOV.U32 R3, RZ, RZ, R241 ;  /* 0x000000ffff038224 */ /* 0x000fe200078e00f1 */
[----:B------:R0:W-:Y:S04]  /*11fd0*/  STS.U8 [R228+UR12+0x3480], R217 ;  /* 0x003480d9e4007988 */ /* 0x0001e8000800000c */
[----:B------:R1:W3:Y:S04]  /*11fe0*/  @!P0 LDG.E.U8 R16, desc[UR14][R2.64] ;  /* 0x0000000e02108981 */ /* 0x0002e8000c1e1100 */
[----:B0-----:R-:W3:Y:S01]  /*11ff0*/  LDL.LU R217, [R1+0x260] ;  /* 0x0002600001d97983 */ /* 0x001ee20000300800 */
[----:B-1----:R-:W-:-:S02]  /*12000*/  @!P0 IMAD.MOV.U32 R2, RZ, RZ, R233 ;  /* 0x000000ffff028224 */ /* 0x002fc400078e00e9 */
[----:B------:R-:W-:-:S05]  /*12010*/  @!P0 IMAD.MOV.U32 R3, RZ, RZ, R230 ;  /* 0x000000ffff038224 */ /* 0x000fca00078e00e6 */
[----:B------:R0:W3:Y:S01]  /*12020*/  @!P0 LDG.E.U8 R15, desc[UR14][R2.64] ;  /* 0x0000000e020f8981 */ /* 0x0000e2000c1e1100 */
[----:B------:R-:W-:-:S03]  /*12030*/  PRMT R12, RZ, 0x7610, R12 ;  /* 0x00007610ff0c7816 */ /* 0x000fc6000000000c */
[----:B------:R1:W-:Y:S01]  /*12040*/  STS.U8 [R228+UR12+0x3680], R216 ;  /* 0x003680d8e4007988 */ /* 0x0003e2000800000c */
[----:B0-----:R-:W-:-:S03]  /*12050*/  @!P0 IMAD.MOV.U32 R2, RZ, RZ, R249 ;  /* 0x000000ffff028224 */ /* 0x001fc600078e00f9 */
[----:B------:R0:W-:Y:S01]  /*12060*/  STS.U8 [R228+UR12+0x3a80], R214 ;  /* 0x003a80d6e4007988 */ /* 0x0001e2000800000c */
[----:B--2---:R-:W-:-:S03]  /*12070*/  IMAD.MOV.U32 R3, RZ, RZ, R245 ;  /* 0x000000ffff037224 */ /* 0x004fc600078e00f5 */
[----:B------:R-:W2:Y:S01]  /*12080*/  LDL.LU R245, [R1+0xae8] ;  /* 0x000ae80001f57983 */ /* 0x000ea20000300800 */
[----:B-1----:R-:W-:Y:S02]  /*12090*/  IMAD.MOV.U32 R216, RZ, RZ, R3 ;  /* 0x000000ffffd87224 */ /* 0x002fe400078e0003 */
[----:B------:R-:W-:-:S05]  /*120a0*/  @!P0 IMAD.MOV.U32 R3, RZ, RZ, R243 ;  /* 0x000000ffff038224 */ /* 0x000fca00078e00f3 */
[----:B------:R1:W2:Y:S02]  /*120b0*/  @!P0 LDG.E.U8 R12, desc[UR14][R2.64] ;  /* 0x0000000e020c8981 */ /* 0x0002a4000c1e1100 */
[----:B-1----:R-:W-:Y:S02]  /*120c0*/  IMAD.MOV.U32 R3, RZ, RZ, R14 ;  /* 0x000000ffff037224 */ /* 0x002fe400078e000e */
[----:B------:R-:W2:Y:S04]  /*120d0*/  LDL.LU R14, [R1+0xae4] ;  /* 0x000ae400010e7983 */ /* 0x000ea80000300800 */
[----:B0-----:R-:W2:Y:S01]  /*120e0*/  LDL.LU R214, [R1+0x244] ;  /* 0x0002440001d67983 */ /* 0x001ea20000300800 */
[----:B------:R-:W-:Y:S01]  /*120f0*/  PRMT R11, RZ, 0x7610, R11 ;  /* 0x00007610ff0b7816 */ /* 0x000fe2000000000b */
[----:B------:R-:W-:-:S02]  /*12100*/  @!P0 IMAD.MOV.U32 R2, RZ, RZ, R235 ;  /* 0x000000ffff028224 */ /* 0x000fc400078e00eb */
[----:B------:R0:W-:Y:S01]  /*12110*/  STS.U8 [R228+UR12+0x3880], R215 ;  /* 0x003880d7e4007988 */ /* 0x0001e2000800000c */
[----:B------:R-:W-:Y:S01]  /*12120*/  PRMT R10, RZ, 0x7610, R10 ;  /* 0x00007610ff0a7816 */ /* 0x000fe2000000000a */
[----:B0-----:R-:W-:Y:S02]  /*12130*/  IMAD.MOV.U32 R215, RZ, RZ, R3 ;  /* 0x000000ffffd77224 */ /* 0x001fe400078e0003 */
[----:B----4-:R-:W-:-:S05]  /*12140*/  @!P0 IMAD.MOV.U32 R3, RZ, RZ, R13 ;  /* 0x000000ffff038224 */ /* 0x010fca00078e000d */
[----:B------:R0:W4:Y:S02]  /*12150*/  @!P0 LDG.E.U8 R11, desc[UR14][R2.64] ;  /* 0x0000000e020b8981 */ /* 0x000124000c1e1100 */
[----:B0-----:R-:W-:Y:S02]  /*12160*/  @!P0 IMAD.MOV.U32 R2, RZ, RZ, R229 ;  /* 0x000000ffff028224 */ /* 0x001fe400078e00e5 */
[----:B------:R-:W-:Y:S01]  /*12170*/  @!P0 IMAD.MOV.U32 R3, RZ, RZ, R227 ;  /* 0x000000ffff038224 */ /* 0x000fe200078e00e3 */
[----:B------:R0:W-:Y:S04]  /*12180*/  STS.U8 [R228+UR12+0x3c80], R213 ;  /* 0x003c80d5e4007988 */ /* 0x0001e8000800000c */
[----:B------:R1:W4:Y:S01]  /*12190*/  @!P0 LDG.E.U8 R10, desc[UR14][R2.64] ;  /* 0x0000000e020a8981 */ /* 0x000322000c1e1100 */
[----:B------:R-:W-:Y:S01]  /*121a0*/  PRMT R9, RZ, 0x7610, R9 ;  /* 0x00007610ff097816 */ /* 0x000fe20000000009 */
[----:B-1----:R-:W-:-:S02]  /*121b0*/  IMAD.MOV.U32 R3, RZ, RZ, R246 ;  /* 0x000000ffff037224 */ /* 0x002fc400078e00f6 */
[----:B------:R-:W-:Y:S01]  /*121c0*/  @!P0 IMAD.MOV.U32 R2, RZ, RZ, R237 ;  /* 0x000000ffff028224 */ /* 0x000fe200078e00ed */
[----:B------:R-:W4:Y:S01]  /*121d0*/  LDL.LU R246, [R1+0xae0] ;  /* 0x000ae00001f67983 */ /* 0x000f220000300800 */
[----:B0-----:R-:W-:Y:S02]  /*121e0*/  IMAD.MOV.U32 R213, RZ, RZ, R3 ;  /* 0x000000ffffd57224 */ /* 0x001fe400078e0003 */
[----:B---3--:R-:W-:-:S05]  /*121f0*/  @!P0 IMAD.MOV.U32 R3, RZ, RZ, R217 ;  /* 0x000000ffff038224 */ /* 0x008fca00078e00d9 */
[----:B------:R2:W3:Y:S02]  /*12200*/  @!P0 LDG.E.U8 R9, desc[UR14][R2.64] ;  /* 0x0000000e02098981 */ /* 0x0004e4000c1e1100 */
[----:B--2---:R-:W-:Y:S02]  /*12210*/  IMAD.MOV.U32 R3, RZ, RZ, R245 ;  /* 0x000000ffff037224 */ /* 0x004fe400078e00f5 */
[----:B------:R-:W2:Y:S01]  /*12220*/  LDL.LU R245, [R1+0xadc] ;  /* 0x000adc0001f57983 */ /* 0x000ea20000300800 */
[----:B------:R-:W-:-:S03]  /*12230*/  PRMT R8, RZ, 0x7610, R8 ;  /* 0x00007610ff087816 */ /* 0x000fc60000000008 */
[----:B------:R0:W-:Y:S02]  /*12240*/  STS.U8 [R228+UR12+0x3e80], R212 ;  /* 0x003e80d4e4007988 */ /* 0x0001e4000800000c */
[----:B0-----:R-:W-:Y:S02]  /*12250*/  IMAD.MOV.U32 R212, RZ, RZ, R3 ;  /* 0x000000ffffd47224 */ /* 0x001fe400078e0003 */
[----:B------:R-:W-:Y:S02]  /*12260*/  @!P0 IMAD.MOV.U32 R3, RZ, RZ, R202 ;  /* 0x000000ffff038224 */ /* 0x000fe400078e00ca */
[----:B------:R-:W-:-:S05]  /*12270*/  @!P0 IMAD.MOV.U32 R2, RZ, RZ, R214 ;  /* 0x000000ffff028224 */ /* 0x000fca00078e00d6 */
[----:B------:R0:W3:Y:S02]  /*12280*/  @!P0 LDG.E.U8 R8, desc[UR14][R2.64] ;  /* 0x0000000e02088981 */ /* 0x0000e4000c1e1100 */
[----:B0-----:R-:W-:Y:S02]  /*12290*/  IMAD.MOV.U32 R3, RZ, RZ, R227 ;  /* 0x000000ffff037224 */ /* 0x001fe400078e00e3 */
[----:B------:R-:W0:Y:S01]  /*122a0*/  S2R R227, SR_TID.X ;  /* 0x0000000000e37919 */ /* 0x000e220000002100 */
[----:B------:R-:W-:Y:S01]  /*122b0*/  PRMT R7, RZ, 0x7610, R7 ;  /* 0x00007610ff077816 */ /* 0x000fe20000000007 */
[----:B------:R-:W-:Y:S01]  /*122c0*/  @!P0 IMAD.MOV.U32 R2, RZ, RZ, R206 ;  /* 0x000000ffff028224 */ /* 0x000fe200078e00ce */
[----:B------:R-:W-:Y:S02]  /*122d0*/  PRMT R6, RZ, 0x7610, R6 ;  /* 0x00007610ff067816 */ /* 0x000fe40000000006 */
[----:B0-----:R-:W-:-:S04]  /*122e0*/  LOP3.LUT R227, R227, 0x7f, RZ, 0xc0, !PT ;  /* 0x0000007fe3e37812 */ /* 0x001fc800078ec0ff */
[----:B------:R-:W-:-:S05]  /*122f0*/  LOP3.LUT R227, R227, 0x20, RZ, 0x3c, !PT ;  /* 0x00000020e3e37812 */ /* 0x000fca00078e3cff */
[----:B------:R0:W-:Y:S02]  /*12300*/  STS.U8 [R227+UR12+0x100], R222 ;  /* 0x000100dee3007988 */ /* 0x0001e4000800000c */
[----:B0-----:R-:W-:Y:S02]  /*12310*/  IMAD.MOV.U32 R222, RZ, RZ, R3 ;  /* 0x000000ffffde7224 */ /* 0x001fe400078e0003 */
[----:B------:R-:W-:Y:S01]  /*12320*/  @!P0 IMAD.MOV.U32 R3, RZ, RZ, R190 ;  /* 0x000000ffff038224 */ /* 0x000fe200078e00be */
[----:B------:R0:W-:Y:S04]  /*12330*/  STS.U8 [R227+UR12+0x300], R221 ;  /* 0x000300dde3007988 */ /* 0x0001e8000800000c */
[----:B------:R1:W3:Y:S02]  /*12340*/  @!P0 LDG.E.U8 R7, desc[UR14][R2.64] ;  /* 0x0000000e02078981 */ /* 0x0002e4000c1e1100 */
[----:B-1----:R-:W-:-:S02]  /*12350*/  IMAD.MOV.U32 R3, RZ, RZ, R238 ;  /* 0x000000ffff037224 */ /* 0x002fc400078e00ee */
[----:B------:R-:W-:Y:S01]  /*12360*/  @!P0 IMAD.MOV.U32 R2, RZ, RZ, R192 ;  /* 0x000000ffff028224 */ /* 0x000fe200078e00c0 */
[----:B------:R-:W3:Y:S01]  /*12370*/  LDL.LU R238, [R1+0xad8] ;  /* 0x000ad80001ee7983 */ /* 0x000ee20000300800 */
[----:B0-----:R-:W-:Y:S02]  /*12380*/  IMAD.MOV.U32 R221, RZ, RZ, R3 ;  /* 0x000000ffffdd7224 */ /* 0x001fe400078e0003 */
[----:B------:R-:W-:Y:S01]  /*12390*/  @!P0 IMAD.MOV.U32 R3, RZ, RZ, R184 ;  /* 0x000000ffff038224 */ /* 0x000fe200078e00b8 */
[----:B------:R0:W-:Y:S04]  /*123a0*/  STS.U8 [R227+UR12+0x500], R220 ;  /* 0x000500dce3007988 */ /* 0x0001e8000800000c */
[----:B------:R1:W3:Y:S01]  /*123b0*/  @!P0 LDG.E.U8 R6, desc[UR14][R2.64] ;  /* 0x0000000e02068981 */ /* 0x0002e2000c1e1100 */
[----:B------:R-:W-:Y:S01]  /*123c0*/  PRMT R5, RZ, 0x7610, R5 ;  /* 0x00007610ff057816 */ /* 0x000fe20000000005 */
[----:B-1----:R-:W-:-:S02]  /*123d0*/  IMAD.MOV.U32 R3, RZ, RZ, R237 ;  /* 0x000000ffff037224 */ /* 0x002fc400078e00ed */
[----:B------:R-:W3:Y:S01]  /*123e0*/  LDL.LU R237, [R1+0xad4] ;  /* 0x000ad40001ed7983 */ /* 0x000ee20000300800 */
[----:B----4-:R-:W-:Y:S02]  /*123f0*/  @!P0 IMAD.MOV.U32 R2, RZ, RZ, R246 ;  /* 0x000000ffff028224 */ /* 0x010fe400078e00f6 */
[----:B0-----:R-:W-:Y:S02]  /*12400*/  IMAD.MOV.U32 R220, RZ, RZ, R3 ;  /* 0x000000ffffdc7224 */ /* 0x001fe400078e0003 */
[----:B--2---:R-:W-:-:S05]  /*12410*/  @!P0 IMAD.MOV.U32 R3, RZ, RZ, R245 ;  /* 0x000000ffff038224 */ /* 0x004fca00078e00f5 */
[----:B------:R0:W2:Y:S02]  /*12420*/  @!P0 LDG.E.U8 R5, desc[UR14][R2.64] ;  /* 0x0000000e02058981 */ /* 0x0000a4000c1e1100 */
[----:B0-----:R-:W-:Y:S02]  /*12430*/  IMAD.MOV.U32 R3, RZ, RZ, R226 ;  /* 0x000000ffff037224 */ /* 0x001fe400078e00e2 */
[----:B------:R-:W4:Y:S01]  /*12440*/  LDL.LU R226, [R1+0xad0] ;  /* 0x000ad00001e27983 */ /* 0x000f220000300800 */
[----:B------:R-:W-:-:S03]  /*12450*/  PRMT R4, RZ, 0x7610, R4 ;  /* 0x00007610ff047816 */ /* 0x000fc60000000004 */
[----:B------:R0:W-:Y:S02]  /*12460*/  STS.U8 [R227+UR12+0x700], R219 ;  /* 0x000700dbe3007988 */ /* 0x0001e4000800000c */
[----:B0-----:R-:W-:Y:S02]  /*12470*/  IMAD.MOV.U32 R219, RZ, RZ, R3 ;  /* 0x000000ffffdb7224 */ /* 0x001fe400078e0003 */
[----:B------:R0:W-:Y:S04]  /*12480*/  STS.U8 [R227+UR12+0x900], R218 ;  /* 0x000900dae3007988 */ /* 0x0001e8000800000c */
[----:B------:R1:W-:Y:S04]  /*12490*/  STS.U8 [R227+UR12+0xb00], R209 ;  /* 0x000b00d1e3007988 */ /* 0x0003e8000800000c */
[----:B------:R4:W-:Y:S01]  /*124a0*/  STS.U8 [R227+UR12+0xd00], R205 ;  /* 0x000d00cde3007988 */ /* 0x0009e2000800000c */
[----:B0-----:R-:W-:-:S02]  /*124b0*/  IMAD.MOV.U32 R218, RZ, RZ, R224 ;  /* 0x000000ffffda7224 */ /* 0x001fc400078e00e0 */
[----:B-1----:R-:W-:Y:S02]  /*124c0*/  IMAD.MOV.U32 R209, RZ, RZ, R13 ;  /* 0x000000ffffd17224 */ /* 0x002fe400078e000d */
[----:B---3--:R-:W-:Y:S02]  /*124d0*/  @!P0 IMAD.MOV.U32 R2, RZ, RZ, R238 ;  /* 0x000000ffff028224 */ /* 0x008fe400078e00ee */
[----:B------:R-:W-:-:S05]  /*124e0*/  @!P0 IMAD.MOV.U32 R3, RZ, RZ, R237 ;  /* 0x000000ffff038224 */ /* 0x000fca00078e00ed */
[----:B------:R0:W3:Y:S02]  /*124f0*/  @!P0 LDG.E.U8 R4, desc[UR14][R2.64] ;  /* 0x0000000e02048981 */ /* 0x0000e4000c1e1100 */
[----:B0-----:R-:W-:Y:S02]  /*12500*/  IMAD.MOV.U32 R2, RZ, RZ, R14 ;  /* 0x000000ffff027224 */ /* 0x001fe400078e000e */
[----:B------:R-:W2:Y:S01]  /*12510*/  LDL.LU R14, [R1+0xacc] ;  /* 0x000acc00010e7983 */ /* 0x000ea20000300800 */
[----:B------:R-:W-:-:S03]  /*12520*/  IMAD.MOV.U32 R3, RZ, RZ, R225 ;  /* 0x000000ffff037224 */ /* 0x000fc600078e00e1 */
[----:B------:R-:W3:Y:S04]  /*12530*/  LDL.LU R225, [R1+0xac8] ;  /* 0x000ac80001e17983 */ /* 0x000ee80000300800 */
[----:B------:R-:W3:Y:S04]  /*12540*/  LDL.LU R224, [R1+0xac4] ;  /* 0x000ac40001e07983 */ /* 0x000ee80000300800 */
[----:B------:R-:W3:Y:S01]  /*12550*/  LDL.LU R13, [R1+0xac0] ;  /* 0x000ac000010d7983 */ /* 0x000ee20000300800 */
[----:B----4-:R-:W-:-:S03]  /*12560*/  IMAD.MOV.U32 R205, RZ, RZ, R226 ;  /* 0x000000ffffcd7224 */ /* 0x010fc600078e00e2 */
[----:B------:R-:W4:Y:S04]  /*12570*/  LDL.LU R226, [R1+0xabc] ;  /* 0x000abc0001e27983 */ /* 0x000f280000300800 */
[----:B------:R0:W-:Y:S02]  /*12580*/  STS.U8 [R227+UR12+0x1500], R198 ;  /* 0x001500c6e3007988 */ /* 0x0001e4000800000c */
[----:B0-----:R-:W-:-:S04]  /*12590*/  IMAD.U32 R198, RZ, RZ, UR12 ;  /* 0x0000000cffc67e24 */ /* 0x001fc8000f8e00ff */
[----:B------:R-:W-:Y:S01]  /*125a0*/  VIADD R198, R198, 0x4000 ;  /* 0x00004000c6c67836 */ /* 0x000fe20000000000 */
[----:B------:R-:W-:Y:S04]  /*125b0*/  STS.U8 [R227+UR12+0x1300], R199 ;  /* 0x001300c7e3007988 */ /* 0x000fe8000800000c */
[----:B------:R-:W-:Y:S01]  /*125c0*/  SHF.R.U32.HI R198, RZ, 0x4, R198 ;  /* 0x00000004ffc67819 */ /* 0x000fe200000116c6 */
[----:B------:R-:W-:Y:S03]  /*125d0*/  STS.U8 [R227+UR12+0x1100], R200 ;  /* 0x001100c8e3007988 */ /* 0x000fe6000800000c */
[----:B------:R-:W-:Y:S01]  /*125e0*/  SGXT.U32 R198, R198, 0xe ;  /* 0x0000000ec6c6781a */ /* 0x000fe20000000000 */
[----:B------:R2:W-:Y:S03]  /*125f0*/  STS.U8 [R227+UR12+0xf00], R201 ;  /* 0x000f00c9e3007988 */ /* 0x0005e6000800000c */
[----:B------:R-:W-:Y:S01]  /*12600*/  R2UR UR4, R198 ;  /* 0x00000000c60472ca */ /* 0x000fe200000e0000 */
        /* <DEDUP_REMOVED lines=13> */
[----:B--2---:R-:W-:-:S03]  /*126e0*/  IMAD.MOV.U32 R201, RZ, RZ, R14 ;  /* 0x000000ffffc97224 */ /* 0x004fc600078e000e */
[----:B------:R-:W-:Y:S04]  /*126f0*/  STS.U8 [R227+UR12+0x3100], R173 ;  /* 0x003100ade3007988 */ /* 0x000fe8000800000c */
[----:B------:R-:W2:Y:S01]  /*12700*/  LDL.LU R14, [R1+0xab8] ;  /* 0x000ab800010e7983 */ /* 0x000ea20000300800 */
[----:B---3--:R-:W-:-:S03]  /*12710*/  IMAD.MOV.U32 R200, RZ, RZ, R224 ;  /* 0x000000ffffc87224 */ /* 0x008fc600078e00e0 */
[----:B------:R-:W-:Y:S04]  /*12720*/  STS.U8 [R227+UR12+0x3300], R172 ;  /* 0x003300ace3007988 */ /* 0x000fe8000800000c */
[----:B------:R-:W-:Y:S04]  /*12730*/  STS.U8 [R227+UR12+0x3500], R171 ;  /* 0x003500abe3007988 */ /* 0x000fe8000800000c */
[----:B------:R-:W-:Y:S04]  /*12740*/  STS.U8 [R227+UR12+0x3700], R170 ;  /* 0x003700aae3007988 */ /* 0x000fe8000800000c */
[----:B------:R-:W-:Y:S04]  /*12750*/  STS.U8 [R227+UR12+0x3900], R169 ;  /* 0x003900a9e3007988 */ /* 0x000fe8000800000c */
[----:B------:R-:W-:Y:S04]  /*12760*/  STS.U8 [R227+UR12+0x3b00], R168 ;  /* 0x003b00a8e3007988 */ /* 0x000fe8000800000c */
[----:B------:R-:W-:Y:S04]  /*12770*/  STS.U8 [R227+UR12+0x3d00], R167 ;  /* 0x003d00a7e3007988 */ /* 0x000fe8000800000c */
[----:B------:R-:W-:Y:S04]  /*12780*/  STS.U8 [R227+UR12+0x3f00], R166 ;  /* 0x003f00a6e3007988 */ /* 0x000fe8000800000c */
[----:B------:R-:W3:Y:S01]  /*12790*/  LDL.LU R224, [R1+0xab4] ;  /* 0x000ab40001e07983 */ /* 0x000ee20000300800 */
[----:B----4-:R-:W-:-:S04]  /*127a0*/  IMAD.MOV.U32 R199, RZ, RZ, R226 ;  /* 0x000000ffffc77224 */ /* 0x010fc800078e00e2 */
[----:B------:R-:W-:Y:S02]  /*127b0*/  IMAD.MOV.U32 R198, RZ, RZ, R199 ;  /* 0x000000ffffc67224 */ /* 0x000fe400078e00c7 */
[----:B------:R-:W-:Y:S02]  /*127c0*/  IMAD.MOV.U32 R199, RZ, RZ, R200 ;  /* 0x000000ffffc77224 */ /* 0x000fe400078e00c8 */
[----:B------:R-:W-:Y:S01]  /*127d0*/  IMAD.MOV.U32 R200, RZ, RZ, R201 ;  /* 0x000000ffffc87224 */ /* 0x000fe200078e00c9 */
[----:B------:R-:W0:Y:S01]  /*127e0*/  S2R R226, SR_TID.X ;  /* 0x0000000000e27919 */ /* 0x000e220000002100 */
[----:B------:R-:W-:Y:S02]  /*127f0*/  IMAD.MOV.U32 R201, RZ, RZ, R205 ;  /* 0x000000ffffc97224 */ /* 0x000fe400078e00cd */
[----:B------:R-:W-:Y:S02]  /*12800*/  IMAD.MOV.U32 R205, RZ, RZ, R209 ;  /* 0x000000ffffcd7224 */ /* 0x000fe400078e00d1 */
[----:B------:R-:W-:-:S02]  /*12810*/  IMAD.MOV.U32 R209, RZ, RZ, R218 ;  /* 0x000000ffffd17224 */ /* 0x000fc400078e00da */
[----:B------:R-:W-:Y:S02]  /*12820*/  IMAD.MOV.U32 R218, RZ, RZ, R2 ;  /* 0x000000ffffda7224 */ /* 0x000fe400078e0002 */
[----:B------:R-:W-:Y:S02]  /*12830*/  IMAD.MOV.U32 R2, RZ, RZ, R3 ;  /* 0x000000ffff027224 */ /* 0x000fe400078e0003 */
[----:B------:R-:W-:Y:S02]  /*12840*/  IMAD.MOV.U32 R3, RZ, RZ, R219 ;  /* 0x000000ffff037224 */ /* 0x000fe400078e00db */
[----:B------:R-:W-:Y:S02]  /*12850*/  IMAD.MOV.U32 R219, RZ, RZ, R220 ;  /* 0x000000ffffdb7224 */ /* 0x000fe400078e00dc */
[----:B------:R-:W-:Y:S02]  /*12860*/  IMAD.MOV.U32 R220, RZ, RZ, R221 ;  /* 0x000000ffffdc7224 */ /* 0x000fe400078e00dd */
[----:B------:R-:W-:-:S02]  /*12870*/  IMAD.MOV.U32 R221, RZ, RZ, R186 ;  /* 0x000000ffffdd7224 */ /* 0x000fc400078e00ba */
[----:B------:R-:W-:Y:S02]  /*12880*/  IMAD.MOV.U32 R186, RZ, RZ, R223 ;  /* 0x000000ffffba7224 */ /* 0x000fe400078e00df */
[----:B------:R-:W1:Y:S01]  /*12890*/  LDC R223, c[0x0][0x238] ;  /* 0x00008e00ffdf7b82 */ /* 0x000e620000000800 */
[----:B0-----:R-:W-:-:S04]  /*128a0*/  LOP3.LUT R226, R226, 0x7f, RZ, 0xc0, !PT ;  /* 0x0000007fe2e27812 */ /* 0x001fc800078ec0ff */
[----:B------:R-:W-:Y:S01]  /*128b0*/  LOP3.LUT R226, R226, 0x30, RZ, 0x3c, !PT ;  /* 0x00000030e2e27812 */ /* 0x000fe200078e3cff */
[----:B-1----:R-:W-:-:S04]  /*128c0*/  IMAD.SHL.U32 R223, R223, 0x40, RZ ;  /* 0x00000040dfdf7824 */ /* 0x002fc800078e00ff */
[----:B------:R0:W-:Y:S01]  /*128d0*/  STS.U8 [R226+UR12+0x2580], R18 ;  /* 0x00258012e2007988 */ /* 0x0001e2000800000c */
[----:B------:R-:W-:-:S03]  /*128e0*/  IADD3 R198, P5, R223, R198, RZ ;  /* 0x000000c6dfc67210 */ /* 0x000fc60007fbe0ff */
[----:B0-----:R-:W4:Y:S04]  /*128f0*/  LDL R18, [R1+0x7a8] ;  /* 0x0007a80001127983 */ /* 0x001f280000100800 */
[----:B------:R0:W-:Y:S04]  /*12900*/  STL [R1+0x77c], R198 ;  /* 0x00077cc601007387 */ /* 0x0001e80000100800 */
[----:B0-----:R-:W2:Y:S02]  /*12910*/  LDL.LU R198, [R1+0x774] ;  /* 0x0007740001c67983 */ /* 0x001ea40000300800 */
[----:B--2---:R-:W-:-:S05]  /*12920*/  IADD3 R198, P6, R223, R198, RZ ;  /* 0x000000c6dfc67210 */ /* 0x004fca0007fde0ff */
[----:B------:R0:W-:Y:S04]  /*12930*/  STL [R1+0x774], R198 ;  /* 0x000774c601007387 */ /* 0x0001e80000100800 */
[----:B0-----:R-:W2:Y:S02]  /*12940*/  LDL.LU R198, [R1+0x76c] ;  /* 0x00076c0001c67983 */ /* 0x001ea40000300800 */
[----:B--2---:R-:W-:-:S05]  /*12950*/  IADD3 R198, P1, R223, R198, RZ ;  /* 0x000000c6dfc67210 */ /* 0x004fca0007f3e0ff */
[----:B------:R0:W-:Y:S04]  /*12960*/  STL [R1+0x76c], R198 ;  /* 0x00076cc601007387 */ /* 0x0001e80000100800 */
[----:B0-----:R-:W2:Y:S01]  /*12970*/  LDL.LU R198, [R1+0x764] ;  /* 0x0007640001c67983 */ /* 0x001ea20000300800 */
[C---:B------:R-:W-:Y:S02]  /*12980*/  IADD3 R13, P3, R223.reuse, R13, RZ ;  /* 0x0000000ddf0d7210 */ /* 0x040fe40007f7e0ff */
[----:B--2---:R-:W-:-:S05]  /*12990*/  IADD3 R198, P2, R223, R198, RZ ;  /* 0x000000c6dfc67210 */ /* 0x004fca0007f5e0ff */
[----:B------:R-:W-:Y:S04]  /*129a0*/  STL [R1+0x764], R198 ;  /* 0x000764c601007387 */ /* 0x000fe80000100800 */
[----:B------:R0:W-:Y:S04]  /*129b0*/  STL [R1+0x75c], R13 ;  /* 0x00075c0d01007387 */ /* 0x0001e80000100800 */
[----:B0-----:R-:W2:Y:S01]  /*129c0*/  LDL.LU R13, [R1+0xab0] ;  /* 0x000ab000010d7983 */ /* 0x001ea20000300800 */
        /* <DEDUP_REMOVED lines=9> */
[----:B------:R-:W-:Y:S02]  /*12a60*/  IMAD.MOV.U32 R219, RZ, RZ, R220 ;  /* 0x000000ffffdb7224 */ /* 0x000fe400078e00dc */
[----:B------:R-:W-:Y:S02]  /*12a70*/  IMAD.MOV.U32 R220, RZ, RZ, R221 ;  /* 0x000000ffffdc7224 */ /* 0x000fe400078e00dd */
[----:B------:R-:W-:Y:S01]  /*12a80*/  IMAD.MOV.U32 R221, RZ, RZ, R222 ;  /* 0x000000ffffdd7224 */ /* 0x000fe200078e00de */
[----:B------:R-:W-:Y:S01]  /*12a90*/  IADD3 R14, P4, R223, R14, RZ ;  /* 0x0000000edf0e7210 */ /* 0x000fe20007f9e0ff */
[----:B------:R-:W-:Y:S01]  /*12aa0*/  IMAD.MOV.U32 R222, RZ, RZ, R156 ;  /* 0x000000ffffde7224 */ /* 0x000fe200078e009c */
[----:B------:R-:W-:-:S05]  /*12ab0*/  SHF.R.S32.HI R156, RZ, 0x1f, R223 ;  /* 0x0000001fff9c7819 */ /* 0x000fca00000114df */
[----:B--2---:R-:W-:Y:S01]  /*12ac0*/  IMAD.X R13, R156, 0x1, R13, P4 ;  /* 0x000000019c0d7824 */ /* 0x004fe200020e060d */
[----:B------:R-:W-:-:S05]  /*12ad0*/  IADD3 R198, P4, R223, R198, RZ ;  /* 0x000000c6dfc67210 */ /* 0x000fca0007f9e0ff */
[----:B------:R0:W-:Y:S04]  /*12ae0*/  STL [R1+0x754], R198 ;  /* 0x000754c601007387 */ /* 0x0001e80000100800 */
[----:B0-----:R-:W2:Y:S02]  /*12af0*/  LDL.LU R198, [R1+0x778] ;  /* 0x0007780001c67983 */ /* 0x001ea40000300800 */
[----:B--2---:R-:W-:-:S05]  /*12b00*/  IMAD.X R198, R156, 0x1, R198, P5 ;  /* 0x000000019cc67824 */ /* 0x004fca00028e06c6 */
[----:B------:R0:W-:Y:S04]  /*12b10*/  STL [R1+0x778], R198 ;  /* 0x000778c601007387 */ /* 0x0001e80000100800 */
[----:B0-----:R-:W2:Y:S02]  /*12b20*/  LDL.LU R198, [R1+0x74c] ;  /* 0x00074c0001c67983 */ /* 0x001ea40000300800 */
[----:B--2---:R-:W-:-:S05]  /*12b30*/  IADD3 R198, P5, R223, R198, RZ ;  /* 0x000000c6dfc67210 */ /* 0x004fca0007fbe0ff */
        /* <DEDUP_REMOVED lines=25> */
[----:B0-----:R-:W2:Y:S04]  /*12cd0*/  LDL.LU R198, [R1+0x750] ;  /* 0x0007500001c67983 */ /* 0x001ea80000300800 */
        /* <DEDUP_REMOVED lines=22> */
[----:B--2---:R-:W-:-:S05]  /*12e40*/  IMAD.X R198, R156, 0x1, R198, P4 ;  /* 0x000000019cc67824 */ /* 0x004fca00020e06c6 */
        /* <DEDUP_REMOVED lines=11> */
[----:B------:R0:W-:Y:S06]  /*12f00*/  MEMBAR.ALL.CTA ;  /* 0x0000000000007992 */ /* 0x0001ec0000008000 */
[----:B0-----:R-:W0:Y:S02]  /*12f10*/  FENCE.VIEW.ASYNC.S ;  /* 0x00000000000073c6 */ /* 0x001e240000000000 */
[----:B0-----:R-:W-:Y:S06]  /*12f20*/  BAR.SYNC.DEFER_BLOCKING 0x0 ;  /* 0x0000000000007b1d */ /* 0x001fec0000010000 */
[----:B------:R-:W-:Y:S01]  /*12f30*/  UMOV UR5, 0x80000020 ;  /* 0x8000002000057882 */ /* 0x000fe20000000000 */
[----:B------:R-:W-:-:S06]  /*12f40*/  WARPGROUP.ARRIVE ;  /* 0x00000000000079c5 */ /* 0x000fcc0000000000 */
[----:B------:R-:W-:Y:S01]  /*12f50*/  QGMMA.64x256x32.F32.E4M3.E4M3 R24, gdesc[UR4], R24, gsb0 ;  /* 0x03e00000041879f3 */ /* 0x000fe20008000818 */
[----:B--2---:R-:W-:-:S05]  /*12f60*/  IADD3 R198, P4, R223, R198, RZ ;  /* 0x000000c6dfc67210 */ /* 0x004fca0007f9e0ff */
[----:B------:R0:W-:Y:S04]  /*12f70*/  STL [R1+0x724], R198 ;  /* 0x000724c601007387 */ /* 0x0001e80000100800 */
[----:B0-----:R-:W2:Y:S01]  /*12f80*/  LDL.LU R198, [R1+0x748] ;  /* 0x0007480001c67983 */ /* 0x001ea20000300800 */
[----:B------:R-:W-:Y:S02]  /*12f90*/  WARPGROUP.DEPBAR.LE gsb0, 0x0 ;  /* 0x00008000000079c5 */ /* 0x000fe40000010000 */
[----:B------:R-:W-:-:S15]  /*12fa0*/  WARPGROUP.ARRIVE ;  /* 0x00000000000079c5 */ /* 0x000fde0000000000 */
[----:B------:R-:W-:Y:S01]  /*12fb0*/  QGMMA.64x256x32.F32.E4M3.E4M3 R24, gdesc[UR8], R24, gsb0 ;  /* 0x03e00000081879f3 */ /* 0x000fe20008000818 */
[----:B--2---:R-:W-:-:S05]  /*12fc0*/  IMAD.X R198, R156, 0x1, R198, P5 ;  /* 0x000000019cc67824 */ /* 0x004fca00028e06c6 */
[----:B------:R-:W-:Y:S01]  /*12fd0*/  STL [R1+0x748], R198 ;  /* 0x000748c601007387 */ /* 0x000fe20000100800 */
[----:B------:R-:W-:-:S03]  /*12fe0*/  WARPGROUP.DEPBAR.LE gsb0, 0x0 ;  /* 0x00008000000079c5 */ /* 0x000fc60000010000 */
[----:B------:R-:W-:Y:S04]  /*12ff0*/  STL.64 [R1], R24 ;  /* 0x0000001801007387 */ /* 0x000fe80000100a00 */
        /* <DEDUP_REMOVED lines=62> */
[----:B------:R0:W-:Y:S04]  /*133e0*/  STL.64 [R1+0x1f8], R150 ;  /* 0x0001f89601007387 */ /* 0x0001e80000100a00 */
[----:B0-----:R-:W2:Y:S04]  /*133f0*/  LDL.LU.64 R150, [R1+0xaa8] ;  /* 0x000aa80001967983 */ /* 0x001ea80000300a00 */
[----:B------:R-:W3:Y:S04]  /*13400*/  LDL.LU.64 R148, [R1+0xaa0] ;  /* 0x000aa00001947983 */ /* 0x000ee80000300a00 */
[----:B------:R-:W4:Y:S04]  /*13410*/  LDL.LU.64 R146, [R1+0xa98] ;  /* 0x000a980001927983 */ /* 0x000f280000300a00 */
[----:B------:R-:W2:Y:S04]  /*13420*/  LDL.LU.64 R144, [R1+0xa90] ;  /* 0x000a900001907983 */ /* 0x000ea80000300a00 */
[----:B------:R-:W3:Y:S04]  /*13430*/  LDL.LU.64 R142, [R1+0xa88] ;  /* 0x000a8800018e7983 */ /* 0x000ee80000300a00 */
[----:B------:R-:W4:Y:S04]  /*13440*/  LDL.LU.64 R140, [R1+0xa80] ;  /* 0x000a8000018c7983 */ /* 0x000f280000300a00 */
[----:B------:R-:W2:Y:S04]  /*13450*/  LDL.LU.64 R138, [R1+0xa78] ;  /* 0x000a7800018a7983 */ /* 0x000ea80000300a00 */
[----:B------:R-:W3:Y:S04]  /*13460*/  LDL.LU.64 R136, [R1+0xa70] ;  /* 0x000a700001887983 */ /* 0x000ee80000300a00 */
[----:B------:R-:W4:Y:S04]  /*13470*/  LDL.LU.64 R134, [R1+0xa68] ;  /* 0x000a680001867983 */ /* 0x000f280000300a00 */
[----:B------:R-:W2:Y:S04]  /*13480*/  LDL.LU.64 R132, [R1+0xa60] ;  /* 0x000a600001847983 */ /* 0x000ea80000300a00 */
[----:B------:R-:W3:Y:S04]  /*13490*/  LDL.LU.64 R130, [R1+0xa58] ;  /* 0x000a580001827983 */ /* 0x000ee80000300a00 */
        /* <DEDUP_REMOVED lines=52> */
[----:B------:R-:W3:Y:S01]  /*137e0*/  LDL.LU.64 R24, [R1+0x8b0] ;  /* 0x0008b00001187983 */ /* 0x000ee20000300a00 */
[----:B----4-:R-:W-:-:S02]  /*137f0*/  IMAD.X R134, R156, 0x1, R134, P4 ;  /* 0x000000019c867824 */ /* 0x010fc400020e0686 */
[C---:B--2---:R-:W-:Y:S02]  /*13800*/  IMAD.X R132, R156.reuse, 0x1, R132, P3 ;  /* 0x000000019c847824 */ /* 0x044fe400018e0684 */
[C---:B---3--:R-:W-:Y:S02]  /*13810*/  IMAD.X R130, R156.reuse, 0x1, R130, P2 ;  /* 0x000000019c827824 */ /* 0x048fe400010e0682 */
[C---:B------:R-:W-:Y:S02]  /*13820*/  IMAD.X R128, R156.reuse, 0x1, R128, P1 ;  /* 0x000000019c807824 */ /* 0x040fe400008e0680 */
[----:B------:R-:W-:Y:S01]  /*13830*/  IMAD.X R126, R156, 0x1, R126, P6 ;  /* 0x000000019c7e7824 */ /* 0x000fe200030e067e */
[C---:B------:R-:W-:Y:S02]  /*13840*/  IADD3 R125, P5, R223.reuse, R125, RZ ;  /* 0x0000007ddf7d7210 */ /* 0x040fe40007fbe0ff */
[----:B------:R-:W-:-:S03]  /*13850*/  IADD3 R127, P6, R223, R127, RZ ;  /* 0x0000007fdf7f7210 */ /* 0x000fc60007fde0ff */
[----:B------:R0:W-:Y:S01]  /*13860*/  STL [R1+0x71c], R125 ;  /* 0x00071c7d01007387 */ /* 0x0001e20000100800 */
[C---:B------:R-:W-:Y:S02]  /*13870*/  IADD3 R129, P1, R223.reuse, R129, RZ ;  /* 0x00000081df817210 */ /* 0x040fe40007f3e0ff */
[C---:B------:R-:W-:Y:S01]  /*13880*/  IADD3 R131, P2, R223.reuse, R131, RZ ;  /* 0x00000083df837210 */ /* 0x040fe20007f5e0ff */
[----:B0-----:R-:W2:Y:S04]  /*13890*/  LDL.LU R125, [R1+0x8a8] ;  /* 0x0008a800017d7983 */ /* 0x001ea80000300800 */
[----:B------:R0:W-:Y:S01]  /*138a0*/  STL [R1+0x740], R126 ;  /* 0x0007407e01007387 */ /* 0x0001e20000100800 */
[----:B------:R-:W-:-:S03]  /*138b0*/  IADD3 R133, P3, R223, R133, RZ ;  /* 0x00000085df857210 */ /* 0x000fc60007f7e0ff */
[----:B0-----:R-:W2:Y:S04]  /*138c0*/  LDL.LU R126, [R1+0x8a4] ;  /* 0x0008a400017e7983 */ /* 0x001ea80000300800 */
[----:B------:R0:W-:Y:S04]  /*138d0*/  STL [R1+0x714], R127 ;  /* 0x0007147f01007387 */ /* 0x0001e80000100800 */
[----:B0-----:R-:W2:Y:S04]  /*138e0*/  LDL.LU R127, [R1+0x8a0] ;  /* 0x0008a000017f7983 */ /* 0x001ea80000300800 */
[----:B------:R0:W-:Y:S01]  /*138f0*/  STL [R1+0x738], R128 ;  /* 0x0007388001007387 */ /* 0x0001e20000100800 */
[----:B------:R-:W-:-:S03]  /*13900*/  IADD3 R135, P4, R223, R135, RZ ;  /* 0x00000087df877210 */ /* 0x000fc60007f9e0ff */
[----:B0-----:R-:W2:Y:S04]  /*13910*/  LDL.LU R128, [R1+0x89c] ;  /* 0x00089c0001807983 */ /* 0x001ea80000300800 */
[----:B------:R0:W-:Y:S01]  /*13920*/  STL [R1+0x70c], R129 ;  /* 0x00070c8101007387 */ /* 0x0001e20000100800 */
[----:B------:R-:W-:-:S03]  /*13930*/  IMAD.X R136, R156, 0x1, R136, P5 ;  /* 0x000000019c887824 */ /* 0x000fc600028e0688 */
        /* <DEDUP_REMOVED lines=46> */
[----:B------:R0:W-:Y:S04]  /*13c20*/  STL [R1+0x6cc], R145 ;  /* 0x0006cc9101007387 */ /* 0x0001e80000100800 */
        /* <DEDUP_REMOVED lines=13> */
[----:B------:R-:W3:Y:S02]  /*13d00*/  LDL.LU R198, [R1+0x6d8] ;  /* 0x0006d80001c67983 */ /* 0x000ee40000300800 */
[----:B---3--:R-:W-:-:S05]  /*13d10*/  IMAD.X R198, R156, 0x1, R198, P1 ;  /* 0x000000019cc67824 */ /* 0x008fca00008e06c6 */
[----:B------:R0:W-:Y:S04]  /*13d20*/  STL [R1+0x6d8], R198 ;  /* 0x0006d8c601007387 */ /* 0x0001e80000100800 */
[----:B0-----:R-:W3:Y:S02]  /*13d30*/  LDL.LU R198, [R1+0x6ac] ;  /* 0x0006ac0001c67983 */ /* 0x001ee40000300800 */
[----:B---3--:R-:W-:-:S05]  /*13d40*/  IADD3 R198, P1, R223, R198, RZ ;  /* 0x000000c6dfc67210 */ /* 0x008fca0007f3e0ff */
[----:B------:R0:W-:Y:S04]  /*13d50*/  STL [R1+0x6ac], R198 ;  /* 0x0006acc601007387 */ /* 0x0001e80000100800 */
[----:B0-----:R-:W3:Y:S02]  /*13d60*/  LDL.LU R198, [R1+0x6d0] ;  /* 0x0006d00001c67983 */ /* 0x001ee40000300800 */
        /* <DEDUP_REMOVED lines=219> */
[----:B---3--:R-:W-:-:S05]  /*14b20*/  IADD3 R198, P2, R198, UR13, RZ ;  /* 0x0000000dc6c67c10 */ /* 0x008fca000ff5e0ff */
        /* <DEDUP_REMOVED lines=32> */
[----:B---3--:R-:W-:-:S05]  /*14d30*/  IADD3.X R198, R198, UR24, RZ, P2, !PT ;  /* 0x00000018c6c67c10 */ /* 0x008fca00097fe4ff */
        /* <DEDUP_REMOVED lines=252> */
[----:B------:R0:W-:Y:S02]  /*15d00*/  STL [R1+0x448], R198 ;  /* 0x000448c601007387 */ /* 0x0001e40000100800 */
[----:B0-----:R-:W-:Y:S02]  /*15d10*/  IMAD.MOV.U32 R198, RZ, RZ, R199 ;  /* 0x000000ffffc67224 */ /* 0x001fe400078e00c7 */
[----:B------:R-:W-:Y:S02]  /*15d20*/  IMAD.MOV.U32 R199, RZ, RZ, R200 ;  /* 0x000000ffffc77224 */ /* 0x000fe400078e00c8 */
[----:B------:R-:W-:Y:S02]  /*15d30*/  IMAD.MOV.U32 R200, RZ, RZ, R201 ;  /* 0x000000ffffc87224 */ /* 0x000fe400078e00c9 */
[----:B------:R-:W-:Y:S02]  /*15d40*/  IMAD.MOV.U32 R201, RZ, RZ, R205 ;  /* 0x000000ffffc97224 */ /* 0x000fe400078e00cd */
[----:B------:R-:W-:-:S02]  /*15d50*/  IMAD.MOV.U32 R205, RZ, RZ, R209 ;  /* 0x000000ffffcd7224 */ /* 0x000fc400078e00d1 */
[----:B------:R-:W-:Y:S02]  /*15d60*/  IMAD.MOV.U32 R209, RZ, RZ, R218 ;  /* 0x000000ffffd17224 */ /* 0x000fe400078e00da */
[----:B------:R-:W-:Y:S02]  /*15d70*/  IMAD.MOV.U32 R218, RZ, RZ, R2 ;  /* 0x000000ffffda7224 */ /* 0x000fe400078e0002 */
[----:B------:R-:W-:Y:S01]  /*15d80*/  IMAD.MOV.U32 R2, RZ, RZ, R3 ;  /* 0x000000ffff027224 */ /* 0x000fe200078e0003 */
[----:B------:R-:W-:Y:S01]  /*15d90*/  IADD3 R198, P2, R198, UR13, RZ ;  /* 0x0000000dc6c67c10 */ /* 0x000fe2000ff5e0ff */
[----:B------:R-:W-:Y:S02]  /*15da0*/  IMAD.MOV.U32 R3, RZ, RZ, R219 ;  /* 0x000000ffff037224 */ /* 0x000fe400078e00db */
[----:B------:R-:W-:Y:S02]  /*15db0*/  IMAD.MOV.U32 R219, RZ, RZ, R220 ;  /* 0x000000ffffdb7224 */ /* 0x000fe400078e00dc */
[----:B------:R-:W-:-:S02]  /*15dc0*/  IMAD.MOV.U32 R220, RZ, RZ, R221 ;  /* 0x000000ffffdc7224 */ /* 0x000fc400078e00dd */
[----:B------:R-:W-:Y:S02]  /*15dd0*/  IMAD.MOV.U32 R221, RZ, RZ, R222 ;  /* 0x000000ffffdd7224 */ /* 0x000fe400078e00de */
[----:B------:R-:W-:Y:S02]  /*15de0*/  IMAD.MOV.U32 R222, RZ, RZ, R212 ;  /* 0x000000ffffde7224 */ /* 0x000fe400078e00d4 */
[----:B------:R-:W3:Y:S04]  /*15df0*/  LDL.LU R212, [R1+0x24c] ;  /* 0x00024c0001d47983 */ /* 0x000ee80000300800 */
[----:B------:R0:W-:Y:S04]  /*15e00*/  STL [R1+0x41c], R198 ;  /* 0x00041cc601007387 */ /* 0x0001e80000100800 */
[----:B0-----:R-:W4:Y:S02]  /*15e10*/  LDL.LU R198, [R1+0x440] ;  /* 0x0004400001c67983 */ /* 0x001f240000300800 */
[----:B----4-:R-:W-:-:S05]  /*15e20*/  IADD3.X R198, R198, UR24, RZ, P3, !PT ;  /* 0x00000018c6c67c10 */ /* 0x010fca0009ffe4ff */
[----:B------:R0:W-:Y:S04]  /*15e30*/  STL [R1+0x440], R198 ;  /* 0x000440c601007387 */ /* 0x0001e80000100800 */
[----:B0-----:R-:W4:Y:S02]  /*15e40*/  LDL.LU R198, [R1+0x414] ;  /* 0x0004140001c67983 */ /* 0x001f240000300800 */
[----:B----4-:R-:W-:-:S05]  /*15e50*/  IADD3 R198, P3, R198, UR13, RZ ;  /* 0x0000000dc6c67c10 */ /* 0x010fca000ff7e0ff */
        /* <DEDUP_REMOVED lines=56> */
[----:B----4-:R-:W-:Y:S02]  /*161e0*/  IADD3.X R198, R198, UR24, RZ, P1, !PT ;  /* 0x00000018c6c67c10 */ /* 0x010fe40008ffe4ff */
[----:B------:R-:W-:-:S03]  /*161f0*/  IADD3 R232, P1, R232, UR13, RZ ;  /* 0x0000000de8e87c10 */ /* 0x000fc6000ff3e0ff */
[----:B------:R-:W-:Y:S04]  /*16200*/  STL [R1+0x3f0], R198 ;  /* 0x0003f0c601007387 */ /* 0x000fe80000100800 */
[----:B------:R0:W-:Y:S04]  /*16210*/  STL [R1+0x3c4], R232 ;  /* 0x0003c4e801007387 */ /* 0x0001e80000100800 */
[----:B0-----:R-:W4:Y:S04]  /*16220*/  LDL.LU R232, [R1+0x83c] ;  /* 0x00083c0001e87983 */ /* 0x001f280000300800 */
[----:B------:R-:W2:Y:S02]  /*16230*/  LDL.LU R198, [R1+0x3e8] ;  /* 0x0003e80001c67983 */ /* 0x000ea40000300800 */
[----:B--2---:R-:W-:-:S05]  /*16240*/  IADD3.X R198, R198, UR24, RZ, P2, !PT ;  /* 0x00000018c6c67c10 */ /* 0x004fca00097fe4ff */
[----:B------:R0:W-:Y:S04]  /*16250*/  STL [R1+0x3e8], R198 ;  /* 0x0003e8c601007387 */ /* 0x0001e80000100800 */
[----:B0-----:R-:W2:Y:S01]  /*16260*/  LDL.LU R198, [R1+0x3bc] ;  /* 0x0003bc0001c67983 */ /* 0x001ea20000300800 */
[----:B------:R-:W-:Y:S02]  /*16270*/  IADD3.X R231, R231, UR24, RZ, P3, !PT ;  /* 0x00000018e7e77c10 */ /* 0x000fe40009ffe4ff */
[----:B--2---:R-:W-:-:S05]  /*16280*/  IADD3 R198, P2, R198, UR13, RZ ;  /* 0x0000000dc6c67c10 */ /* 0x004fca000ff5e0ff */
[----:B------:R-:W-:Y:S04]  /*16290*/  STL [R1+0x3bc], R198 ;  /* 0x0003bcc601007387 */ /* 0x000fe80000100800 */
[----:B------:R0:W-:Y:S04]  /*162a0*/  STL [R1+0x3e0], R231 ;  /* 0x0003e0e701007387 */ /* 0x0001e80000100800 */
[----:B0-----:R-:W2:Y:S04]  /*162b0*/  LDL.LU R231, [R1+0x838] ;  /* 0x0008380001e77983 */ /* 0x001ea80000300800 */
[----:B------:R-:W3:Y:S02]  /*162c0*/  LDL.LU R198, [R1+0x3b4] ;  /* 0x0003b40001c67983 */ /* 0x000ee40000300800 */
        /* <DEDUP_REMOVED lines=9> */
[----:B---3--:R-:W-:Y:S02]  /*16360*/  IADD3.X R198, R198, UR24, RZ, P5, !PT ;  /* 0x00000018c6c67c10 */ /* 0x008fe4000affe4ff */
[----:B------:R-:W-:-:S03]  /*16370*/  IADD3 R240, P5, R240, UR13, RZ ;  /* 0x0000000df0f07c10 */ /* 0x000fc6000ffbe0ff */
[----:B------:R-:W-:Y:S04]  /*16380*/  STL [R1+0x3d0], R198 ;  /* 0x0003d0c601007387 */ /* 0x000fe80000100800 */
[----:B------:R0:W-:Y:S04]  /*16390*/  STL [R1+0x3a4], R240 ;  /* 0x0003a4f001007387 */ /* 0x0001e80000100800 */
[----:B0-----:R-:W3:Y:S04]  /*163a0*/  LDL.LU R240, [R1+0x834] ;  /* 0x0008340001f07983 */ /* 0x001ee80000300800 */
[----:B------:R-:W4:Y:S02]  /*163b0*/  LDL.LU R198, [R1+0x3c8] ;  /* 0x0003c80001c67983 */ /* 0x000f240000300800 */
[----:B----4-:R-:W-:-:S05]  /*163c0*/  IADD3.X R198, R198, UR24, RZ, P6, !PT ;  /* 0x00000018c6c67c10 */ /* 0x010fca000b7fe4ff */
[----:B------:R0:W-:Y:S04]  /*163d0*/  STL [R1+0x3c8], R198 ;  /* 0x0003c8c601007387 */ /* 0x0001e80000100800 */
[----:B0-----:R-:W4:Y:S01]  /*163e0*/  LDL.LU R198, [R1+0x39c] ;  /* 0x00039c0001c67983 */ /* 0x001f220000300800 */
[----:B------:R-:W-:Y:S02]  /*163f0*/  IADD3.X R239, R239, UR24, RZ, P1, !PT ;  /* 0x00000018efef7c10 */ /* 0x000fe40008ffe4ff */
[----:B----4-:R-:W-:-:S05]  /*16400*/  IADD3 R198, P6, R198, UR13, RZ ;  /* 0x0000000dc6c67c10 */ /* 0x010fca000ffde0ff */
[----:B------:R-:W-:Y:S04]  /*16410*/  STL [R1+0x39c], R198 ;  /* 0x00039cc601007387 */ /* 0x000fe80000100800 */
[----:B------:R0:W-:Y:S04]  /*16420*/  STL [R1+0x3c0], R239 ;  /* 0x0003c0ef01007387 */ /* 0x0001e80000100800 */
[----:B0-----:R-:W4:Y:S04]  /*16430*/  LDL.LU R239, [R1+0x830] ;  /* 0x0008300001ef7983 */ /* 0x001f280000300800 */
[----:B------:R-:W2:Y:S02]  /*16440*/  LDL.LU R198, [R1+0x394] ;  /* 0x0003940001c67983 */ /* 0x000ea40000300800 */
[----:B--2---:R-:W-:-:S05]  /*16450*/  IADD3 R198, P1, R198, UR13, RZ ;  /* 0x0000000dc6c67c10 */ /* 0x004fca000ff3e0ff */
[----:B------:R0:W-:Y:S04]  /*16460*/  STL [R1+0x394], R198 ;  /* 0x000394c601007387 */ /* 0x0001e80000100800 */
[----:B0-----:R-:W2:Y:S02]  /*16470*/  LDL.LU R198, [R1+0x3b8] ;  /* 0x0003b80001c67983 */ /* 0x001ea40000300800 */
[----:B--2---:R-:W-:-:S05]  /*16480*/  IADD3.X R198, R198, UR24, RZ, P2, !PT ;  /* 0x00000018c6c67c10 */ /* 0x004fca00097fe4ff */
[----:B------:R0:W-:Y:S04]  /*16490*/  STL [R1+0x3b8], R198 ;  /* 0x0003b8c601007387 */ /* 0x0001e80000100800 */
[----:B0-----:R-:W2:Y:S02]  /*164a0*/  LDL.LU R198, [R1+0x38c] ;  /* 0x00038c0001c67983 */ /* 0x001ea40000300800 */
[----:B--2---:R-:W-:-:S05]  /*164b0*/  IADD3 R198, P2, R198, UR13, RZ ;  /* 0x0000000dc6c67c10 */ /* 0x004fca000ff5e0ff */
[----:B------:R0:W-:Y:S04]  /*164c0*/  STL [R1+0x38c], R198 ;  /* 0x00038cc601007387 */ /* 0x0001e80000100800 */
[----:B0-----:R-:W2:Y:S02]  /*164d0*/  LDL.LU R198, [R1+0x3b0] ;  /* 0x0003b00001c67983 */ /* 0x001ea40000300800 */
[----:B--2---:R-:W-:Y:S02]  /*164e0*/  IADD3.X R198, R198, UR24, RZ, P3, !PT ;  /* 0x00000018c6c67c10 */ /* 0x004fe40009ffe4ff */
[----:B------:R-:W-:-:S03]  /*164f0*/  IADD3 R248, P3, R248, UR13, RZ ;  /* 0x0000000df8f87c10 */ /* 0x000fc6000ff7e0ff */
[----:B------:R-:W-:Y:S04]  /*16500*/  STL [R1+0x3b0], R198 ;  /* 0x0003b0c601007387 */ /* 0x000fe80000100800 */
[----:B------:R0:W-:Y:S04]  /*16510*/  STL [R1+0x384], R248 ;  /* 0x000384f801007387 */ /* 0x0001e80000100800 */
[----:B0-----:R-:W2:Y:S04]  /*16520*/  LDL.LU R248, [R1+0x82c] ;  /* 0x00082c0001f87983 */ /* 0x001ea80000300800 */
[----:B------:R-:W3:Y:S02]  /*16530*/  LDL.LU R198, [R1+0x3a8] ;  /* 0x0003a80001c67983 */ /* 0x000ee40000300800 */
[----:B---3--:R-:W-:-:S05]  /*16540*/  IADD3.X R198, R198, UR24, RZ, P4, !PT ;  /* 0x00000018c6c67c10 */ /* 0x008fca000a7fe4ff */
[----:B------:R0:W-:Y:S04]  /*16550*/  STL [R1+0x3a8], R198 ;  /* 0x0003a8c601007387 */ /* 0x0001e80000100800 */
[----:B0-----:R-:W3:Y:S01]  /*16560*/  LDL.LU R198, [R1+0x37c] ;  /* 0x00037c0001c67983 */ /* 0x001ee20000300800 */
[----:B------:R-:W-:Y:S02]  /*16570*/  IADD3.X R247, R247, UR24, RZ, P5, !PT ;  /* 0x00000018f7f77c10 */ /* 0x000fe4000affe4ff */
[----:B---3--:R-:W-:-:S05]  /*16580*/  IADD3 R198, P4, R198, UR13, RZ ;  /* 0x0000000dc6c67c10 */ /* 0x008fca000ff9e0ff */
[----:B------:R-:W-:Y:S04]  /*16590*/  STL [R1+0x37c], R198 ;  /* 0x00037cc601007387 */ /* 0x000fe80000100800 */
[----:B------:R0:W-:Y:S04]  /*165a0*/  STL [R1+0x3a0], R247 ;  /* 0x0003a0f701007387 */ /* 0x0001e80000100800 */
[----:B0-----:R-:W3:Y:S04]  /*165b0*/  LDL.LU R247, [R1+0x828] ;  /* 0x0008280001f77983 */ /* 0x001ee80000300800 */
[----:B------:R-:W4:Y:S02]  /*165c0*/  LDL.LU R198, [R1+0x374] ;  /* 0x0003740001c67983 */ /* 0x000f240000300800 */
        /* <DEDUP_REMOVED lines=104> */
[----:B------:R-:W4:Y:S01]  /*16c50*/  LDL.LU R198, [R1+0x310] ;  /* 0x0003100001c67983 */ /* 0x000f220000300800 */
[----:B--2---:R-:W-:-:S02]  /*16c60*/  IADD3.X R242, R242, UR24, RZ, P6, !PT ;  /* 0x00000018f2f27c10 */ /* 0x004fc4000b7fe4ff */
[----:B----4-:R-:W-:Y:S02]  /*16c70*/  IADD3.X R198, R198, UR24, RZ, P5, !PT ;  /* 0x00000018c6c67c10 */ /* 0x010fe4000affe4ff */
[----:B------:R-:W-:-:S03]  /*16c80*/  IADD3 R233, P5, R233, UR13, RZ ;  /* 0x0000000de9e97c10 */ /* 0x000fc6000ffbe0ff */
[----:B------:R-:W-:Y:S04]  /*16c90*/  STL [R1+0x310], R198 ;  /* 0x000310c601007387 */ /* 0x000fe80000100800 */
[----:B------:R0:W-:Y:S04]  /*16ca0*/  STL [R1+0x2e4], R233 ;  /* 0x0002e4e901007387 */ /* 0x0001e80000100800 */
[----:B0-----:R-:W2:Y:S04]  /*16cb0*/  LDL.LU R233, [R1+0x800] ;  /* 0x0008000001e97983 */ /* 0x001ea80000300800 */
[----:B------:R0:W-:Y:S04]  /*16cc0*/  STL [R1+0x308], R242 ;  /* 0x000308f201007387 */ /* 0x0001e80000100800 */
[----:B0-----:R-:W4:Y:S04]  /*16cd0*/  LDL.LU R242, [R1+0x7fc] ;  /* 0x0007fc0001f27983 */ /* 0x001f280000300800 */
[----:B------:R-:W3:Y:S01]  /*16ce0*/  LDL.LU R198, [R1+0x2dc] ;  /* 0x0002dc0001c67983 */ /* 0x000ee20000300800 */
[----:B------:R-:W-:-:S02]  /*16cf0*/  IADD3.X R241, R241, UR24, RZ, P1, !PT ;  /* 0x00000018f1f17c10 */ /* 0x000fc40008ffe4ff */
[----:B---3--:R-:W-:-:S05]  /*16d00*/  IADD3 R198, P6, R198, UR13, RZ ;  /* 0x0000000dc6c67c10 */ /* 0x008fca000ffde0ff */
[----:B------:R-:W-:Y:S04]  /*16d10*/  STL [R1+0x2dc], R198 ;  /* 0x0002dcc601007387 */ /* 0x000fe80000100800 */
[----:B------:R0:W-:Y:S04]  /*16d20*/  STL [R1+0x300], R241 ;  /* 0x000300f101007387 */ /* 0x0001e80000100800 */
[----:B0-----:R-:W3:Y:S04]  /*16d30*/  LDL.LU R241, [R1+0x7f8] ;  /* 0x0007f80001f17983 */ /* 0x001ee80000300800 */
[----:B------:R-:W2:Y:S02]  /*16d40*/  LDL.LU R198, [R1+0x2d4] ;  /* 0x0002d40001c67983 */ /* 0x000ea40000300800 */
        /* <DEDUP_REMOVED lines=8> */
[----:B------:R-:W4:Y:S01]  /*16dd0*/  LDL.LU R198, [R1+0x2f0] ;  /* 0x0002f00001c67983 */ /* 0x000f220000300800 */
[----:B------:R-:W-:-:S02]  /*16de0*/  IADD3.X R252, R252, UR24, RZ, P4, !PT ;  /* 0x00000018fcfc7c10 */ /* 0x000fc4000a7fe4ff */
[----:B----4-:R-:W-:Y:S02]  /*16df0*/  IADD3.X R198, R198, UR24, RZ, P3, !PT ;  /* 0x00000018c6c67c10 */ /* 0x010fe40009ffe4ff */
[----:B------:R-:W-:-:S03]  /*16e00*/  IADD3 R249, P3, R249, UR13, RZ ;  /* 0x0000000df9f97c10 */ /* 0x000fc6000ff7e0ff */
[----:B------:R-:W-:Y:S04]  /*16e10*/  STL [R1+0x2f0], R198 ;  /* 0x0002f0c601007387 */ /* 0x000fe80000100800 */
[----:B------:R0:W-:Y:S04]  /*16e20*/  STL [R1+0x2c4], R249 ;  /* 0x0002c4f901007387 */ /* 0x0001e80000100800 */
[----:B0-----:R-:W4:Y:S04]  /*16e30*/  LDL.LU R249, [R1+0x7f0] ;  /* 0x0007f00001f97983 */ /* 0x001f280000300800 */
[----:B------:R0:W-:Y:S04]  /*16e40*/  STL [R1+0x2e8], R252 ;  /* 0x0002e8fc01007387 */ /* 0x0001e80000100800 */
[----:B0-----:R-:W3:Y:S04]  /*16e50*/  LDL.LU R252, [R1+0x7ec] ;  /* 0x0007ec0001fc7983 */ /* 0x001ee80000300800 */
[----:B------:R-:W2:Y:S01]  /*16e60*/  LDL.LU R198, [R1+0x2bc] ;  /* 0x0002bc0001c67983 */ /* 0x000ea20000300800 */
[----:B------:R-:W-:-:S02]  /*16e70*/  IADD3.X R230, R230, UR24, RZ, P5, !PT ;  /* 0x00000018e6e67c10 */ /* 0x000fc4000affe4ff */
[----:B--2---:R-:W-:-:S05]  /*16e80*/  IADD3 R198, P4, R198, UR13, RZ ;  /* 0x0000000dc6c67c10 */ /* 0x004fca000ff9e0ff */
[----:B------:R-:W-:Y:S04]  /*16e90*/  STL [R1+0x2bc], R198 ;  /* 0x0002bcc601007387 */ /* 0x000fe80000100800 */
[----:B------:R0:W-:Y:S04]  /*16ea0*/  STL [R1+0x2e0], R230 ;  /* 0x0002e0e601007387 */ /* 0x0001e80000100800 */
[----:B0-----:R-:W2:Y:S04]  /*16eb0*/  LDL.LU R230, [R1+0x7e8] ;  /* 0x0007e80001e67983 */ /* 0x001ea80000300800 */
[----:B------:R-:W4:Y:S02]  /*16ec0*/  LDL.LU R198, [R1+0x2b4] ;  /* 0x0002b40001c67983 */ /* 0x000f240000300800 */
[----:B----4-:R-:W-:-:S05]  /*16ed0*/  IADD3 R198, P5, R198, UR13, RZ ;  /* 0x0000000dc6c67c10 */ /* 0x010fca000ffbe0ff */
[----:B------:R0:W-:Y:S04]  /*16ee0*/  STL [R1+0x2b4], R198 ;  /* 0x0002b4c601007387 */ /* 0x0001e80000100800 */
[----:B0-----:R-:W4:Y:S02]  /*16ef0*/  LDL.LU R198, [R1+0x2d8] ;  /* 0x0002d80001c67983 */ /* 0x001f240000300800 */
[----:B----4-:R-:W-:Y:S02]  /*16f00*/  IADD3.X R198, R198, UR24, RZ, P6, !PT ;  /* 0x00000018c6c67c10 */ /* 0x010fe4000b7fe4ff */
[----:B------:R-:W-:-:S03]  /*16f10*/  IADD3 R236, P6, R236, UR13, RZ ;  /* 0x0000000decec7c10 */ /* 0x000fc6000ffde0ff */
[----:B------:R-:W-:Y:S04]  /*16f20*/  STL [R1+0x2d8], R198 ;  /* 0x0002d8c601007387 */ /* 0x000fe80000100800 */
[----:B------:R0:W-:Y:S04]  /*16f30*/  STL [R1+0x2ac], R236 ;  /* 0x0002acec01007387 */ /* 0x0001e80000100800 */
[----:B0-----:R-:W4:Y:S01]  /*16f40*/  LDL.LU R236, [R1+0x7e4] ;  /* 0x0007e40001ec7983 */ /* 0x001f220000300800 */
[----:B------:R-:W-:Y:S02]  /*16f50*/  IADD3.X R244, R244, UR24, RZ, P2, !PT ;  /* 0x00000018f4f47c10 */ /* 0x000fe400097fe4ff */
[----:B----4-:R-:W-:-:S02]  /*16f60*/  IADD3.X R236, R236, UR24, RZ, P1, !PT ;  /* 0x00000018ecec7c10 */ /* 0x010fc40008ffe4ff */
[----:B------:R-:W-:-:S03]  /*16f70*/  IADD3 R235, P1, R235, UR13, RZ ;  /* 0x0000000debeb7c10 */ /* 0x000fc6000ff3e0ff */
[----:B------:R0:W-:Y:S04]  /*16f80*/  STL [R1+0x2d0], R236 ;  /* 0x0002d0ec01007387 */ /* 0x0001e80000100800 */
[----:B0-----:R-:W4:Y:S04]  /*16f90*/  LDL.LU R236, [R1+0x7e0] ;  /* 0x0007e00001ec7983 */ /* 0x001f280000300800 */
[----:B------:R0:W-:Y:S04]  /*16fa0*/  STL [R1+0x2a4], R235 ;  /* 0x0002a4eb01007387 */ /* 0x0001e80000100800 */
[----:B0-----:R-:W4:Y:S04]  /*16fb0*/  LDL.LU R235, [R1+0x7dc] ;  /* 0x0007dc0001eb7983 */ /* 0x001f280000300800 */
[----:B------:R0:W-:Y:S04]  /*16fc0*/  STL [R1+0x2c8], R244 ;  /* 0x0002c8f401007387 */ /* 0x0001e80000100800 */
[----:B0-----:R-:W4:Y:S04]  /*16fd0*/  LDL.LU R244, [R1+0x7d8] ;  /* 0x0007d80001f47983 */ /* 0x001f280000300800 */
[----:B------:R-:W2:Y:S01]  /*16fe0*/  LDL.LU R198, [R1+0x29c] ;  /* 0x00029c0001c67983 */ /* 0x000ea20000300800 */
[----:B------:R-:W-:-:S02]  /*16ff0*/  IADD3.X R243, R243, UR24, RZ, P3, !PT ;  /* 0x00000018f3f37c10 */ /* 0x000fc40009ffe4ff */
[----:B---3--:R-:W-:Y:S01]  /*17000*/  IADD3 R252, P3, R252, UR13, RZ ;  /* 0x0000000dfcfc7c10 */ /* 0x008fe2000ff7e0ff */
[----:B------:R-:W-:Y:S01]  /*17010*/  WARPGROUP.ARRIVE ;  /* 0x00000000000079c5 */ /* 0x000fe20000000000 */
[----:B------:R-:W-:Y:S01]  /*17020*/  UMOV UR18, UR6 ;  /* 0x0000000600127c82 */ /* 0x000fe20008000000 */
[----:B------:R-:W-:-:S04]  /*17030*/  UMOV UR19, UR7 ;  /* 0x0000000700137c82 */ /* 0x000fc80008000000 */
[----:B------:R-:W-:Y:S01]  /*17040*/  QGMMA.64x256x32.F32.E4M3.E4M3 R24, gdesc[UR16], R24, gsb0 ;  /* 0x03e00000101879f3 */ /* 0x000fe20008000818 */
[----:B--2---:R-:W-:-:S05]  /*17050*/  IADD3 R198, P2, R198, UR13, RZ ;  /* 0x0000000dc6c67c10 */ /* 0x004fca000ff5e0ff */
[----:B------:R-:W-:Y:S04]  /*17060*/  STL [R1+0x29c], R198 ;  /* 0x00029cc601007387 */ /* 0x000fe80000100800 */
[----:B------:R0:W-:Y:S04]  /*17070*/  STL [R1+0x2c0], R243 ;  /* 0x0002c0f301007387 */ /* 0x0001e80000100800 */
[----:B0-----:R-:W2:Y:S04]  /*17080*/  LDL.LU R243, [R1+0x7d4] ;  /* 0x0007d40001f37983 */ /* 0x001ea80000300800 */
[----:B------:R0:W-:Y:S04]  /*17090*/  STL [R1+0x294], R252 ;  /* 0x000294fc01007387 */ /* 0x0001e80000100800 */
[----:B0-----:R-:W3:Y:S04]  /*170a0*/  LDL.LU R252, [R1+0x7d0] ;  /* 0x0007d00001fc7983 */ /* 0x001ee80000300800 */
[----:B------:R-:W4:Y:S01]  /*170b0*/  LDL.LU R198, [R1+0x2b8] ;  /* 0x0002b80001c67983 */ /* 0x000f220000300800 */
[----:B------:R-:W-:-:S02]  /*170c0*/  IADD3.X R230, R230, UR24, RZ, P5, !PT ;  /* 0x00000018e6e67c10 */ /* 0x000fc4000affe4ff */
[----:B------:R-:W-:Y:S01]  /*170d0*/  IADD3 R229, P5, R229, UR13, RZ ;  /* 0x0000000de5e57c10 */ /* 0x000fe2000ffbe0ff */
[----:B------:R-:W-:Y:S02]  /*170e0*/  WARPGROUP.DEPBAR.LE gsb0, 0x0 ;  /* 0x00008000000079c5 */ /* 0x000fe40000010000 */
[----:B------:R-:W-:Y:S01]  /*170f0*/  WARPGROUP.ARRIVE ;  /* 0x00000000000079c5 */ /* 0x000fe20000000000 */
[----:B------:R-:W-:Y:S01]  /*17100*/  UMOV UR22, UR10 ;  /* 0x0000000a00167c82 */ /* 0x000fe20008000000 */
[----:B------:R-:W-:-:S04]  /*17110*/  UMOV UR23, UR11 ;  /* 0x0000000b00177c82 */ /* 0x000fc80008000000 */
[----:B------:R-:W-:Y:S01]  /*17120*/  QGMMA.64x256x32.F32.E4M3.E4M3 R24, gdesc[UR20], R24, gsb0 ;  /* 0x03e00000141879f3 */ /* 0x000fe20008000818 */
[----:B------:R-:W-:Y:S02]  /*17130*/  IADD3.X R0, R0, UR24, RZ, P6, !PT ;  /* 0x0000001800007c10 */ /* 0x000fe4000b7fe4ff */
[----:B------:R-:W-:Y:S02]  /*17140*/  IADD3 R199, P6, R199, UR13, RZ ;  /* 0x0000000dc7c77c10 */ /* 0x000fe4000ffde0ff */
[----:B------:R-:W-:Y:S02]  /*17150*/  IADD3.X R200, R200, UR24, RZ, P1, !PT ;  /* 0x00000018c8c87c10 */ /* 0x000fe40008ffe4ff */
[----:B------:R-:W-:Y:S02]  /*17160*/  IADD3 R201, P1, R201, UR13, RZ ;  /* 0x0000000dc9c97c10 */ /* 0x000fe4000ff3e0ff */
[----:B------:R-:W-:Y:S02]  /*17170*/  IADD3.X R205, R205, UR24, RZ, P2, !PT ;  /* 0x00000018cdcd7c10 */ /* 0x000fe400097fe4ff */
[----:B------:R-:W-:-:S02]  /*17180*/  IADD3 R209, P2, R209, UR13, RZ ;  /* 0x0000000dd1d17c10 */ /* 0x000fc4000ff5e0ff */
[----:B------:R-:W-:Y:S02]  /*17190*/  IADD3.X R218, R218, UR24, RZ, P3, !PT ;  /* 0x00000018dada7c10 */ /* 0x000fe40009ffe4ff */
[----:B------:R-:W-:Y:S02]  /*171a0*/  IADD3 R2, P3, R2, UR13, RZ ;  /* 0x0000000d02027c10 */ /* 0x000fe4000ff7e0ff */
[----:B------:R-:W-:Y:S02]  /*171b0*/  IADD3.X R220, R220, UR24, RZ, P5, !PT ;  /* 0x00000018dcdc7c10 */ /* 0x000fe4000affe4ff */
[----:B------:R-:W-:Y:S02]  /*171c0*/  IADD3 R221, P5, R221, UR13, RZ ;  /* 0x0000000ddddd7c10 */ /* 0x000fe4000ffbe0ff */
[----:B------:R-:W-:Y:S02]  /*171d0*/  IADD3.X R222, R222, UR24, RZ, P6, !PT ;  /* 0x00000018dede7c10 */ /* 0x000fe4000b7fe4ff */
[----:B----4-:R-:W-:-:S02]  /*171e0*/  IADD3.X R198, R198, UR24, RZ, P4, !PT ;  /* 0x00000018c6c67c10 */ /* 0x010fc4000a7fe4ff */
[----:B------:R-:W-:-:S03]  /*171f0*/  IADD3 R251, P4, R251, UR13, RZ ;  /* 0x0000000dfbfb7c10 */ /* 0x000fc6000ff9e0ff */
[----:B------:R-:W-:Y:S04]  /*17200*/  STL [R1+0x2b8], R198 ;  /* 0x0002b8c601007387 */ /* 0x000fe80000100800 */
[----:B------:R0:W-:Y:S04]  /*17210*/  STL [R1+0x28c], R251 ;  /* 0x00028cfb01007387 */ /* 0x0001e80000100800 */
[----:B0-----:R-:W4:Y:S04]  /*17220*/  LDL.LU R251, [R1+0x7cc] ;  /* 0x0007cc0001fb7983 */ /* 0x001f280000300800 */
[----:B------:R0:W-:Y:S04]  /*17230*/  STL [R1+0x2b0], R230 ;  /* 0x0002b0e601007387 */ /* 0x0001e80000100800 */
[----:B0-----:R-:W4:Y:S04]  /*17240*/  LDL.LU R230, [R1+0x7c8] ;  /* 0x0007c80001e67983 */ /* 0x001f280000300800 */
[----:B------:R0:W-:Y:S04]  /*17250*/  STL [R1+0x284], R229 ;  /* 0x000284e501007387 */ /* 0x0001e80000100800 */
[----:B0-----:R-:W4:Y:S04]  /*17260*/  LDL.LU R229, [R1+0x7c4] ;  /* 0x0007c40001e57983 */ /* 0x001f280000300800 */
[----:B------:R0:W-:Y:S01]  /*17270*/  STL [R1+0x2a8], R0 ;  /* 0x0002a80001007387 */ /* 0x0001e20000100800 */
[----:B------:R-:W-:-:S02]  /*17280*/  IADD3.X R3, R3, UR24, RZ, P4, !PT ;  /* 0x0000001803037c10 */ /* 0x000fc4000a7fe4ff */
[----:B------:R-:W-:Y:S01]  /*17290*/  IADD3 R219, P4, R219, UR13, RZ ;  /* 0x0000000ddbdb7c10 */ /* 0x000fe2000ff9e0ff */
[----:B0-----:R1:W5:Y:S04]  /*172a0*/  LDL.LU R0, [R1+0x7c0] ;  /* 0x0007c00001007983 */ /* 0x0013680000300800 */
[----:B------:R1:W-:Y:S04]  /*172b0*/  STL [R1+0x27c], R199 ;  /* 0x00027cc701007387 */ /* 0x0003e80000100800 */
[----:B------:R1:W-:Y:S04]  /*172c0*/  STL [R1+0x2a0], R200 ;  /* 0x0002a0c801007387 */ /* 0x0003e80000100800 */
[----:B------:R1:W-:Y:S04]  /*172d0*/  STL [R1+0x274], R201 ;  /* 0x000274c901007387 */ /* 0x0003e80000100800 */
[----:B------:R1:W-:Y:S01]  /*172e0*/  STL [R1+0x298], R205 ;  /* 0x000298cd01007387 */ /* 0x0003e20000100800 */
[----:B------:R-:W-:-:S03]  /*172f0*/  IADD3 R212, P6, R212, UR13, RZ ;  /* 0x0000000dd4d47c10 */ /* 0x000fc6000ffde0ff */
[----:B------:R1:W-:Y:S01]  /*17300*/  STL [R1+0x26c], R209 ;  /* 0x00026cd101007387 */ /* 0x0003e20000100800 */
[----:B------:R-:W-:-:S03]  /*17310*/  IADD3.X R213, R213, UR24, RZ, P1, !PT ;  /* 0x00000018d5d57c10 */ /* 0x000fc60008ffe4ff */
        /* <DEDUP_REMOVED lines=46> */
[----:B------:R1:W-:Y:S04]  /*17600*/  STL [R1+0x20c], R195 ;  /* 0x00020cc301007387 */ /* 0x0003e80000100800 */
[----:B------:R1:W-:Y:S04]  /*17610*/  STL [R1+0x230], R193 ;  /* 0x000230c101007387 */ /* 0x0003e80000100800 */
[----:B------:R1:W-:Y:S04]  /*17620*/  STL [R1+0x204], R192 ;  /* 0x000204c001007387 */ /* 0x0003e80000100800 */
[----:B------:R1:W-:Y:S04]  /*17630*/  STL [R1+0x228], R191 ;  /* 0x000228bf01007387 */ /* 0x0003e80000100800 */
[----:B------:R1:W-:Y:S01]  /*17640*/  STL [R1+0x220], R190 ;  /* 0x000220be01007387 */ /* 0x0003e20000100800 */
[----:B------:R-:W-:-:S03]  /*17650*/  VIADD R224, R224, 0x1 ;  /* 0x00000001e0e07836 */ /* 0x000fc60000000000 */
[----:B------:R1:W-:Y:S04]  /*17660*/  STL [R1+0x218], R188 ;  /* 0x000218bc01007387 */ /* 0x0003e80000100800 */
[----:B------:R1:W-:Y:S04]  /*17670*/  STL [R1+0x210], R187 ;  /* 0x000210bb01007387 */ /* 0x0003e80000100800 */
[----:B------:R1:W-:Y:S04]  /*17680*/  STL [R1+0x208], R186 ;  /* 0x000208ba01007387 */ /* 0x0003e80000100800 */
[----:B------:R1:W-:Y:S01]  /*17690*/  STL [R1+0x200], R184 ;  /* 0x000200b801007387 */ /* 0x0003e20000100800 */
[----:B------:R-:W-:-:S02]  /*176a0*/  ISETP.NE.U32.AND P0, PT, R224, R18, PT ;  /* 0x00000012e000720c */ /* 0x000fc40003f05070 */
[----:B---3--:R-:W-:Y:S02]  /*176b0*/  IADD3 R252, P4, R252, UR13, RZ ;  /* 0x0000000dfcfc7c10 */ /* 0x008fe4000ff9e0ff */
[----:B------:R-:W-:Y:S02]  /*176c0*/  IADD3 R250, P5, R250, UR13, RZ ;  /* 0x0000000dfafa7c10 */ /* 0x000fe4000ffbe0ff */
[----:B------:R-:W-:Y:S02]  /*176d0*/  IADD3 R248, P6, R248, UR13, RZ ;  /* 0x0000000df8f87c10 */ /* 0x000fe4000ffde0ff */
[----:B------:R-:W-:Y:S02]  /*176e0*/  IADD3 R246, P1, R246, UR13, RZ ;  /* 0x0000000df6f67c10 */ /* 0x000fe4000ff3e0ff */
[----:B------:R-:W-:Y:S02]  /*176f0*/  IADD3 R244, P2, R244, UR13, RZ ;  /* 0x0000000df4f47c10 */ /* 0x000fe4000ff5e0ff */
[----:B------:R-:W-:-:S02]  /*17700*/  IADD3 R242, P3, R242, UR13, RZ ;  /* 0x0000000df2f27c10 */ /* 0x000fc4000ff7e0ff */
[----:B------:R-:W-:Y:S02]  /*17710*/  IADD3.X R249, R249, UR24, RZ, P5, !PT ;  /* 0x00000018f9f97c10 */ /* 0x000fe4000affe4ff */
[----:B------:R-:W-:Y:S02]  /*17720*/  IADD3.X R247, R247, UR24, RZ, P6, !PT ;  /* 0x00000018f7f77c10 */ /* 0x000fe4000b7fe4ff */
[----:B------:R-:W-:Y:S02]  /*17730*/  IADD3.X R245, R245, UR24, RZ, P1, !PT ;  /* 0x00000018f5f57c10 */ /* 0x000fe40008ffe4ff */
[----:B--2---:R-:W-:Y:S02]  /*17740*/  IADD3.X R243, R243, UR24, RZ, P2, !PT ;  /* 0x00000018f3f37c10 */ /* 0x004fe400097fe4ff */
[----:B------:R-:W-:Y:S02]  /*17750*/  IADD3.X R241, R241, UR24, RZ, P3, !PT ;  /* 0x00000018f1f17c10 */ /* 0x000fe40009ffe4ff */
[----:B------:R-:W-:-:S02]  /*17760*/  IADD3 R238, P5, R238, UR13, RZ ;  /* 0x0000000deeee7c10 */ /* 0x000fc4000ffbe0ff */
[----:B------:R-:W-:Y:S02]  /*17770*/  IADD3 R236, P6, R236, UR13, RZ ;  /* 0x0000000decec7c10 */ /* 0x000fe4000ffde0ff */
[----:B------:R-:W-:Y:S02]  /*17780*/  IADD3 R234, P1, R234, UR13, RZ ;  /* 0x0000000deaea7c10 */ /* 0x000fe4000ff3e0ff */
[----:B------:R-:W-:Y:S01]  /*17790*/  IADD3 R232, P2, R232, UR13, RZ ;  /* 0x0000000de8e87c10 */ /* 0x000fe2000ff5e0ff */
[----:B------:R-:W-:Y:S02]  /*177a0*/  WARPGROUP.DEPBAR.LE gsb0, 0x0 ;  /* 0x00008000000079c5 */ /* 0x000fe40000010000 */
[----:B------:R-:W-:Y:S02]  /*177b0*/  IADD3.X R237, R237, UR24, RZ, P5, !PT ;  /* 0x00000018eded7c10 */ /* 0x000fe4000affe4ff */
[----:B------:R-:W-:Y:S02]  /*177c0*/  IADD3.X R235, R235, UR24, RZ, P6, !PT ;  /* 0x00000018ebeb7c10 */ /* 0x000fe4000b7fe4ff */
[----:B------:R-:W-:-:S02]  /*177d0*/  IADD3.X R233, R233, UR24, RZ, P1, !PT ;  /* 0x00000018e9e97c10 */ /* 0x000fc40008ffe4ff */
[----:B------:R-:W-:Y:S02]  /*177e0*/  IADD3.X R231, R231, UR24, RZ, P2, !PT ;  /* 0x00000018e7e77c10 */ /* 0x000fe400097fe4ff */
[----:B----4-:R-:W-:Y:S02]  /*177f0*/  IADD3.X R251, R251, UR24, RZ, P4, !PT ;  /* 0x00000018fbfb7c10 */ /* 0x010fe4000a7fe4ff */
[----:B------:R-:W-:-:S04]  /*17800*/  IADD3 R240, P4, R240, UR13, RZ ;  /* 0x0000000df0f07c10 */ /* 0x000fc8000ff9e0ff */
[----:B------:R-:W-:Y:S02]  /*17810*/  IADD3.X R239, R239, UR24, RZ, P4, !PT ;  /* 0x00000018efef7c10 */ /* 0x000fe4000a7fe4ff */
[----:B------:R-:W-:-:S04]  /*17820*/  IADD3 R230, P3, R230, UR13, RZ ;  /* 0x0000000de6e67c10 */ /* 0x000fc8000ff7e0ff */
[----:B------:R-:W-:Y:S01]  /*17830*/  IADD3.X R229, R229, UR24, RZ, P3, !PT ;  /* 0x00000018e5e57c10 */ /* 0x000fe20009ffe4ff */
[----:B-1----:R-:W-:Y:S08]  /*17840*/  @P0 BRA `(.L_x_2) ;  /* 0xffffff4400680947 */ /* 0x002ff0000383ffff */
.L_x_1:
[----:B------:R2:W-:Y:S01]  /*17850*/  STL [R1+0x7d0], R149 ;  /* 0x0007d09501007387 */ /* 0x0005e20000100800 */
[----:B------:R-:W-:Y:S01]  /*17860*/  ULDC.64 UR4, c[0x0][0x228] ;  /* 0x00008a0000047ab9 */ /* 0x000fe20000000a00 */
[----:B------:R-:W-:Y:S01]  /*17870*/  F2FP.SATFINITE.E4M3.F32.PACK_AB_MERGE_C R27, R27, R26, RZ ;  /* 0x0000001a1b1b723e */ /* 0x000fe200048070ff */
[----:B------:R-:W-:Y:S01]  /*17880*/  ULDC UR6, c[0x0][0x22c] ;  /* 0x00008b0000067ab9 */ /* 0x000fe20000000800 */
[----:B------:R-:W3:Y:S04]  /*17890*/  LDL.LU R193, [R1+0x4] ;  /* 0x0000040001c17983 */ /* 0x000ee80000300800 */
[----:B--2---:R-:W3:Y:S04]  /*178a0*/  LDL.LU R149, [R1] ;  /* 0x0000000001957983 */ /* 0x004ee80000300800 */
[----:B------:R2:W-:Y:S04]  /*178b0*/  STL [R1+0x7cc], R148 ;  /* 0x0007cc9401007387 */ /* 0x0005e80000100800 */
[----:B--2---:R-:W2:Y:S04]  /*178c0*/  LDL.LU R148, [R1+0x8] ;  /* 0x0000080001947983 */ /* 0x004ea80000300800 */
[----:B------:R-:W2:Y:S04]  /*178d0*/  LDL.LU R192, [R1+0xc] ;  /* 0x00000c0001c07983 */ /* 0x000ea80000300800 */
[----:B------:R4:W-:Y:S04]  /*178e0*/  STL [R1+0x7c8], R151 ;  /* 0x0007c89701007387 */ /* 0x0009e80000100800 */
[----:B----4-:R-:W4:Y:S04]  /*178f0*/  LDL.LU R151, [R1+0x10] ;  /* 0x0000100001977983 */ /* 0x010f280000300800 */
[----:B------:R-:W4:Y:S04]  /*17900*/  LDL.LU R191, [R1+0x14] ;  /* 0x0000140001bf7983 */ /* 0x000f280000300800 */
[----:B------:R0:W-:Y:S04]  /*17910*/  STL [R1+0x7c4], R150 ;  /* 0x0007c49601007387 */ /* 0x0001e80000100800 */
[----:B0-----:R-:W4:Y:S04]  /*17920*/  LDL.LU R150, [R1+0x18] ;  /* 0x0000180001967983 */ /* 0x001f280000300800 */
[----:B-1----:R-:W4:Y:S04]  /*17930*/  LDL.LU R2, [R1+0x1c] ;  /* 0x00001c0001027983 */ /* 0x002f280000300800 */
[----:B-----5:R0:W-:Y:S04]  /*17940*/  STL [R1+0x7c0], R0 ;  /* 0x0007c00001007387 */ /* 0x0201e80000100800 */
[----:B0-----:R-:W4:Y:S04]  /*17950*/  LDL.LU R0, [R1+0x20] ;  /* 0x0000200001007983 */ /* 0x001f280000300800 */
[----:B------:R-:W4:Y:S04]  /*17960*/  LDL.LU R190, [R1+0x24] ;  /* 0x0000240001be7983 */ /* 0x000f280000300800 */
        /* <DEDUP_REMOVED lines=117> */
[----:B------:R-:W4:Y:S01]  /*180c0*/  LDL.LU R188, [R1+0x1fc] ;  /* 0x0001fc0001bc7983 */ /* 0x000f220000300800 */
[----:B---3--:R-:W-:-:S02]  /*180d0*/  F2FP.SATFINITE.E4M3.F32.PACK_AB_MERGE_C R193, R193, R149, RZ ;  /* 0x00000095c1c1723e */ /* 0x008fc400048070ff */
[----:B--2---:R-:W-:Y:S01]  /*180e0*/  F2FP.SATFINITE.E4M3.F32.PACK_AB_MERGE_C R192, R192, R148, RZ ;  /* 0x00000094c0c0723e */ /* 0x004fe200048070ff */
[----:B------:R-:W2:Y:S01]  /*180f0*/  LDL.LU R149, [R1+0x7d0] ;  /* 0x0007d00001957983 */ /* 0x000ea20000300800 */
[----:B----4-:R-:W-:Y:S02]  /*18100*/  F2FP.SATFINITE.E4M3.F32.PACK_AB_MERGE_C R191, R191, R151, RZ ;  /* 0x00000097bfbf723e */ /* 0x010fe400048070ff */
[----:B------:R-:W-:Y:S01]  /*18110*/  F2FP.SATFINITE.E4M3.F32.PACK_AB_MERGE_C R2, R2, R150, RZ ;  /* 0x000000960202723e */ /* 0x000fe200048070ff */
[----:B------:R-:W2:Y:S01]  /*18120*/  LDL.LU R148, [R1+0x7cc] ;  /* 0x0007cc0001947983 */ /* 0x000ea20000300800 */
[----:B------:R-:W-:-:S03]  /*18130*/  F2FP.SATFINITE.E4M3.F32.PACK_AB_MERGE_C R190, R190, R0, RZ ;  /* 0x00000000bebe723e */ /* 0x000fc600048070ff */
[----:B------:R-:W3:Y:S04]  /*18140*/  LDL.LU R151, [R1+0x7c8] ;  /* 0x0007c80001977983 */ /* 0x000ee80000300800 */
[----:B------:R-:W3:Y:S04]  /*18150*/  LDL.LU R150, [R1+0x7c4] ;  /* 0x0007c40001967983 */ /* 0x000ee80000300800 */
[----:B------:R-:W4:Y:S01]  /*18160*/  LDL.LU R0, [R1+0x7c0] ;  /* 0x0007c00001007983 */ /* 0x000f220000300800 */
[----:B------:R-:W-:Y:S02]  /*18170*/  F2FP.SATFINITE.E4M3.F32.PACK_AB_MERGE_C R20, R20, R243, RZ ;  /* 0x000000f31414723e */ /* 0x000fe400048070ff */
[----:B------:R-:W-:-:S02]  /*18180*/  F2FP.SATFINITE.E4M3.F32.PACK_AB_MERGE_C R37, R37, R36, RZ ;  /* 0x000000242525723e */ /* 0x000fc400048070ff */
[----:B------:R-:W-:Y:S02]  /*18190*/  F2FP.SATFINITE.E4M3.F32.PACK_AB_MERGE_C R29, R29, R28, RZ ;  /* 0x0000001c1d1d723e */ /* 0x000fe400048070ff */
[----:B------:R-:W-:Y:S02]  /*181a0*/  F2FP.SATFINITE.E4M3.F32.PACK_AB_MERGE_C R9, R9, R229, RZ ;  /* 0x000000e50909723e */ /* 0x000fe400048070ff */
[----:B------:R-:W-:Y:S02]  /*181b0*/  F2FP.SATFINITE.E4M3.F32.PACK_AB_MERGE_C R3, R3, R230, RZ ;  /* 0x000000e60303723e */ /* 0x000fe400048070ff */
[----:B------:R-:W-:Y:S02]  /*181c0*/  F2FP.SATFINITE.E4M3.F32.PACK_AB_MERGE_C R4, R4, R232, RZ ;  /* 0x000000e80404723e */ /* 0x000fe400048070ff */
        /* <DEDUP_REMOVED lines=103> */
[----:B------:R-:W2:Y:S01]  /*18840*/  LDL.LU R197, [R1+0x7bc] ;  /* 0x0007bc0001c57983 */ /* 0x000ea20000300800 */
[----:B------:R-:W-:-:S02]  /*18850*/  F2FP.SATFINITE.E4M3.F32.PACK_AB_MERGE_C R185, R185, R196, RZ ;  /* 0x000000c4b9b9723e */ /* 0x000fc400048070ff */
[----:B------:R-:W-:Y:S02]  /*18860*/  F2FP.SATFINITE.E4M3.F32.PACK_AB_MERGE_C R186, R186, R195, RZ ;  /* 0x000000c3baba723e */ /* 0x000fe400048070ff */
[----:B------:R-:W3:Y:S01]  /*18870*/  LDL.LU R195, [R1+0x7b8] ;  /* 0x0007b80001c37983 */ /* 0x000ee20000300800 */
[----:B------:R-:W0:Y:S01]  /*18880*/  S2R R196, SR_TID.X ;  /* 0x0000000000c47919 */ /* 0x000e220000002100 */
[----:B------:R-:W-:Y:S01]  /*18890*/  F2FP.SATFINITE.E4M3.F32.PACK_AB_MERGE_C R188, R188, R194, RZ ;  /* 0x000000c2bcbc723e */ /* 0x000fe200048070ff */
[----:B------:R-:W1:Y:S01]  /*188a0*/  S2R R243, SR_CgaCtaId ;  /* 0x0000000000f37919 */ /* 0x000e620000008800 */
[----:B------:R-:W-:Y:S02]  /*188b0*/  F2FP.SATFINITE.E4M3.F32.PACK_AB_MERGE_C R194, R25, R24, RZ ;  /* 0x0000001819c2723e */ /* 0x000fe400048070ff */
[----:B------:R-:W-:-:S04]  /*188c0*/  F2FP.SATFINITE.E4M3.F32.PACK_AB_MERGE_C R28, R31, R30, RZ ;  /* 0x0000001e1f1c723e */ /* 0x000fc800048070ff */
[----:B------:R-:W-:Y:S01]  /*188d0*/  PRMT R27, R27, 0x5410, R28 ;  /* 0x000054101b1b7816 */ /* 0x000fe2000000001c */
[C---:B0-----:R-:W-:Y:S02]  /*188e0*/  IMAD.SHL.U32 R24, R196.reuse, 0x10, RZ ;  /* 0x00000010c4187824 */ /* 0x041fe400078e00ff */
[----:B------:R-:W-:Y:S02]  /*188f0*/  IMAD.SHL.U32 R25, R196, 0x40, RZ ;  /* 0x00000040c4197824 */ /* 0x000fe400078e00ff */
[----:B-1----:R-:W-:Y:S01]  /*18900*/  IMAD.SHL.U32 R243, R243, 0x100, RZ ;  /* 0x00000100f3f37824 */ /* 0x002fe200078e00ff */
[----:B------:R-:W-:Y:S02]  /*18910*/  LOP3.LUT R24, R24, 0xf0, RZ, 0xc0, !PT ;  /* 0x000000f018187812 */ /* 0x000fe400078ec0ff */
[----:B------:R-:W-:Y:S02]  /*18920*/  LOP3.LUT R25, R25, 0x400, RZ, 0xc0, !PT ;  /* 0x0000040019197812 */ /* 0x000fe400078ec0ff */
[----:B------:R-:W-:-:S02]  /*18930*/  LOP3.LUT R243, R243, 0x100, RZ, 0xc0, !PT ;  /* 0x00000100f3f37812 */ /* 0x000fc400078ec0ff */
[----:B------:R-:W-:Y:S02]  /*18940*/  IADD3 R25, R25, UR12, R24 ;  /* 0x0000000c19197c10 */ /* 0x000fe4000fffe018 */
[C-C-:B----4-:R-:W-:Y:S02]  /*18950*/  LOP3.LUT R26, R0.reuse, 0x1, R243.reuse, 0xfe, !PT ;  /* 0x00000001001a7812 */ /* 0x150fe400078efef3 */
[----:B------:R-:W-:Y:S02]  /*18960*/  LOP3.LUT R24, R0, 0x2, R243, 0xfe, !PT ;  /* 0x0000000200187812 */ /* 0x000fe400078efef3 */
[----:B------:R-:W-:-:S04]  /*18970*/  LOP3.LUT R196, R196, 0x7f, RZ, 0xc0, !PT ;  /* 0x0000007fc4c47812 */ /* 0x000fc800078ec0ff */
[----:B------:R-:W-:Y:S02]  /*18980*/  LEA R229, R196, UR12, 0x4 ;  /* 0x0000000cc4e57c11 */ /* 0x000fe4000f8e20ff */
[----:B------:R-:W-:Y:S02]  /*18990*/  F2FP.SATFINITE.E4M3.F32.PACK_AB_MERGE_C R30, R33, R32, RZ ;  /* 0x00000020211e723e */ /* 0x000fe400048070ff */
[----:B------:R-:W-:Y:S02]  /*189a0*/  F2FP.SATFINITE.E4M3.F32.PACK_AB_MERGE_C R31, R35, R34, RZ ;  /* 0x00000022231f723e */ /* 0x000fe400048070ff */
[----:B------:R-:W-:Y:S02]  /*189b0*/  PRMT R28, R190, 0x5410, R4 ;  /* 0x00005410be1c7816 */ /* 0x000fe40000000004 */
[----:B------:R-:W-:Y:S02]  /*189c0*/  PRMT R30, R30, 0x5410, R37 ;  /* 0x000054101e1e7816 */ /* 0x000fe40000000025 */
[----:B------:R-:W-:-:S02]  /*189d0*/  PRMT R31, R31, 0x5410, R38 ;  /* 0x000054101f1f7816 */ /* 0x000fc40000000026 */
[----:B------:R-:W-:Y:S02]  /*189e0*/  PRMT R4, R189, 0x5410, R7 ;  /* 0x00005410bd047816 */ /* 0x000fe40000000007 */
[----:B------:R-:W-:Y:S02]  /*189f0*/  PRMT R7, R42, 0x5410, R47 ;  /* 0x000054102a077816 */ /* 0x000fe4000000002f */
[----:B------:R-:W-:Y:S02]  /*18a00*/  PRMT R32, R9, 0x5410, R11 ;  /* 0x0000541009207816 */ /* 0x000fe4000000000b */
[----:B------:R-:W-:Y:S02]  /*18a10*/  PRMT R33, R10, 0x5410, R12 ;  /* 0x000054100a217816 */ /* 0x000fe4000000000c */
[----:B------:R-:W-:Y:S02]  /*18a20*/  F2FP.SATFINITE.E4M3.F32.PACK_AB_MERGE_C R34, R49, R48, RZ ;  /* 0x000000303122723e */ /* 0x000fe400048070ff */
[----:B------:R-:W-:-:S02]  /*18a30*/  F2FP.SATFINITE.E4M3.F32.PACK_AB_MERGE_C R35, R51, R50, RZ ;  /* 0x000000323323723e */ /* 0x000fc400048070ff */
[----:B------:R-:W-:Y:S02]  /*18a40*/  PRMT R34, R34, 0x5410, R53 ;  /* 0x0000541022227816 */ /* 0x000fe40000000035 */
[----:B------:R-:W-:Y:S01]  /*18a50*/  PRMT R35, R35, 0x5410, R54 ;  /* 0x0000541023237816 */ /* 0x000fe20000000036 */
[----:B------:R-:W-:Y:S01]  /*18a60*/  BAR.SYNC.DEFER_BLOCKING 0x0 ;  /* 0x0000000000007b1d */ /* 0x000fe20000010000 */
[----:B--2---:R-:W-:-:S05]  /*18a70*/  LOP3.LUT R36, R197, 0x300, RZ, 0xc0, !PT ;  /* 0x00000300c5247812 */ /* 0x004fca00078ec0ff */
[----:B------:R-:W-:Y:S01]  /*18a80*/  IMAD.IADD R36, R36, 0x1, R25 ;  /* 0x0000000124247824 */ /* 0x000fe200078e0219 */
[----:B------:R-:W-:Y:S02]  /*18a90*/  PRMT R25, R192, 0x5410, R2 ;  /* 0x00005410c0197816 */ /* 0x000fe40000000002 */
[----:B---3--:R-:W-:Y:S01]  /*18aa0*/  ISETP.GE.AND P0, PT, R195, UR4, PT ;  /* 0x00000004c3007c0c */ /* 0x008fe2000bf06270 */
[----:B------:R-:W-:-:S03]  /*18ab0*/  ULDC UR4, c[0x0][0x22c] ;  /* 0x00008b0000047ab9 */ /* 0x000fc60000000800 */
[----:B------:R-:W-:Y:S01]  /*18ac0*/  ISETP.LT.AND P2, PT, R26, UR4, !P0 ;  /* 0x000000041a007c0c */ /* 0x000fe2000c741270 */
[----:B------:R-:W-:Y:S01]  /*18ad0*/  ULDC UR4, c[0x0][0x22c] ;  /* 0x00008b0000047ab9 */ /* 0x000fe20000000800 */
[----:B------:R-:W-:Y:S01]  /*18ae0*/  ISETP.LT.AND P1, PT, R24, UR6, !P0 ;  /* 0x0000000618007c0c */ /* 0x000fe2000c721270 */
[----:B------:R-:W-:Y:S01]  /*18af0*/  ULDC UR6, c[0x0][0x22c] ;  /* 0x00008b0000067ab9 */ /* 0x000fe20000000800 */
[C-C-:B------:R-:W-:Y:S02]  /*18b00*/  LOP3.LUT R26, R0.reuse, 0x3, R243.reuse, 0xfe, !PT ;  /* 0x00000003001a7812 */ /* 0x140fe400078efef3 */
[----:B------:R-:W-:Y:S02]  /*18b10*/  LOP3.LUT R24, R0, 0x4, R243, 0xfe, !PT ;  /* 0x0000000400187812 */ /* 0x000fe400078efef3 */
[----:B------:R-:W-:Y:S01]  /*18b20*/  ISETP.LT.AND P5, PT, R26, UR4, !P0 ;  /* 0x000000041a007c0c */ /* 0x000fe2000c7a1270 */
[----:B------:R-:W-:Y:S01]  /*18b30*/  ULDC UR4, c[0x0][0x244] ;  /* 0x0000910000047ab9 */ /* 0x000fe20000000800 */
[----:B------:R-:W-:Y:S01]  /*18b40*/  ISETP.LT.AND P6, PT, R24, UR6, !P0 ;  /* 0x0000000618007c0c */ /* 0x000fe2000c7c1270 */
[----:B------:R-:W-:Y:S01]  /*18b50*/  ULDC UR6, c[0x0][0x248] ;  /* 0x0000920000067ab9 */ /* 0x000fe20000000800 */
[----:B------:R-:W-:-:S02]  /*18b60*/  PRMT R24, R193, 0x5410, R191 ;  /* 0x00005410c1187816 */ /* 0x000fc400000000bf */
[----:B------:R-:W-:-:S05]  /*18b70*/  PRMT R26, R194, 0x5410, R29 ;  /* 0x00005410c21a7816 */ /* 0x000fca000000001d */
[----:B------:R-:W-:Y:S01]  /*18b80*/  STSM.16.M88.4 [R36], R24 ;  /* 0x0000001824007844 */ /* 0x000fe20000000200 */
[----:B------:R-:W-:Y:S01]  /*18b90*/  BAR.SYNC.DEFER_BLOCKING 0x0 ;  /* 0x0000000000007b1d */ /* 0x000fe20000010000 */
[----:B------:R-:W-:-:S05]  /*18ba0*/  PRMT R29, R3, 0x5410, R5 ;  /* 0x00005410031d7816 */ /* 0x000fca0000000005 */
[----:B------:R-:W0:Y:S02]  /*18bb0*/  LDS.128 R24, [R229] ;  /* 0x00000000e5187984 */ /* 0x000e240000000c00 */
[----:B------:R-:W-:Y:S06]  /*18bc0*/  BAR.SYNC.DEFER_BLOCKING 0x0 ;  /* 0x0000000000007b1d */ /* 0x000fec0000010000 */
[----:B------:R-:W-:Y:S02]  /*18bd0*/  STSM.16.M88.4 [R36], R28 ;  /* 0x0000001c24007844 */ /* 0x000fe40000000200 */
[----:B------:R-:W-:Y:S01]  /*18be0*/  BAR.SYNC.DEFER_BLOCKING 0x0 ;  /* 0x0000000000007b1d */ /* 0x000fe20000010000 */
[----:B------:R-:W-:-:S02]  /*18bf0*/  PRMT R5, R6, 0x5410, R8 ;  /* 0x0000541006057816 */ /* 0x000fc40000000008 */
[----:B------:R-:W-:-:S03]  /*18c00*/  PRMT R6, R40, 0x5410, R45 ;  /* 0x0000541028067816 */ /* 0x000fc6000000002d */
[----:B------:R-:W1:Y:S02]  /*18c10*/  LDS.128 R28, [R229] ;  /* 0x00000000e51c7984 */ /* 0x000e640000000c00 */
[----:B------:R-:W-:Y:S06]  /*18c20*/  BAR.SYNC.DEFER_BLOCKING 0x0 ;  /* 0x0000000000007b1d */ /* 0x000fec0000010000 */
[----:B------:R-:W-:Y:S02]  /*18c30*/  STSM.16.M88.4 [R36], R4 ;  /* 0x0000000424007844 */ /* 0x000fe40000000200 */
[----:B------:R-:W-:Y:S06]  /*18c40*/  BAR.SYNC.DEFER_BLOCKING 0x0 ;  /* 0x0000000000007b1d */ /* 0x000fec0000010000 */
[----:B------:R-:W2:Y:S02]  /*18c50*/  LDS.128 R8, [R229] ;  /* 0x00000000e5087984 */ /* 0x000ea40000000c00 */
[----:B------:R-:W-:Y:S06]  /*18c60*/  BAR.SYNC.DEFER_BLOCKING 0x0 ;  /* 0x0000000000007b1d */ /* 0x000fec0000010000 */
[----:B------:R-:W-:Y:S02]  /*18c70*/  STSM.16.M88.4 [R36], R32 ;  /* 0x0000002024007844 */ /* 0x000fe40000000200 */
[----:B------:R-:W-:Y:S01]  /*18c80*/  BAR.SYNC.DEFER_BLOCKING 0x0 ;  /* 0x0000000000007b1d */ /* 0x000fe20000010000 */
[----:B------:R-:W-:-:S02]  /*18c90*/  PRMT R12, R13, 0x5410, R15 ;  /* 0x000054100d0c7816 */ /* 0x000fc4000000000f */
[----:B------:R-:W-:-:S03]  /*18ca0*/  PRMT R13, R14, 0x5410, R17 ;  /* 0x000054100e0d7816 */ /* 0x000fc60000000011 */
[----:B------:R-:W3:Y:S01]  /*18cb0*/  LDS.128 R4, [R229] ;  /* 0x00000000e5047984 */ /* 0x000ee20000000c00 */
[----:B------:R-:W-:Y:S02]  /*18cc0*/  PRMT R14, R56, 0x5410, R61 ;  /* 0x00005410380e7816 */ /* 0x000fe4000000003d */
[----:B------:R-:W-:Y:S01]  /*18cd0*/  PRMT R15, R58, 0x5410, R63 ;  /* 0x000054103a0f7816 */ /* 0x000fe2000000003f */
[----:B------:R-:W-:Y:S06]  /*18ce0*/  BAR.SYNC.DEFER_BLOCKING 0x0 ;  /* 0x0000000000007b1d */ /* 0x000fec0000010000 */
[----:B------:R-:W-:Y:S02]  /*18cf0*/  STSM.16.M88.4 [R36], R12 ;  /* 0x0000000c24007844 */ /* 0x000fe40000000200 */
[----:B------:R-:W-:Y:S01]  /*18d00*/  BAR.SYNC.DEFER_BLOCKING 0x0 ;  /* 0x0000000000007b1d */ /* 0x000fe20000010000 */
[----:B------:R-:W-:-:S02]  /*18d10*/  PRMT R16, R16, 0x5410, R19 ;  /* 0x0000541010107816 */ /* 0x000fc40000000013 */
[----:B------:R-:W-:-:S03]  /*18d20*/  PRMT R17, R18, 0x5410, R21 ;  /* 0x0000541012117816 */ /* 0x000fc60000000015 */
[----:B------:R-:W4:Y:S01]  /*18d30*/  LDS.128 R56, [R229] ;  /* 0x00000000e5387984 */ /* 0x000f220000000c00 */
[----:B------:R-:W-:Y:S02]  /*18d40*/  PRMT R18, R64, 0x5410, R69 ;  /* 0x0000541040127816 */ /* 0x000fe40000000045 */
[----:B------:R-:W-:Y:S01]  /*18d50*/  PRMT R19, R66, 0x5410, R71 ;  /* 0x0000541042137816 */ /* 0x000fe20000000047 */
[----:B------:R-:W-:Y:S06]  /*18d60*/  BAR.SYNC.DEFER_BLOCKING 0x0 ;  /* 0x0000000000007b1d */ /* 0x000fec0000010000 */
[----:B------:R0:W-:Y:S02]  /*18d70*/  STSM.16.M88.4 [R36], R16 ;  /* 0x0000001024007844 */ /* 0x0001e40000000200 */
        /* <DEDUP_REMOVED lines=14> */
[----:B------:R-:W-:Y:S01]  /*18e60*/  BAR.SYNC.DEFER_BLOCKING 0x0 ;  /* 0x0000000000007b1d */ /* 0x000fe20000010000 */
[----:B------:R-:W-:-:S05]  /*18e70*/  PRMT R156, R156, 0x5410, R159 ;  /* 0x000054109c9c7816 */ /* 0x000fca000000009f */
[----:B------:R-:W-:Y:S01]  /*18e80*/  STSM.16.M88.4 [R36], R152 ;  /* 0x0000009824007844 */ /* 0x000fe20000000200 */
[----:B------:R-:W-:Y:S02]  /*18e90*/  PRMT R157, R158, 0x5410, R161 ;  /* 0x000054109e9d7816 */ /* 0x000fe400000000a1 */
[----:B------:R-:W-:Y:S02]  /*18ea0*/  PRMT R158, R88, 0x5410, R93 ;  /* 0x00005410589e7816 */ /* 0x000fe4000000005d */
[----:B------:R-:W-:Y:S01]  /*18eb0*/  PRMT R159, R90, 0x5410, R95 ;  /* 0x000054105a9f7816 */ /* 0x000fe2000000005f */
[----:B------:R-:W-:Y:S06]  /*18ec0*/  BAR.SYNC.DEFER_BLOCKING 0x0 ;  /* 0x0000000000007b1d */ /* 0x000fec0000010000 */
[----:B------:R-:W4:Y:S02]  /*18ed0*/  LDS.128 R92, [R229] ;  /* 0x00000000e55c7984 */ /* 0x000f240000000c00 */
        /* <DEDUP_REMOVED lines=35> */
[----:B0-----:R-:W-:-:S02]  /*19110*/  PRMT R16, R176, 0x5410, R180 ;  /* 0x00005410b0107816 */ /* 0x001fc400000000b4 */
[----:B------:R-:W-:-:S03]  /*19120*/  PRMT R17, R178, 0x5410, R181 ;  /* 0x00005410b2117816 */ /* 0x000fc600000000b5 */
[----:B------:R-:W0:Y:S01]  /*19130*/  LDS.128 R68, [R229] ;  /* 0x00000000e5447984 */ /* 0x000e220000000c00 */
[----:B------:R-:W-:Y:S02]  /*19140*/  PRMT R18, R128, 0x5410, R133 ;  /* 0x0000541080127816 */ /* 0x000fe40000000085 */
[----:B------:R-:W-:Y:S01]  /*19150*/  PRMT R19, R130, 0x5410, R135 ;  /* 0x0000541082137816 */ /* 0x000fe20000000087 */
[----:B------:R-:W-:Y:S06]  /*19160*/  BAR.SYNC.DEFER_BLOCKING 0x0 ;  /* 0x0000000000007b1d */ /* 0x000fec0000010000 */
[----:B------:R2:W-:Y:S02]  /*19170*/  STSM.16.M88.4 [R36], R16 ;  /* 0x0000001024007844 */ /* 0x0005e40000000200 */
[----:B------:R-:W-:Y:S01]  /*19180*/  BAR.SYNC.DEFER_BLOCKING 0x0 ;  /* 0x0000000000007b1d */ /* 0x000fe20000010000 */
[----:B-1----:R-:W-:-:S02]  /*19190*/  PRMT R20, R179, 0x5410, R184 ;  /* 0x00005410b3147816 */ /* 0x002fc400000000b8 */
[----:B------:R-:W-:-:S03]  /*191a0*/  PRMT R21, R182, 0x5410, R187 ;  /* 0x00005410b6157816 */ /* 0x000fc600000000bb */
[----:B------:R-:W1:Y:S01]  /*191b0*/  LDS.128 R60, [R229] ;  /* 0x00000000e53c7984 */ /* 0x000e620000000c00 */
[----:B------:R-:W-:Y:S02]  /*191c0*/  PRMT R22, R136, 0x5410, R141 ;  /* 0x0000541088167816 */ /* 0x000fe4000000008d */
[----:B------:R-:W-:Y:S01]  /*191d0*/  PRMT R23, R138, 0x5410, R143 ;  /* 0x000054108a177816 */ /* 0x000fe2000000008f */
[----:B------:R-:W-:Y:S06]  /*191e0*/  BAR.SYNC.DEFER_BLOCKING 0x0 ;  /* 0x0000000000007b1d */ /* 0x000fec0000010000 */
[----:B------:R3:W-:Y:S02]  /*191f0*/  STSM.16.M88.4 [R36], R20 ;  /* 0x0000001424007844 */ /* 0x0007e40000000200 */
[----:B------:R-:W-:Y:S01]  /*19200*/  BAR.SYNC.DEFER_BLOCKING 0x0 ;  /* 0x0000000000007b1d */ /* 0x000fe20000010000 */
[----:B------:R-:W-:-:S02]  /*19210*/  F2FP.SATFINITE.E4M3.F32.PACK_AB_MERGE_C R144, R145, R144, RZ ;  /* 0x000000909190723e */ /* 0x000fc400048070ff */
[----:B------:R-:W-:Y:S02]  /*19220*/  F2FP.SATFINITE.E4M3.F32.PACK_AB_MERGE_C R146, R147, R146, RZ ;  /* 0x000000929392723e */ /* 0x000fe400048070ff */
[----:B------:R-:W-:Y:S02]  /*19230*/  F2FP.SATFINITE.E4M3.F32.PACK_AB_MERGE_C R149, R149, R148, RZ ;  /* 0x000000949595723e */ /* 0x000fe400048070ff */
[----:B------:R-:W-:Y:S01]  /*19240*/  F2FP.SATFINITE.E4M3.F32.PACK_AB_MERGE_C R151, R151, R150, RZ ;  /* 0x000000969797723e */ /* 0x000fe200048070ff */
[----:B------:R-:W1:Y:S01]  /*19250*/  LDS.128 R52, [R229] ;  /* 0x00000000e5347984 */ /* 0x000e620000000c00 */
[----:B------:R-:W-:Y:S02]  /*19260*/  PRMT R184, R183, 0x5410, R186 ;  /* 0x00005410b7b87816 */ /* 0x000fe400000000ba */
[----:B------:R-:W-:Y:S02]  /*19270*/  PRMT R185, R185, 0x5410, R188 ;  /* 0x00005410b9b97816 */ /* 0x000fe400000000bc */
[----:B------:R-:W-:-:S02]  /*19280*/  PRMT R186, R144, 0x5410, R149 ;  /* 0x0000541090ba7816 */ /* 0x000fc40000000095 */
[----:B------:R-:W-:Y:S01]  /*19290*/  PRMT R187, R146, 0x5410, R151 ;  /* 0x0000541092bb7816 */ /* 0x000fe20000000097 */
[----:B------:R-:W-:Y:S01]  /*192a0*/  BAR.SYNC.DEFER_BLOCKING 0x0 ;  /* 0x0000000000007b1d */ /* 0x000fe20000010000 */
[----:B------:R-:W-:Y:S01]  /*192b0*/  LOP3.LUT R2, R0, R243, RZ, 0xfc, !PT ;  /* 0x000000f300027212 */ /* 0x000fe200078efcff */
[----:B------:R-:W-:-:S03]  /*192c0*/  IMAD R3, R195, UR4, RZ ;  /* 0x00000004c3037c24 */ /* 0x000fc6000f8e02ff */
[C---:B------:R-:W-:Y:S01]  /*192d0*/  ISETP.LT.AND P3, PT, R2.reuse, UR5, !P0 ;  /* 0x0000000502007c0c */ /* 0x040fe2000c761270 */
[----:B------:R-:W-:Y:S01]  /*192e0*/  ULDC.64 UR4, c[0x0][0x220] ;  /* 0x0000880000047ab9 */ /* 0x000fe20000000a00 */
[----:B------:R-:W-:Y:S01]  /*192f0*/  IMAD R14, R2, UR6, RZ ;  /* 0x00000006020e7c24 */ /* 0x000fe2000f8e02ff */
[C---:B------:R-:W-:Y:S01]  /*19300*/  IADD3 R2, P4, R3.reuse, UR4, RZ ;  /* 0x0000000403027c10 */ /* 0x040fe2000ff9e0ff */
[----:B------:R-:W-:Y:S01]  /*19310*/  ULDC UR4, c[0x0][0x248] ;  /* 0x0000920000047ab9 */ /* 0x000fe20000000800 */
[----:B--2---:R-:W-:Y:S01]  /*19320*/  PRMT R17, R24, 0x7770, RZ ;  /* 0x0000777018117816 */ /* 0x004fe200000000ff */
[----:B------:R-:W-:Y:S01]  /*19330*/  ULDC UR6, c[0x0][0x22c] ;  /* 0x00008b0000067ab9 */ /* 0x000fe20000000800 */
[----:B------:R-:W-:Y:S01]  /*19340*/  STSM.16.M88.4 [R36], R184 ;  /* 0x000000b824007844 */ /* 0x000fe20000000200 */
[----:B------:R-:W-:Y:S01]  /*19350*/  LEA.HI.X.SX32 R3, R3, UR5, 0x1, P4 ;  /* 0x0000000503037c11 */ /* 0x000fe2000a0f0eff */
[C---:B------:R-:W-:Y:S01]  /*19360*/  VIADD R16, R14.reuse, UR4 ;  /* 0x000000040e107c36 */ /* 0x040fe20008000000 */
[----:B------:R-:W-:Y:S01]  /*19370*/  IADD3 R12, P4, R14, R2, RZ ;  /* 0x000000020e0c7210 */ /* 0x000fe20007f9e0ff */
[----:B------:R-:W-:Y:S01]  /*19380*/  ULDC UR5, c[0x0][0x22c] ;  /* 0x00008b0000057ab9 */ /* 0x000fe20000000800 */
[----:B------:R-:W-:Y:S01]  /*19390*/  LOP3.LUT R15, R0, 0x5, R243, 0xfe, !PT ;  /* 0x00000005000f7812 */ /* 0x000fe200078efef3 */
[----:B------:R-:W-:Y:S01]  /*193a0*/  ULDC UR4, c[0x0][0x248] ;  /* 0x0000920000047ab9 */ /* 0x000fe20000000800 */
[----:B------:R-:W-:Y:S01]  /*193b0*/  LEA.HI.X.SX32 R13, R14, R3, 0x1, P4 ;  /* 0x000000030e0d7211 */ /* 0x000fe200020f0eff */
[----:B------:R-:W-:Y:S01]  /*193c0*/  BAR.SYNC.DEFER_BLOCKING 0x0 ;  /* 0x0000000000007b1d */ /* 0x000fe20000010000 */
[----:B------:R-:W-:Y:S01]  /*193d0*/  ISETP.LT.AND P4, PT, R15, UR5, !P0 ;  /* 0x000000050f007c0c */ /* 0x000fe2000c781270 */
[----:B------:R-:W-:Y:S01]  /*193e0*/  VIADD R18, R16, UR4 ;  /* 0x0000000410127c36 */ /* 0x000fe20008000000 */
[----:B---3--:R-:W-:-:S03]  /*193f0*/  PRMT R21, R24, 0x7771, RZ ;  /* 0x0000777118157816 */ /* 0x008fc600000000ff */
[----:B------:R-:W-:Y:S01]  /*19400*/  ULDC UR4, c[0x0][0x22c] ;  /* 0x00008b0000047ab9 */ /* 0x000fe20000000800 */
[----:B------:R-:W-:Y:S01]  /*19410*/  PRMT R19, R25, 0x7770, RZ ;  /* 0x0000777019137816 */ /* 0x000fe200000000ff */
[----:B------:R-:W-:Y:S01]  /*19420*/  ULDC UR5, c[0x0][0x22c] ;  /* 0x00008b0000057ab9 */ /* 0x000fe20000000800 */
[----:B------:R2:W-:Y:S01]  /*19430*/  @P3 STG.E.U8 desc[UR14][R12.64], R17 ;  /* 0x000000110c003986 */ /* 0x0005e2000c10110e */
[----:B------:R-:W-:-:S04]  /*19440*/  IADD3 R14, P3, R16, R2, RZ ;  /* 0x00000002100e7210 */ /* 0x000fc80007f7e0ff */
[----:B------:R-:W-:Y:S02]  /*19450*/  LEA.HI.X.SX32 R15, R16, R3, 0x1, P3 ;  /* 0x00000003100f7211 */ /* 0x000fe400018f0eff */
[----:B------:R-:W-:-:S03]  /*19460*/  LOP3.LUT R16, R0, 0x6, R243, 0xfe, !PT ;  /* 0x0000000600107812 */ /* 0x000fc600078efef3 */
[----:B------:R3:W-:Y:S01]  /*19470*/  @P2 STG.E.U8 desc[UR14][R14.64], R21 ;  /* 0x000000150e002986 */ /* 0x0007e2000c10110e */
[-C--:B--2---:R-:W-:Y:S02]  /*19480*/  IADD3 R12, P3, R18, R2.reuse, RZ ;  /* 0x00000002120c7210 */ /* 0x084fe40007f7e0ff */
[----:B------:R-:W-:Y:S01]  /*19490*/  ISETP.LT.AND P2, PT, R16, UR4, !P0 ;  /* 0x0000000410007c0c */ /* 0x000fe2000c741270 */
[----:B------:R-:W-:Y:S01]  /*194a0*/  ULDC UR4, c[0x0][0x248] ;  /* 0x0000920000047ab9 */ /* 0x000fe20000000800 */
[C---:B------:R-:W-:Y:S01]  /*194b0*/  LEA.HI.X.SX32 R13, R18.reuse, R3, 0x1, P3 ;  /* 0x00000003120d7211 */ /* 0x040fe200018f0eff */
[----:B------:R-:W-:Y:S01]  /*194c0*/  VIADD R18, R18, UR4 ;  /* 0x0000000412127c36 */ /* 0x000fe20008000000 */
[----:B------:R-:W-:Y:S01]  /*194d0*/  LOP3.LUT R17, R0, 0x7, R243, 0xfe, !PT ;  /* 0x0000000700117812 */ /* 0x000fe200078efef3 */
[----:B------:R-:W-:Y:S02]  /*194e0*/  ULDC UR4, c[0x0][0x22c] ;  /* 0x00008b0000047ab9 */ /* 0x000fe40000000800 */
[----:B------:R2:W-:Y:S01]  /*194f0*/  @P1 STG.E.U8 desc[UR14][R12.64], R19 ;  /* 0x000000130c001986 */ /* 0x0005e2000c10110e */
[----:B------:R-:W-:-:S02]  /*19500*/  IADD3 R16, P1, R18, R2, RZ ;  /* 0x0000000212107210 */ /* 0x000fc40007f3e0ff */
[----:B---3--:R-:W-:Y:S02]  /*19510*/  LOP3.LUT R14, R0, 0x8, R243, 0xfe, !PT ;  /* 0x00000008000e7812 */ /* 0x008fe400078efef3 */
[----:B------:R-:W-:Y:S01]  /*19520*/  ISETP.LT.AND P3, PT, R17, UR4, !P0 ;  /* 0x0000000411007c0c */ /* 0x000fe2000c761270 */
[----:B------:R-:W-:Y:S01]  /*19530*/  ULDC UR4, c[0x0][0x248] ;  /* 0x0000920000047ab9 */ /* 0x000fe20000000800 */
[-C--:B------:R-:W-:Y:S02]  /*19540*/  LEA.HI.X.SX32 R17, R18, R3.reuse, 0x1, P1 ;  /* 0x0000000312117211 */ /* 0x080fe400008f0eff */
[----:B------:R-:W-:Y:S02]  /*19550*/  PRMT R21, R25, 0x7771, RZ ;  /* 0x0000777119157816 */ /* 0x000fe400000000ff */
[----:B------:R-:W-:Y:S01]  /*19560*/  ISETP.LT.AND P1, PT, R14, UR5, !P0 ;  /* 0x000000050e007c0c */ /* 0x000fe2000c721270 */
[----:B------:R-:W-:Y:S01]  /*19570*/  VIADD R14, R18, UR4 ;  /* 0x00000004120e7c36 */ /* 0x000fe20008000000 */
[----:B------:R-:W-:Y:S01]  /*19580*/  ULDC UR4, c[0x0][0x248] ;  /* 0x0000920000047ab9 */ /* 0x000fe20000000800 */
[----:B------:R3:W-:Y:S01]  /*19590*/  @P5 STG.E.U8 desc[UR14][R16.64], R21 ;  /* 0x0000001510005986 */ /* 0x0007e2000c10110e */
[----:B------:R-:W-:Y:S01]  /*195a0*/  ULDC UR5, c[0x0][0x248] ;  /* 0x0000920000057ab9 */ /* 0x000fe20000000800 */
[C---:B------:R-:W-:Y:S01]  /*195b0*/  VIADD R15, R14.reuse, UR4 ;  /* 0x000000040e0f7c36 */ /* 0x040fe20008000000 */
[-C--:B--2---:R-:W-:Y:S01]  /*195c0*/  IADD3 R12, P5, R14, R2.reuse, RZ ;  /* 0x000000020e0c7210 */ /* 0x084fe20007fbe0ff */
[----:B------:R-:W-:Y:S01]  /*195d0*/  ULDC UR4, c[0x0][0x22c] ;  /* 0x00008b0000047ab9 */ /* 0x000fe20000000800 */
[----:B------:R-:W-:Y:S01]  /*195e0*/  PRMT R33, R26, 0x7770, RZ ;  /* 0x000077701a217816 */ /* 0x000fe200000000ff */
[C---:B------:R-:W-:Y:S01]  /*195f0*/  VIADD R19, R15.reuse, UR5 ;  /* 0x000000050f137c36 */ /* 0x040fe20008000000 */
[----:B------:R-:W-:Y:S01]  /*19600*/  LEA.HI.X.SX32 R13, R14, R3, 0x1, P5 ;  /* 0x000000030e0d7211 */ /* 0x000fe200028f0eff */
[----:B------:R-:W-:Y:S01]  /*19610*/  ULDC UR5, c[0x0][0x22c] ;  /* 0x00008b0000057ab9 */ /* 0x000fe20000000800 */
[----:B------:R-:W-:-:S02]  /*19620*/  IADD3 R14, P5, R15, R2, RZ ;  /* 0x000000020f0e7210 */ /* 0x000fc40007fbe0ff */
[----:B------:R-:W-:Y:S01]  /*19630*/  LOP3.LUT R18, R0, 0x9, R243, 0xfe, !PT ;  /* 0x0000000900127812 */ /* 0x000fe200078efef3 */
[----:B------:R2:W-:Y:S01]  /*19640*/  @P6 STG.E.U8 desc[UR14][R12.64], R33 ;  /* 0x000000210c006986 */ /* 0x0005e2000c10110e */
[----:B---3--:R-:W-:Y:S02]  /*19650*/  IADD3 R16, P6, R19, R2, RZ ;  /* 0x0000000213107210 */ /* 0x008fe40007fde0ff */
[-C--:B------:R-:W-:Y:S02]  /*19660*/  LEA.HI.X.SX32 R15, R15, R3.reuse, 0x1, P5 ;  /* 0x000000030f0f7211 */ /* 0x080fe400028f0eff */
[----:B------:R-:W-:Y:S01]  /*19670*/  ISETP.LT.AND P5, PT, R18, UR4, !P0 ;  /* 0x0000000412007c0c */ /* 0x000fe2000c7a1270 */
[----:B------:R-:W-:Y:S01]  /*19680*/  ULDC UR4, c[0x0][0x248] ;  /* 0x0000920000047ab9 */ /* 0x000fe20000000800 */
[----:B------:R-:W-:Y:S02]  /*19690*/  PRMT R23, R26, 0x7771, RZ ;  /* 0x000077711a177816 */ /* 0x000fe400000000ff */
[C---:B------:R-:W-:Y:S01]  /*196a0*/  LEA.HI.X.SX32 R17, R19.reuse, R3, 0x1, P6 ;  /* 0x0000000313117211 */ /* 0x040fe200030f0eff */
[----:B------:R-:W-:Y:S01]  /*196b0*/  VIADD R19, R19, UR4 ;  /* 0x0000000413137c36 */ /* 0x000fe20008000000 */
[----:B------:R-:W-:-:S02]  /*196c0*/  PRMT R21, R27, 0x7770, RZ ;  /* 0x000077701b157816 */ /* 0x000fc400000000ff */
[C-C-:B------:R-:W-:Y:S01]  /*196d0*/  LOP3.LUT R18, R0.reuse, 0xa, R243.reuse, 0xfe, !PT ;  /* 0x0000000a00127812 */ /* 0x140fe200078efef3 */
[----:B------:R3:W-:Y:S01]  /*196e0*/  @P4 STG.E.U8 desc[UR14][R14.64], R23 ;  /* 0x000000170e004986 */ /* 0x0007e2000c10110e */
[----:B--2---:R-:W-:Y:S01]  /*196f0*/  LOP3.LUT R13, R0, 0xb, R243, 0xfe, !PT ;  /* 0x0000000b000d7812 */ /* 0x004fe200078efef3 */
[----:B------:R-:W-:Y:S01]  /*19700*/  ULDC UR4, c[0x0][0x248] ;  /* 0x0000920000047ab9 */ /* 0x000fe20000000800 */
[----:B------:R-:W-:Y:S01]  /*19710*/  ISETP.LT.AND P6, PT, R18, UR5, !P0 ;  /* 0x0000000512007c0c */ /* 0x000fe2000c7c1270 */
[----:B------:R2:W-:Y:S01]  /*19720*/  @P2 STG.E.U8 desc[UR14][R16.64], R21 ;  /* 0x0000001510002986 */ /* 0x0005e2000c10110e */
[C---:B------:R-:W-:Y:S01]  /*19730*/  IADD3 R12, P2, R19.reuse, R2, RZ ;  /* 0x00000002130c7210 */ /* 0x040fe20007f5e0ff */
[----:B------:R-:W-:Y:S01]  /*19740*/  ULDC UR5, c[0x0][0x22c] ;  /* 0x00008b0000057ab9 */ /* 0x000fe20000000800 */
[----:B------:R-:W-:Y:S01]  /*19750*/  VIADD R18, R19, UR4 ;  /* 0x0000000413127c36 */ /* 0x000fe20008000000 */
[----:B------:R-:W-:Y:S01]  /*19760*/  ISETP.LT.AND P4, PT, R13, UR5, !P0 ;  /* 0x000000050d007c0c */ /* 0x000fe2000c781270 */
[----:B------:R-:W-:Y:S01]  /*19770*/  ULDC UR4, c[0x0][0x22c] ;  /* 0x00008b0000047ab9 */ /* 0x000fe20000000800 */
[----:B------:R-:W-:Y:S01]  /*19780*/  LEA.HI.X.SX32 R13, R19, R3, 0x1, P2 ;  /* 0x00000003130d7211 */ /* 0x000fe200010f0eff */
[----:B------:R-:W-:Y:S01]  /*19790*/  ULDC UR5, c[0x0][0x22c] ;  /* 0x00008b0000057ab9 */ /* 0x000fe20000000800 */
[----:B------:R-:W-:-:S02]  /*197a0*/  PRMT R19, R27, 0x7771, RZ ;  /* 0x000077711b137816 */ /* 0x000fc400000000ff */
[--C-:B---3--:R-:W-:Y:S02]  /*197b0*/  LOP3.LUT R15, R0, 0xc, R243.reuse, 0xfe, !PT ;  /* 0x0000000c000f7812 */ /* 0x108fe400078efef3 */
[C---:B------:R-:W-:Y:S01]  /*197c0*/  IADD3 R14, P2, R18.reuse, R2, RZ ;  /* 0x00000002120e7210 */ /* 0x040fe20007f5e0ff */
[----:B------:R3:W-:Y:S01]  /*197d0*/  @P3 STG.E.U8 desc[UR14][R12.64], R19 ;  /* 0x000000130c003986 */ /* 0x0007e2000c10110e */
[----:B------:R-:W-:Y:S01]  /*197e0*/  ISETP.LT.AND P3, PT, R15, UR4, !P0 ;  /* 0x000000040f007c0c */ /* 0x000fe2000c761270 */
[----:B------:R-:W-:Y:S01]  /*197f0*/  ULDC UR4, c[0x0][0x248] ;  /* 0x0000920000047ab9 */ /* 0x000fe20000000800 */
[C---:B------:R-:W-:Y:S01]  /*19800*/  LEA.HI.X.SX32 R15, R18.reuse, R3, 0x1, P2 ;  /* 0x00000003120f7211 */ /* 0x040fe200010f0eff */
[----:B------:R-:W-:Y:S01]  /*19810*/  VIADD R18, R18, UR4 ;  /* 0x0000000412127c36 */ /* 0x000fe20008000000 */
[----:B--2---:R-:W-:Y:S01]  /*19820*/  PRMT R21, R24, 0x7772, RZ ;  /* 0x0000777218157816 */ /* 0x004fe200000000ff */
[----:B------:R-:W-:Y:S01]  /*19830*/  ULDC UR4, c[0x0][0x22c] ;  /* 0x00008b0000047ab9 */ /* 0x000fe20000000800 */
[----:B------:R-:W-:-:S03]  /*19840*/  LOP3.LUT R17, R0, 0xd, R243, 0xfe, !PT ;  /* 0x0000000d00117812 */ /* 0x000fc600078efef3 */
[----:B------:R2:W-:Y:S01]  /*19850*/  @P1 STG.E.U8 desc[UR14][R14.64], R21 ;  /* 0x000000150e001986 */ /* 0x0005e2000c10110e */
[C---:B------:R-:W-:Y:S02]  /*19860*/  IADD3 R16, P1, R18.reuse, R2, RZ ;  /* 0x0000000212107210 */ /* 0x040fe40007f3e0ff */
[----:B------:R-:W-:Y:S01]  /*19870*/  ISETP.LT.AND P2, PT, R17, UR4, !P0 ;  /* 0x0000000411007c0c */ /* 0x000fe2000c741270 */
[----:B------:R-:W-:Y:S01]  /*19880*/  ULDC UR4, c[0x0][0x248] ;  /* 0x0000920000047ab9 */ /* 0x000fe20000000800 */
[C---:B------:R-:W-:Y:S01]  /*19890*/  LEA.HI.X.SX32 R17, R18.reuse, R3, 0x1, P1 ;  /* 0x0000000312117211 */ /* 0x040fe200008f0eff */
[----:B---3--:R-:W-:Y:S01]  /*198a0*/  VIADD R13, R18, UR4 ;  /* 0x00000004120d7c36 */ /* 0x008fe20008000000 */
[----:B------:R-:W-:Y:S01]  /*198b0*/  PRMT R19, R24, 0x7773, RZ ;  /* 0x0000777318137816 */ /* 0x000fe200000000ff */
[----:B------:R-:W-:Y:S01]  /*198c0*/  ULDC UR4, c[0x0][0x248] ;  /* 0x0000920000047ab9 */ /* 0x000fe20000000800 */
[----:B------:R-:W-:-:S03]  /*198d0*/  LOP3.LUT R12, R0, 0xe, R243, 0xfe, !PT ;  /* 0x0000000e000c7812 */ /* 0x000fc600078efef3 */
[----:B------:R3:W-:Y:S01]  /*198e0*/  @P5 STG.E.U8 desc[UR14][R16.64], R19 ;  /* 0x0000001310005986 */ /* 0x0007e2000c10110e */
[----:B------:R-:W-:Y:S01]  /*198f0*/  ISETP.LT.AND P1, PT, R12, UR5, !P0 ;  /* 0x000000050c007c0c */ /* 0x000fe2000c721270 */
[C---:B--2---:R-:W-:Y:S01]  /*19900*/  VIADD R15, R13.reuse, UR4 ;  /* 0x000000040d0f7c36 */ /* 0x044fe20008000000 */
[-C--:B------:R-:W-:Y:S01]  /*19910*/  IADD3 R12, P5, R13, R2.reuse, RZ ;  /* 0x000000020d0c7210 */ /* 0x080fe20007fbe0ff */
[----:B------:R-:W-:Y:S01]  /*19920*/  ULDC UR5, c[0x0][0x248] ;  /* 0x0000920000057ab9 */ /* 0x000fe20000000800 */
[----:B------:R-:W-:Y:S01]  /*19930*/  PRMT R21, R25, 0x7772, RZ ;  /* 0x0000777219157816 */ /* 0x000fe200000000ff */
[----:B------:R-:W-:Y:S01]  /*19940*/  ULDC UR4, c[0x0][0x22c] ;  /* 0x00008b0000047ab9 */ /* 0x000fe20000000800 */
[-C--:B------:R-:W-:Y:S02]  /*19950*/  LEA.HI.X.SX32 R13, R13, R3.reuse, 0x1, P5 ;  /* 0x000000030d0d7211 */ /* 0x080fe400028f0eff */
[CC--:B------:R-:W-:Y:S01]  /*19960*/  IADD3 R14, P5, R15.reuse, R2.reuse, RZ ;  /* 0x000000020f0e7210 */ /* 0x0c0fe20007fbe0ff */
[C---:B---3--:R-:W-:Y:S01]  /*19970*/  VIADD R19, R15.reuse, UR5 ;  /* 0x000000050f137c36 */ /* 0x048fe20008000000 */
[----:B------:R-:W-:Y:S01]  /*19980*/  LOP3.LUT R18, R0, 0xf, R243, 0xfe, !PT ;  /* 0x0000000f00127812 */ /* 0x000fe200078efef3 */
[----:B------:R2:W-:Y:S01]  /*19990*/  @P6 STG.E.U8 desc[UR14][R12.64], R21 ;  /* 0x000000150c006986 */ /* 0x0005e2000c10110e */
[----:B------:R-:W-:Y:S01]  /*199a0*/  LEA.HI.X.SX32 R15, R15, R3, 0x1, P5 ;  /* 0x000000030f0f7211 */ /* 0x000fe200028f0eff */
[----:B------:R-:W-:Y:S01]  /*199b0*/  ULDC UR5, c[0x0][0x22c] ;  /* 0x00008b0000057ab9 */ /* 0x000fe20000000800 */
[----:B------:R-:W-:-:S02]  /*199c0*/  IADD3 R16, P6, R19, R2, RZ ;  /* 0x0000000213107210 */ /* 0x000fc40007fde0ff */
[----:B------:R-:W-:Y:S01]  /*199d0*/  ISETP.LT.AND P5, PT, R18, UR4, !P0 ;  /* 0x0000000412007c0c */ /* 0x000fe2000c7a1270 */
[----:B------:R-:W-:Y:S01]  /*199e0*/  ULDC UR4, c[0x0][0x248] ;  /* 0x0000920000047ab9 */ /* 0x000fe20000000800 */
[----:B------:R-:W-:Y:S02]  /*199f0*/  PRMT R25, R25, 0x7773, RZ ;  /* 0x0000777319197816 */ /* 0x000fe400000000ff */
[CC--:B------:R-:W-:Y:S01]  /*19a00*/  LEA.HI.X.SX32 R17, R19.reuse, R3.reuse, 0x1, P6 ;  /* 0x0000000313117211 */ /* 0x0c0fe200030f0eff */
[----:B------:R-:W-:Y:S01]  /*19a10*/  VIADD R19, R19, UR4 ;  /* 0x0000000413137c36 */ /* 0x000fe20008000000 */
[----:B------:R-:W-:Y:S02]  /*19a20*/  PRMT R23, R26, 0x7772, RZ ;  /* 0x000077721a177816 */ /* 0x000fe400000000ff */
        /* <DEDUP_REMOVED lines=21> */
[----:B------:R-:W-:Y:S01]  /*19b80*/  PRMT R19, R27, 0x7772, RZ ;  /* 0x000077721b137816 */ /* 0x000fe200000000ff */
[----:B------:R-:W-:Y:S01]  /*19b90*/  ULDC UR4, c[0x0][0x22c] ;  /* 0x00008b0000047ab9 */ /* 0x000fe20000000800 */
[----:B--2---:R-:W-:-:S03]  /*19ba0*/  LOP3.LUT R17, R0, 0x13, R243, 0xfe, !PT ;  /* 0x0000001300117812 */ /* 0x004fc600078efef3 */
[----:B------:R2:W-:Y:S01]  /*19bb0*/  @P1 STG.E.U8 desc[UR14][R14.64], R19 ;  /* 0x000000130e001986 */ /* 0x0005e2000c10110e */
[C---:B------:R-:W-:Y:S02]  /*19bc0*/  IADD3 R16, P1, R18.reuse, R2, RZ ;  /* 0x0000000212107210 */ /* 0x040fe40007f3e0ff */
[----:B------:R-:W-:Y:S01]  /*19bd0*/  ISETP.LT.AND P3, PT, R17, UR4, !P0 ;  /* 0x0000000411007c0c */ /* 0x000fe2000c761270 */
[----:B------:R-:W-:Y:S01]  /*19be0*/  ULDC UR4, c[0x0][0x248] ;  /* 0x0000920000047ab9 */ /* 0x000fe20000000800 */
[----:B------:R-:W-:Y:S01]  /*19bf0*/  PRMT R27, R27, 0x7773, RZ ;  /* 0x000077731b1b7816 */ /* 0x000fe200000000ff */
[C---:B---3--:R-:W-:Y:S01]  /*19c00*/  VIADD R13, R18.reuse, UR4 ;  /* 0x00000004120d7c36 */ /* 0x048fe20008000000 */
[----:B------:R-:W-:Y:S01]  /*19c10*/  LEA.HI.X.SX32 R17, R18, R3, 0x1, P1 ;  /* 0x0000000312117211 */ /* 0x000fe200008f0eff */
        /* <DEDUP_REMOVED lines=8> */
[----:B------:R-:W-:Y:S01]  /*19ca0*/  VIADD R19, R15, UR5 ;  /* 0x000000050f137c36 */ /* 0x000fe20008000000 */
[----:B------:R-:W-:Y:S01]  /*19cb0*/  LEA.HI.X.SX32 R13, R13, R3, 0x1, P5 ;  /* 0x000000030d0d7211 */ /* 0x000fe200028f0eff */
[----:B------:R-:W-:Y:S01]  /*19cc0*/  ULDC UR4, c[0x0][0x22c] ;  /* 0x00008b0000047ab9 */ /* 0x000fe20000000800 */
[-C--:B------:R-:W-:Y:S01]  /*19cd0*/  IADD3 R14, P5, R15, R2.reuse, RZ ;  /* 0x000000020f0e7210 */ /* 0x080fe20007fbe0ff */
[----:B------:R-:W-:Y:S01]  /*19ce0*/  ULDC UR5, c[0x0][0x22c] ;  /* 0x00008b0000057ab9 */ /* 0x000fe20000000800 */
[----:B------:R-:W-:Y:S01]  /*19cf0*/  LOP3.LUT R18, R0, 0x15, R243, 0xfe, !PT ;  /* 0x0000001500127812 */ /* 0x000fe200078efef3 */
[----:B------:R2:W-:Y:S01]  /*19d00*/  @P6 STG.E.U8 desc[UR14][R12.64], R25 ;  /* 0x000000190c006986 */ /* 0x0005e2000c10110e */
[----:B---3--:R-:W-:-:S02]  /*19d10*/  IADD3 R16, P6, R19, R2, RZ ;  /* 0x0000000213107210 */ /* 0x008fc40007fde0ff */
[-C--:B------:R-:W-:Y:S02]  /*19d20*/  LEA.HI.X.SX32 R15, R15, R3.reuse, 0x1, P5 ;  /* 0x000000030f0f7211 */ /* 0x080fe400028f0eff */
        /* <DEDUP_REMOVED lines=29> */
[----:B------:R-:W-:-:S02]  /*19f00*/  LOP3.LUT R17, R0, 0x19, R243, 0xfe, !PT ;  /* 0x0000001900117812 */ /* 0x000fc400078efef3 */
[C---:B------:R-:W-:Y:S01]  /*19f10*/  IADD3 R16, P2, R18.reuse, R2, RZ ;  /* 0x0000000212107210 */ /* 0x040fe20007f5e0ff */
[----:B------:R2:W-:Y:S01]  /*19f20*/  @P1 STG.E.U8 desc[UR14][R14.64], R21 ;  /* 0x000000150e001986 */ /* 0x0005e2000c10110e */
        /* <DEDUP_REMOVED lines=41> */
[----:B---3--:R-:W-:-:S02]  /*1a1c0*/  PRMT R21, R28, 0x7773, RZ ;  /* 0x000077731c157816 */ /* 0x008fc400000000ff */
[--C-:B------:R-:W-:Y:S02]  /*1a1d0*/  LOP3.LUT R15, R0, 0x1e, R243.reuse, 0xfe, !PT ;  /* 0x0000001e000f7812 */ /* 0x100fe400078efef3 */
        /* <DEDUP_REMOVED lines=8> */
[----:B--2---:R-:W-:-:S02]  /*1a260*/  LOP3.LUT R17, R0, 0x1f, R243, 0xfe, !PT ;  /* 0x0000001f00117812 */ /* 0x004fc400078efef3 */
        /* <DEDUP_REMOVED lines=29> */
[C-C-:B------:R-:W-:Y:S02]  /*1a440*/  LOP3.LUT R18, R0.reuse, 0x22, R243.reuse, 0xfe, !PT ;  /* 0x0000002200127812 */ /* 0x140fe400078efef3 */
[----:B------:R-:W-:Y:S01]  /*1a450*/  PRMT R21, R31, 0x7772, RZ ;  /* 0x000077721f157816 */ /* 0x000fe200000000ff */
[----:B------:R3:W-:Y:S01]  /*1a460*/  @P4 STG.E.U8 desc[UR14][R14.64], R23 ;  /* 0x000000170e004986 */ /* 0x0007e2000c10110e */
[--C-:B--2---:R-:W-:Y:S01]  /*1a470*/  LOP3.LUT R13, R0, 0x23, R243.reuse, 0xfe, !PT ;  /* 0x00000023000d7812 */ /* 0x104fe200078efef3 */
[----:B------:R-:W-:Y:S01]  /*1a480*/  ULDC UR4, c[0x0][0x248] ;  /* 0x0000920000047ab9 */ /* 0x000fe20000000800 */
[----:B------:R-:W-:Y:S01]  /*1a490*/  ISETP.LT.AND P4, PT, R18, UR5, !P0 ;  /* 0x0000000512007c0c */ /* 0x000fe2000c781270 */
[----:B------:R-:W-:Y:S01]  /*1a4a0*/  ULDC UR5, c[0x0][0x22c] ;  /* 0x00008b0000057ab9 */ /* 0x000fe20000000800 */
[----:B------:R-:W-:Y:S01]  /*1a4b0*/  IADD3 R12, P6, R19, R2, RZ ;  /* 0x00000002130c7210 */ /* 0x000fe20007fde0ff */
[----:B------:R2:W-:Y:S01]  /*1a4c0*/  @P1 STG.E.U8 desc[UR14][R16.64], R21 ;  /* 0x0000001510001986 */ /* 0x0005e2000c10110e */
[----:B------:R-:W-:Y:S01]  /*1a4d0*/  ISETP.LT.AND P1, PT, R13, UR5, !P0 ;  /* 0x000000050d007c0c */ /* 0x000fe2000c721270 */
[C---:B------:R-:W-:Y:S01]  /*1a4e0*/  VIADD R18, R19.reuse, UR4 ;  /* 0x0000000413127c36 */ /* 0x040fe20008000000 */
[----:B------:R-:W-:Y:S01]  /*1a4f0*/  LEA.HI.X.SX32 R13, R19, R3, 0x1, P6 ;  /* 0x00000003130d7211 */ /* 0x000fe200030f0eff */
[----:B------:R-:W-:Y:S01]  /*1a500*/  ULDC UR4, c[0x0][0x22c] ;  /* 0x00008b0000047ab9 */ /* 0x000fe20000000800 */
[----:B------:R-:W-:Y:S01]  /*1a510*/  PRMT R31, R31, 0x7773, RZ ;  /* 0x000077731f1f7816 */ /* 0x000fe200000000ff */
[----:B------:R-:W-:Y:S01]  /*1a520*/  ULDC UR5, c[0x0][0x22c] ;  /* 0x00008b0000057ab9 */ /* 0x000fe20000000800 */
[----:B---3--:R-:W-:-:S02]  /*1a530*/  LOP3.LUT R15, R0, 0x24, R243, 0xfe, !PT ;  /* 0x00000024000f7812 */ /* 0x008fc400078efef3 */
        /* <DEDUP_REMOVED lines=38> */
[--C-:B------:R-:W-:Y:S02]  /*1a7a0*/  LOP3.LUT R18, R0, 0x28, R243.reuse, 0xfe, !PT ;  /* 0x0000002800127812 */ /* 0x100fe400078efef3 */
        /* <DEDUP_REMOVED lines=15> */
[CC--:B------:R-:W-:Y:S01]  /*1a8a0*/  IADD3 R14, P5, R18.reuse, R2.reuse, RZ ;  /* 0x00000002120e7210 */ /* 0x0c0fe20007fbe0ff */
[----:B------:R3:W-:Y:S01]  /*1a8b0*/  @P6 STG.E.U8 desc[UR14][R12.64], R19 ;  /* 0x000000130c006986 */ /* 0x0007e2000c10110e */
[----:B------:R-:W-:Y:S01]  /*1a8c0*/  ISETP.LT.AND P6, PT, R15, UR4, !P0 ;  /* 0x000000040f007c0c */ /* 0x000fe2000c7c1270 */
[----:B------:R-:W-:Y:S01]  /*1a8d0*/  ULDC UR4, c[0x0][0x248] ;  /* 0x0000920000047ab9 */ /* 0x000fe20000000800 */
[CC--:B------:R-:W-:Y:S01]  /*1a8e0*/  LEA.HI.X.SX32 R15, R18.reuse, R3.reuse, 0x1, P5 ;  /* 0x00000003120f7211 */ /* 0x0c0fe200028f0eff */
[----:B------:R-:W-:Y:S01]  /*1a8f0*/  VIADD R18, R18, UR4 ;  /* 0x0000000412127c36 */ /* 0x000fe20008000000 */
[----:B--2---:R-:W-:Y:S01]  /*1a900*/  PRMT R21, R11, 0x7770, RZ ;  /* 0x000077700b157816 */ /* 0x004fe200000000ff */
[----:B------:R-:W-:Y:S01]  /*1a910*/  ULDC UR4, c[0x0][0x22c] ;  /* 0x00008b0000047ab9 */ /* 0x000fe20000000800 */
[--C-:B------:R-:W-:Y:S02]  /*1a920*/  LOP3.LUT R17, R0, 0x2b, R243.reuse, 0xfe, !PT ;  /* 0x0000002b00117812 */ /* 0x100fe400078efef3 */
        /* <DEDUP_REMOVED lines=12> */
[CC--:B------:R-:W-:Y:S01]  /*1a9f0*/  IADD3 R12, P4, R13.reuse, R2.reuse, RZ ;  /* 0x000000020d0c7210 */ /* 0x0c0fe20007f9e0ff */
        /* <DEDUP_REMOVED lines=14> */
[C---:B------:R-:W-:Y:S01]  /*1aae0*/  LEA.HI.X.SX32 R17, R19.reuse, R3, 0x1, P4 ;  /* 0x0000000313117211 */ /* 0x040fe200020f0eff */
[----:B------:R-:W-:Y:S01]  /*1aaf0*/  VIADD R19, R19, UR4 ;  /* 0x0000000413137c36 */ /* 0x000fe20008000000 */
[----:B------:R-:W-:Y:S01]  /*1ab00*/  PRMT R21, R9, 0x7772, RZ ;  /* 0x0000777209157816 */ /* 0x000fe200000000ff */
[----:B------:R3:W-:Y:S01]  /*1ab10*/  @P2 STG.E.U8 desc[UR14][R14.64], R23 ;  /* 0x000000170e002986 */ /* 0x0007e2000c10110e */
[----:B------:R-:W-:Y:S01]  /*1ab20*/  LOP3.LUT R8, R0, 0x2e, R243, 0xfe, !PT ;  /* 0x0000002e00087812 */ /* 0x000fe200078efef3 */
[----:B------:R-:W-:Y:S02]  /*1ab30*/  ULDC UR4, c[0x0][0x248] ;  /* 0x0000920000047ab9 */ /* 0x000fe40000000800 */
[----:B------:R4:W-:Y:S01]  /*1ab40*/  @P6 STG.E.U8 desc[UR14][R16.64], R21 ;  /* 0x0000001510006986 */ /* 0x0009e2000c10110e */
[----:B--2---:R-:W-:-:S02]  /*1ab50*/  IADD3 R12, P6, R19, R2, RZ ;  /* 0x00000002130c7210 */ /* 0x004fc40007fde0ff */
[----:B------:R-:W-:Y:S01]  /*1ab60*/  ISETP.LT.AND P2, PT, R8, UR5, !P0 ;  /* 0x0000000508007c0c */ /* 0x000fe2000c741270 */
[----:B------:R-:W-:Y:S01]  /*1ab70*/  ULDC UR5, c[0x0][0x22c] ;  /* 0x00008b0000057ab9 */ /* 0x000fe20000000800 */
[C-C-:B------:R-:W-:Y:S02]  /*1ab80*/  LOP3.LUT R8, R0.reuse, 0x2f, R243.reuse, 0xfe, !PT ;  /* 0x0000002f00087812 */ /* 0x140fe400078efef3 */
[CC--:B------:R-:W-:Y:S01]  /*1ab90*/  LEA.HI.X.SX32 R13, R19.reuse, R3.reuse, 0x1, P6 ;  /* 0x00000003130d7211 */ /* 0x0c0fe200030f0eff */
[----:B---3--:R-:W-:Y:S01]  /*1aba0*/  VIADD R14, R19, UR4 ;  /* 0x00000004130e7c36 */ /* 0x008fe20008000000 */
[----:B------:R-:W-:Y:S01]  /*1abb0*/  PRMT R19, R9, 0x7773, RZ ;  /* 0x0000777309137816 */ /* 0x000fe200000000ff */
[----:B------:R-:W-:Y:S01]  /*1abc0*/  ULDC UR4, c[0x0][0x22c] ;  /* 0x00008b0000047ab9 */ /* 0x000fe20000000800 */
[--C-:B------:R-:W-:Y:S02]  /*1abd0*/  LOP3.LUT R9, R0, 0x30, R243.reuse, 0xfe, !PT ;  /* 0x0000003000097812 */ /* 0x100fe400078efef3 */
[----:B------:R-:W-:Y:S01]  /*1abe0*/  ISETP.LT.AND P4, PT, R8, UR5, !P0 ;  /* 0x0000000508007c0c */ /* 0x000fe2000c781270 */
[----:B------:R2:W-:Y:S01]  /*1abf0*/  @P3 STG.E.U8 desc[UR14][R12.64], R19 ;  /* 0x000000130c003986 */ /* 0x0005e2000c10110e */
[C---:B------:R-:W-:Y:S01]  /*1ac00*/  IADD3 R8, P6, R14.reuse, R2, RZ ;  /* 0x000000020e087210 */ /* 0x040fe20007fde0ff */
[----:B------:R-:W-:Y:S01]  /*1ac10*/  ULDC UR5, c[0x0][0x22c] ;  /* 0x00008b0000057ab9 */ /* 0x000fe20000000800 */
[----:B------:R-:W-:Y:S01]  /*1ac20*/  ISETP.LT.AND P3, PT, R9, UR4, !P0 ;  /* 0x0000000409007c0c */ /* 0x000fe2000c761270 */
[----:B------:R-:W-:Y:S01]  /*1ac30*/  ULDC UR4, c[0x0][0x248] ;  /* 0x0000920000047ab9 */ /* 0x000fe20000000800 */
[C---:B------:R-:W-:Y:S01]  /*1ac40*/  LEA.HI.X.SX32 R9, R14.reuse, R3, 0x1, P6 ;  /* 0x000000030e097211 */ /* 0x040fe200030f0eff */
[----:B----4-:R-:W-:Y:S01]  /*1ac50*/  VIADD R16, R14, UR4 ;  /* 0x000000040e107c36 */ /* 0x010fe20008000000 */
[----:B------:R-:W-:Y:S01]  /*1ac60*/  PRMT R17, R10, 0x7772, RZ ;  /* 0x000077720a117816 */ /* 0x000fe200000000ff */
[----:B------:R-:W-:Y:S01]  /*1ac70*/  ULDC UR4, c[0x0][0x22c] ;  /* 0x00008b0000047ab9 */ /* 0x000fe20000000800 */
[----:B------:R-:W-:-:S03]  /*1ac80*/  LOP3.LUT R15, R0, 0x31, R243, 0xfe, !PT ;  /* 0x00000031000f7812 */ /* 0x000fc600078efef3 */
[----:B------:R3:W-:Y:S01]  /*1ac90*/  @P5 STG.E.U8 desc[UR14][R8.64], R17 ;  /* 0x0000001108005986 */ /* 0x0007e2000c10110e */
[CC--:B------:R-:W-:Y:S02]  /*1aca0*/  IADD3 R14, P5, R16.reuse, R2.reuse, RZ ;  /* 0x00000002100e7210 */ /* 0x0c0fe40007fbe0ff */
[----:B------:R-:W-:Y:S01]  /*1acb0*/  ISETP.LT.AND P6, PT, R15, UR4, !P0 ;  /* 0x000000040f007c0c */ /* 0x000fe2000c7c1270 */
[----:B------:R-:W-:Y:S01]  /*1acc0*/  ULDC UR4, c[0x0][0x248] ;  /* 0x0000920000047ab9 */ /* 0x000fe20000000800 */
[C---:B------:R-:W-:Y:S01]  /*1acd0*/  LEA.HI.X.SX32 R15, R16.reuse, R3, 0x1, P5 ;  /* 0x00000003100f7211 */ /* 0x040fe200028f0eff */
[----:B------:R-:W-:Y:S01]  /*1ace0*/  VIADD R16, R16, UR4 ;  /* 0x0000000410107c36 */ /* 0x000fe20008000000 */
[----:B------:R-:W-:Y:S01]  /*1acf0*/  PRMT R21, R10, 0x7773, RZ ;  /* 0x000077730a157816 */ /* 0x000fe200000000ff */
[----:B------:R-:W-:Y:S01]  /*1ad00*/  ULDC UR4, c[0x0][0x248] ;  /* 0x0000920000047ab9 */ /* 0x000fe20000000800 */
[----:B--2---:R-:W-:Y:S01]  /*1ad10*/  LOP3.LUT R12, R0, 0x32, R243, 0xfe, !PT ;  /* 0x00000032000c7812 */ /* 0x004fe200078efef3 */
[C---:B------:R-:W-:Y:S01]  /*1ad20*/  VIADD R13, R16.reuse, UR4 ;  /* 0x00000004100d7c36 */ /* 0x040fe20008000000 */
[----:B------:R-:W-:Y:S01]  /*1ad30*/  ULDC UR4, c[0x0][0x248] ;  /* 0x0000920000047ab9 */ /* 0x000fe20000000800 */
[----:B------:R2:W-:Y:S01]  /*1ad40*/  @P1 STG.E.U8 desc[UR14][R14.64], R21 ;  /* 0x000000150e001986 */ /* 0x0005e2000c10110e */
[----:B---3--:R-:W-:-:S02]  /*1ad50*/  IADD3 R8, P1, R16, R2, RZ ;  /* 0x0000000210087210 */ /* 0x008fc40007f3e0ff */
[----:B------:R-:W-:Y:S01]  /*1ad60*/  ISETP.LT.AND P5, PT, R12, UR5, !P0 ;  /* 0x000000050c007c0c */ /* 0x000fe2000c7a1270 */
[----:B------:R-:W-:Y:S01]  /*1ad70*/  ULDC UR5, c[0x0][0x22c] ;  /* 0x00008b0000057ab9 */ /* 0x000fe20000000800 */
[-C--:B------:R-:W-:Y:S02]  /*1ad80*/  LEA.HI.X.SX32 R9, R16, R3.reuse, 0x1, P1 ;  /* 0x0000000310097211 */ /* 0x080fe400008f0eff */
[----:B------:R-:W-:Y:S02]  /*1ad90*/  PRMT R19, R11, 0x7772, RZ ;  /* 0x000077720b137816 */ /* 0x000fe400000000ff */
[CC--:B------:R-:W-:Y:S02]  /*1ada0*/  IADD3 R10, P1, R13.reuse, R2.reuse, RZ ;  /* 0x000000020d0a7210 */ /* 0x0c0fe40007f3e0ff */
[----:B------:R-:W-:Y:S01]  /*1adb0*/  LOP3.LUT R12, R0, 0x33, R243, 0xfe, !PT ;  /* 0x00000033000c7812 */ /* 0x000fe200078efef3 */
[----:B--2---:R-:W-:Y:S01]  /*1adc0*/  VIADD R15, R13, UR4 ;  /* 0x000000040d0f7c36 */ /* 0x004fe20008000000 */
[----:B------:R-:W-:Y:S01]  /*1add0*/  PRMT R17, R11, 0x7773, RZ ;  /* 0x000077730b117816 */ /* 0x000fe200000000ff */
[----:B------:R2:W-:Y:S01]  /*1ade0*/  @P2 STG.E.U8 desc[UR14][R8.64], R19 ;  /* 0x0000001308002986 */ /* 0x0005e2000c10110e */
[----:B------:R-:W-:Y:S01]  /*1adf0*/  LEA.HI.X.SX32 R11, R13, R3, 0x1, P1 ;  /* 0x000000030d0b7211 */ /* 0x000fe200008f0eff */
[----:B------:R-:W-:Y:S01]  /*1ae00*/  ULDC UR4, c[0x0][0x248] ;  /* 0x0000920000047ab9 */ /* 0x000fe20000000800 */
[----:B------:R-:W-:Y:S01]  /*1ae10*/  ISETP.LT.AND P1, PT, R12, UR5, !P0 ;  /* 0x000000050c007c0c */ /* 0x000fe2000c721270 */
[----:B------:R-:W-:Y:S01]  /*1ae20*/  ULDC UR5, c[0x0][0x22c] ;  /* 0x00008b0000057ab9 */ /* 0x000fe20000000800 */
[----:B------:R-:W-:-:S02]  /*1ae30*/  IADD3 R12, P2, R15, R2, RZ ;  /* 0x000000020f0c7210 */ /* 0x000fc40007f5e0ff */
[--C-:B------:R-:W-:Y:S02]  /*1ae40*/  LOP3.LUT R14, R0, 0x34, R243.reuse, 0xfe, !PT ;  /* 0x00000034000e7812 */ /* 0x100fe400078efef3 */
[CC--:B------:R-:W-:Y:S01]  /*1ae50*/  LEA.HI.X.SX32 R13, R15.reuse, R3.reuse, 0x1, P2 ;  /* 0x000000030f0d7211 */ /* 0x0c0fe200010f0eff */
[----:B------:R-:W-:Y:S01]  /*1ae60*/  VIADD R15, R15, UR4 ;  /* 0x000000040f0f7c36 */ /* 0x000fe20008000000 */
        /* <DEDUP_REMOVED lines=83> */
[----:B------:R-:W-:Y:S01]  /*1b3a0*/  VIADD R14, R14, UR4 ;  /* 0x000000040e0e7c36 */ /* 0x000fe20008000000 */
[----:B---3--:R-:W-:Y:S01]  /*1b3b0*/  PRMT R17, R4, 0x7773, RZ ;  /* 0x0000777304117816 */ /* 0x008fe200000000ff */
[----:B------:R-:W-:Y:S01]  /*1b3c0*/  ULDC UR4, c[0x0][0x248] ;  /* 0x0000920000047ab9 */ /* 0x000fe20000000800 */
[----:B------:R-:W-:-:S03]  /*1b3d0*/  LOP3.LUT R8, R0, 0x3e, R243, 0xfe, !PT ;  /* 0x0000003e00087812 */ /* 0x000fc600078efef3 */
[----:B------:R3:W-:Y:S01]  /*1b3e0*/  @P1 STG.E.U8 desc[UR14][R12.64], R17 ;  /* 0x000000110c001986 */ /* 0x0007e2000c10110e */
[----:B------:R-:W-:Y:S01]  /*1b3f0*/  ISETP.LT.AND P6, PT, R8, UR5, !P0 ;  /* 0x0000000508007c0c */ /* 0x000fe2000c7c1270 */
[C---:B--2---:R-:W-:Y:S01]  /*1b400*/  VIADD R10, R14.reuse, UR4 ;  /* 0x000000040e0a7c36 */ /* 0x044fe20008000000 */
[-C--:B------:R-:W-:Y:S01]  /*1b410*/  IADD3 R8, P1, R14, R2.reuse, RZ ;  /* 0x000000020e087210 */ /* 0x080fe20007f3e0ff */
[----:B------:R-:W-:Y:S01]  /*1b420*/  ULDC UR4, c[0x0][0x248] ;  /* 0x0000920000047ab9 */ /* 0x000fe20000000800 */
[----:B------:R-:W-:Y:S01]  /*1b430*/  ULDC UR5, c[0x0][0x248] ;  /* 0x0000920000057ab9 */ /* 0x000fe20000000800 */
[----:B------:R-:W-:Y:S01]  /*1b440*/  VIADD R11, R10, UR4 ;  /* 0x000000040a0b7c36 */ /* 0x000fe20008000000 */
[----:B------:R-:W-:Y:S01]  /*1b450*/  LEA.HI.X.SX32 R9, R14, R3, 0x1, P1 ;  /* 0x000000030e097211 */ /* 0x000fe200008f0eff */
[----:B------:R-:W-:Y:S01]  /*1b460*/  ULDC UR4, c[0x0][0x248] ;  /* 0x0000920000047ab9 */ /* 0x000fe20000000800 */
[----:B------:R-:W-:Y:S02]  /*1b470*/  IADD3 R4, P1, R10, R2, RZ ;  /* 0x000000020a047210 */ /* 0x000fe40007f3e0ff */
[----:B------:R-:W-:-:S02]  /*1b480*/  PRMT R15, R5, 0x7772, RZ ;  /* 0x00007772050f7816 */ /* 0x000fc400000000ff */
[----:B------:R-:W-:Y:S01]  /*1b490*/  PRMT R21, R5, 0x7773, RZ ;  /* 0x0000777305157816 */ /* 0x000fe200000000ff */
[C---:B---3--:R-:W-:Y:S01]  /*1b4a0*/  VIADD R13, R11.reuse, UR5 ;  /* 0x000000050b0d7c36 */ /* 0x048fe20008000000 */
[-C--:B------:R-:W-:Y:S02]  /*1b4b0*/  LEA.HI.X.SX32 R5, R10, R3.reuse, 0x1, P1 ;  /* 0x000000030a057211 */ /* 0x080fe400008f0eff */
[----:B------:R-:W-:Y:S01]  /*1b4c0*/  LOP3.LUT R242, R0, 0x3f, R243, 0xfe, !PT ;  /* 0x0000003f00f27812 */ /* 0x000fe200078efef3 */
[----:B------:R2:W-:Y:S01]  /*1b4d0*/  @P2 STG.E.U8 desc[UR14][R8.64], R15 ;  /* 0x0000000f08002986 */ /* 0x0005e2000c10110e */
[-C--:B------:R-:W-:Y:S01]  /*1b4e0*/  IADD3 R10, P1, R11, R2.reuse, RZ ;  /* 0x000000020b0a7210 */ /* 0x080fe20007f3e0ff */
[----:B------:R-:W-:Y:S01]  /*1b4f0*/  VIADD R148, R13, UR4 ;  /* 0x000000040d947c36 */ /* 0x000fe20008000000 */
[----:B------:R-:W-:Y:S01]  /*1b500*/  ULDC UR4, c[0x0][0x22c] ;  /* 0x00008b0000047ab9 */ /* 0x000fe20000000800 */
[----:B------:R-:W-:Y:S01]  /*1b510*/  PRMT R19, R6, 0x7772, RZ ;  /* 0x0000777206137816 */ /* 0x000fe200000000ff */
[----:B------:R-:W-:Y:S01]  /*1b520*/  ULDC UR5, c[0x0][0x22c] ;  /* 0x00008b0000057ab9 */ /* 0x000fe20000000800 */
[----:B------:R-:W-:Y:S01]  /*1b530*/  LEA.HI.X.SX32 R11, R11, R3, 0x1, P1 ;  /* 0x000000030b0b7211 */ /* 0x000fe200008f0eff */
[----:B------:R-:W-:Y:S01]  /*1b540*/  @P3 STG.E.U8 desc[UR14][R4.64], R21 ;  /* 0x0000001504003986 */ /* 0x000fe2000c10110e */
[----:B------:R-:W-:-:S02]  /*1b550*/  IADD3 R12, P1, R13, R2, RZ ;  /* 0x000000020d0c7210 */ /* 0x000fc40007f3e0ff */
[----:B------:R-:W-:Y:S01]  /*1b560*/  ISETP.LT.AND P3, PT, R242, UR4, !P0 ;  /* 0x00000004f2007c0c */ /* 0x000fe2000c761270 */
[----:B------:R-:W-:Y:S01]  /*1b570*/  ULDC UR4, c[0x0][0x248] ;  /* 0x0000920000047ab9 */ /* 0x000fe20000000800 */
[-C--:B------:R-:W-:Y:S01]  /*1b580*/  LEA.HI.X.SX32 R13, R13, R3.reuse, 0x1, P1 ;  /* 0x000000030d0d7211 */ /* 0x080fe200008f0eff */
[C---:B------:R-:W-:Y:S01]  /*1b590*/  VIADD R242, R148.reuse, UR4 ;  /* 0x0000000494f27c36 */ /* 0x040fe20008000000 */
[-C--:B--2---:R-:W-:Y:S02]  /*1b5a0*/  IADD3 R8, P1, R148, R2.reuse, RZ ;  /* 0x0000000294087210 */ /* 0x084fe40007f3e0ff */
[----:B------:R-:W-:Y:S02]  /*1b5b0*/  PRMT R17, R6, 0x7773, RZ ;  /* 0x0000777306117816 */ /* 0x000fe400000000ff */
[--C-:B------:R-:W-:Y:S01]  /*1b5c0*/  LOP3.LUT R241, R0, 0x40, R243.reuse, 0xfe, !PT ;  /* 0x0000004000f17812 */ /* 0x100fe200078efef3 */
[----:B------:R-:W-:Y:S01]  /*1b5d0*/  @P4 STG.E.U8 desc[UR14][R10.64], R19 ;  /* 0x000000130a004986 */ /* 0x000fe2000c10110e */
[----:B------:R-:W-:Y:S01]  /*1b5e0*/  LEA.HI.X.SX32 R9, R148, R3, 0x1, P1 ;  /* 0x0000000394097211 */ /* 0x000fe200008f0eff */
[----:B------:R-:W-:Y:S01]  /*1b5f0*/  ULDC UR4, c[0x0][0x22c] ;  /* 0x00008b0000047ab9 */ /* 0x000fe20000000800 */
[----:B------:R-:W-:Y:S01]  /*1b600*/  LOP3.LUT R149, R0, 0xff, R243, 0xfe, !PT ;  /* 0x000000ff00957812 */ /* 0x000fe200078efef3 */
[----:B------:R-:W-:Y:S01]  /*1b610*/  @P5 STG.E.U8 desc[UR14][R12.64], R17 ;  /* 0x000000110c005986 */ /* 0x000fe2000c10110e */
[----:B------:R-:W-:-:S02]  /*1b620*/  IADD3 R148, P2, R242, R2, RZ ;  /* 0x00000002f2947210 */ /* 0x000fc40007f5e0ff */
[----:B------:R-:W-:Y:S01]  /*1b630*/  ISETP.LT.AND P5, PT, R241, UR4, !P0 ;  /* 0x00000004f1007c0c */ /* 0x000fe2000c7a1270 */
[----:B------:R-:W-:Y:S01]  /*1b640*/  ULDC UR4, c[0x0][0x248] ;  /* 0x0000920000047ab9 */ /* 0x000fe20000000800 */
[----:B------:R-:W-:Y:S02]  /*1b650*/  PRMT R15, R7, 0x7772, RZ ;  /* 0x00007772070f7816 */ /* 0x000fe400000000ff */
[----:B------:R-:W-:Y:S01]  /*1b660*/  ISETP.LT.AND P1, PT, R149, UR5, !P0 ;  /* 0x0000000595007c0c */ /* 0x000fe2000c721270 */
[----:B------:R-:W-:Y:S01]  /*1b670*/  ULDC UR5, c[0x0][0x22c] ;  /* 0x00008b0000057ab9 */ /* 0x000fe20000000800 */
[----:B------:R-:W-:Y:S02]  /*1b680*/  PRMT R241, R7, 0x7773, RZ ;  /* 0x0000777307f17816 */ /* 0x000fe400000000ff */
[C---:B------:R-:W-:Y:S01]  /*1b690*/  LEA.HI.X.SX32 R149, R242.reuse, R3, 0x1, P2 ;  /* 0x00000003f2957211 */ /* 0x040fe200010f0eff */
[----:B------:R-:W-:Y:S01]  /*1b6a0*/  VIADD R242, R242, UR4 ;  /* 0x00000004f2f27c36 */ /* 0x000fe20008000000 */
[----:B------:R-:W-:Y:S01]  /*1b6b0*/  @P6 STG.E.U8 desc[UR14][R8.64], R15 ;  /* 0x0000000f08006986 */ /* 0x000fe2000c10110e */
[----:B------:R-:W-:Y:S01]  /*1b6c0*/  LOP3.LUT R240, R0, 0x41, R243, 0xfe, !PT ;  /* 0x0000004100f07812 */ /* 0x000fe200078efef3 */
[----:B------:R-:W-:-:S02]  /*1b6d0*/  ULDC UR4, c[0x0][0x248] ;  /* 0x0000920000047ab9 */ /* 0x000fc40000000800 */
[----:B------:R2:W-:Y:S01]  /*1b6e0*/  @P3 STG.E.U8 desc[UR14][R148.64], R241 ;  /* 0x000000f194003986 */ /* 0x0005e2000c10110e */
[--C-:B------:R-:W-:Y:S01]  /*1b6f0*/  LOP3.LUT R150, R0, 0x43, R243.reuse, 0xfe, !PT ;  /* 0x0000004300967812 */ /* 0x100fe200078efef3 */
[----:B------:R-:W-:Y:S01]  /*1b700*/  VIADD R7, R242, UR4 ;  /* 0x00000004f2077c36 */ /* 0x000fe20008000000 */
[----:B------:R-:W-:Y:S01]  /*1b710*/  ISETP.LT.AND P4, PT, R240, UR5, !P0 ;  /* 0x00000005f0007c0c */ /* 0x000fe2000c781270 */
[----:B------:R-:W-:Y:S01]  /*1b720*/  ULDC UR5, c[0x0][0x22c] ;  /* 0x00008b0000057ab9 */ /* 0x000fe20000000800 */
[----:B------:R-:W-:Y:S01]  /*1b730*/  LOP3.LUT R151, R0, 0x42, R243, 0xfe, !PT ;  /* 0x0000004200977812 */ /* 0x000fe200078efef3 */
[----:B------:R-:W-:Y:S01]  /*1b740*/  ULDC UR4, c[0x0][0x248] ;  /* 0x0000920000047ab9 */ /* 0x000fe20000000800 */
[----:B--2---:R-:W-:-:S04]  /*1b750*/  IADD3 R148, P2, R242, R2, RZ ;  /* 0x00000002f2947210 */ /* 0x004fc80007f5e0ff */
[----:B------:R-:W-:Y:S02]  /*1b760*/  LEA.HI.X.SX32 R149, R242, R3, 0x1, P2 ;  /* 0x00000003f2957211 */ /* 0x000fe400010f0eff */
[----:B------:R-:W-:Y:S01]  /*1b770*/  ISETP.LT.AND P2, PT, R150, UR6, !P0 ;  /* 0x0000000696007c0c */ /* 0x000fe2000c741270 */
[----:B------:R-:W-:Y:S01]  /*1b780*/  ULDC UR6, c[0x0][0x22c] ;  /* 0x00008b0000067ab9 */ /* 0x000fe20000000800 */
[----:B------:R-:W-:Y:S02]  /*1b790*/  IADD3 R150, P6, R7, R2, RZ ;  /* 0x0000000207967210 */ /* 0x000fe40007fde0ff */
[C-C-:B------:R-:W-:Y:S02]  /*1b7a0*/  LOP3.LUT R239, R0.reuse, 0x44, R243.reuse, 0xfe, !PT ;  /* 0x0000004400ef7812 */ /* 0x140fe400078efef3 */
[C-C-:B------:R-:W-:Y:S02]  /*1b7b0*/  LOP3.LUT R238, R0.reuse, 0x45, R243.reuse, 0xfe, !PT ;  /* 0x0000004500ee7812 */ /* 0x140fe400078efef3 */
[----:B------:R-:W-:-:S02]  /*1b7c0*/  LOP3.LUT R235, R0, 0x46, R243, 0xfe, !PT ;  /* 0x0000004600eb7812 */ /* 0x000fc400078efef3 */
[C-C-:B------:R-:W-:Y:S02]  /*1b7d0*/  LOP3.LUT R237, R0.reuse, 0x47, R243.reuse, 0xfe, !PT ;  /* 0x0000004700ed7812 */ /* 0x140fe400078efef3 */
[C-C-:B------:R-:W-:Y:S02]  /*1b7e0*/  LOP3.LUT R232, R0.reuse, 0x48, R243.reuse, 0xfe, !PT ;  /* 0x0000004800e87812 */ /* 0x140fe400078efef3 */
[C-C-:B------:R-:W-:Y:S02]  /*1b7f0*/  LOP3.LUT R231, R0.reuse, 0x49, R243.reuse, 0xfe, !PT ;  /* 0x0000004900e77812 */ /* 0x140fe400078efef3 */
        /* <DEDUP_REMOVED lines=180> */
[----:B------:R-:W-:Y:S02]  /*1c340*/  LOP3.LUT R0, R0, 0xfe, R243, 0xfe, !PT ;  /* 0x000000fe00007812 */ /* 0x000fe400078efef3 */
[C---:B------:R-:W-:Y:S02]  /*1c350*/  PRMT R243, R56.reuse, 0x7770, RZ ;  /* 0x0000777038f37816 */ /* 0x040fe400000000ff */
[----:B------:R-:W-:Y:S01]  /*1c360*/  ISETP.LT.AND P3, PT, R151, UR5, !P0 ;  /* 0x0000000597007c0c */ /* 0x000fe2000c761270 */
[----:B------:R-:W-:Y:S01]  /*1c370*/  ULDC UR5, c[0x0][0x22c] ;  /* 0x00008b0000057ab9 */ /* 0x000fe20000000800 */
[C---:B------:R-:W-:Y:S01]  /*1c380*/  LEA.HI.X.SX32 R151, R7.reuse, R3, 0x1, P6 ;  /* 0x0000000307977211 */ /* 0x040fe200030f0eff */
[----:B------:R-:W-:Y:S01]  /*1c390*/  VIADD R7, R7, UR4 ;  /* 0x0000000407077c36 */ /* 0x000fe20008000000 */
[----:B------:R-:W-:Y:S01]  /*1c3a0*/  PRMT R241, R56, 0x7771, RZ ;  /* 0x0000777138f17816 */ /* 0x000fe200000000ff */
[----:B------:R2:W-:Y:S01]  /*1c3b0*/  @P5 STG.E.U8 desc[UR14][R148.64], R243 ;  /* 0x000000f394005986 */ /* 0x0005e2000c10110e */
[----:B------:R-:W-:-:S03]  /*1c3c0*/  ULDC UR4, c[0x0][0x248] ;  /* 0x0000920000047ab9 */ /* 0x000fc60000000800 */
[----:B------:R3:W-:Y:S01]  /*1c3d0*/  @P4 STG.E.U8 desc[UR14][R150.64], R241 ;  /* 0x000000f196004986 */ /* 0x0007e2000c10110e */
[----:B------:R-:W-:Y:S01]  /*1c3e0*/  ISETP.LT.AND P6, PT, R239, UR5, !P0 ;  /* 0x00000005ef007c0c */ /* 0x000fe2000c7c1270 */
[C---:B------:R-:W-:Y:S01]  /*1c3f0*/  VIADD R239, R7.reuse, UR4 ;  /* 0x0000000407ef7c36 */ /* 0x040fe20008000000 */
[----:B------:R-:W-:Y:S01]  /*1c400*/  ULDC UR4, c[0x0][0x22c] ;  /* 0x00008b0000047ab9 */ /* 0x000fe20000000800 */
[----:B------:R-:W-:Y:S01]  /*1c410*/  ULDC UR5, c[0x0][0x22c] ;  /* 0x00008b0000057ab9 */ /* 0x000fe20000000800 */
[----:B--2---:R-:W-:-:S04]  /*1c420*/  IADD3 R148, P4, R7, R2, RZ ;  /* 0x0000000207947210 */ /* 0x004fc80007f9e0ff */
[----:B------:R-:W-:Y:S02]  /*1c430*/  LEA.HI.X.SX32 R149, R7, R3, 0x1, P4 ;  /* 0x0000000307957211 */ /* 0x000fe400020f0eff */
[----:B------:R-:W-:Y:S02]  /*1c440*/  PRMT R7, R57, 0x7770, RZ ;  /* 0x0000777039077816 */ /* 0x000fe400000000ff */
[----:B---3--:R-:W-:-:S03]  /*1c450*/  IADD3 R150, P4, R239, R2, RZ ;  /* 0x00000002ef967210 */ /* 0x008fc60007f9e0ff */
[----:B------:R2:W-:Y:S01]  /*1c460*/  @P3 STG.E.U8 desc[UR14][R148.64], R7 ;  /* 0x0000000794003986 */ /* 0x0005e2000c10110e */
[----:B------:R-:W-:Y:S01]  /*1c470*/  ISETP.LT.AND P3, PT, R235, UR4, !P0 ;  /* 0x00000004eb007c0c */ /* 0x000fe2000c761270 */
[----:B------:R-:W-:Y:S01]  /*1c480*/  ULDC UR4, c[0x0][0x248] ;  /* 0x0000920000047ab9 */ /* 0x000fe20000000800 */
[C---:B------:R-:W-:Y:S01]  /*1c490*/  LEA.HI.X.SX32 R151, R239.reuse, R3, 0x1, P4 ;  /* 0x00000003ef977211 */ /* 0x040fe200020f0eff */
[----:B------:R-:W-:Y:S01]  /*1c4a0*/  VIADD R239, R239, UR4 ;  /* 0x00000004efef7c36 */ /* 0x000fe20008000000 */
[----:B------:R-:W-:Y:S01]  /*1c4b0*/  PRMT R243, R57, 0x7771, RZ ;  /* 0x0000777139f37816 */ /* 0x000fe200000000ff */
[----:B------:R-:W-:-:S04]  /*1c4c0*/  ULDC UR4, c[0x0][0x248] ;  /* 0x0000920000047ab9 */ /* 0x000fc80000000800 */
[----:B------:R3:W-:Y:S01]  /*1c4d0*/  @P2 STG.E.U8 desc[UR14][R150.64], R243 ;  /* 0x000000f396002986 */ /* 0x0007e2000c10110e */
[----:B--2---:R-:W-:Y:S01]  /*1c4e0*/  VIADD R7, R239, UR4 ;  /* 0x00000004ef077c36 */ /* 0x004fe20008000000 */
[----:B------:R-:W-:Y:S01]  /*1c4f0*/  ULDC UR4, c[0x0][0x248] ;  /* 0x0000920000047ab9 */ /* 0x000fe20000000800 */
[----:B------:R-:W-:Y:S02]  /*1c500*/  PRMT R241, R58, 0x7770, RZ ;  /* 0x000077703af17816 */ /* 0x000fe400000000ff */
[----:B------:R-:W-:Y:S01]  /*1c510*/  ISETP.LT.AND P5, PT, R238, UR5, !P0 ;  /* 0x00000005ee007c0c */ /* 0x000fe2000c7a1270 */
[----:B------:R-:W-:Y:S01]  /*1c520*/  VIADD R235, R7, UR4 ;  /* 0x0000000407eb7c36 */ /* 0x000fe20008000000 */
[----:B------:R-:W-:Y:S01]  /*1c530*/  ULDC UR5, c[0x0][0x22c] ;  /* 0x00008b0000057ab9 */ /* 0x000fe20000000800 */
[----:B------:R-:W-:Y:S01]  /*1c540*/  ULDC UR4, c[0x0][0x248] ;  /* 0x0000920000047ab9 */ /* 0x000fe20000000800 */
[----:B---3--:R-:W-:-:S04]  /*1c550*/  IADD3 R150, P2, R239, R2, RZ ;  /* 0x00000002ef967210 */ /* 0x008fc80007f5e0ff */
[----:B------:R-:W-:Y:S02]  /*1c560*/  LEA.HI.X.SX32 R151, R239, R3, 0x1, P2 ;  /* 0x00000003ef977211 */ /* 0x000fe400010f0eff */
[----:B------:R-:W-:-:S03]  /*1c570*/  IADD3 R148, P2, R7, R2, RZ ;  /* 0x0000000207947210 */ /* 0x000fc60007f5e0ff */
[----:B------:R2:W-:Y:S01]  /*1c580*/  @P6 STG.E.U8 desc[UR14][R150.64], R241 ;  /* 0x000000f196006986 */ /* 0x0005e2000c10110e */
[----:B------:R-:W-:Y:S01]  /*1c590*/  ISETP.LT.AND P4, PT, R237, UR5, !P0 ;  /* 0x00000005ed007c0c */ /* 0x000fe2000c781270 */
[----:B------:R-:W-:Y:S01]  /*1c5a0*/  ULDC UR5, c[0x0][0x22c] ;  /* 0x00008b0000057ab9 */ /* 0x000fe20000000800 */
[----:B------:R-:W-:Y:S02]  /*1c5b0*/  PRMT R239, R58, 0x7771, RZ ;  /* 0x000077713aef7816 */ /* 0x000fe400000000ff */
[----:B------:R-:W-:Y:S02]  /*1c5c0*/  LEA.HI.X.SX32 R149, R7, R3, 0x1, P2 ;  /* 0x0000000307957211 */ /* 0x000fe400010f0eff */
[----:B------:R-:W-:Y:S02]  /*1c5d0*/  PRMT R237, R59, 0x7770, RZ ;  /* 0x000077703bed7816 */ /* 0x000fe400000000ff */
[----:B--2---:R-:W-:-:S04]  /*1c5e0*/  IADD3 R150, P6, R235, R2, RZ ;  /* 0x00000002eb967210 */ /* 0x004fc80007fde0ff */
[C---:B------:R-:W-:Y:S01]  /*1c5f0*/  LEA.HI.X.SX32 R151, R235.reuse, R3, 0x1, P6 ;  /* 0x00000003eb977211 */ /* 0x040fe200030f0eff */
[----:B------:R-:W-:Y:S01]  /*1c600*/  VIADD R235, R235, UR4 ;  /* 0x00000004ebeb7c36 */ /* 0x000fe20008000000 */
[----:B------:R2:W-:Y:S01]  /*1c610*/  @P5 STG.E.U8 desc[UR14][R148.64], R239 ;  /* 0x000000ef94005986 */ /* 0x0005e2000c10110e */
[----:B------:R-:W-:-:S03]  /*1c620*/  ULDC UR4, c[0x0][0x248] ;  /* 0x0000920000047ab9 */ /* 0x000fc60000000800 */
[----:B------:R3:W-:Y:S01]  /*1c630*/  @P3 STG.E.U8 desc[UR14][R150.64], R237 ;  /* 0x000000ed96003986 */ /* 0x0007e2000c10110e */
[C---:B------:R-:W-:Y:S01]  /*1c640*/  VIADD R7, R235.reuse, UR4 ;  /* 0x00000004eb077c36 */ /* 0x040fe20008000000 */
[----:B------:R-:W-:Y:S01]  /*1c650*/  ISETP.LT.AND P2, PT, R232, UR5, !P0 ;  /* 0x00000005e8007c0c */ /* 0x000fe2000c741270 */
        /* <DEDUP_REMOVED lines=9> */
[----:B------:R-:W-:Y:S01]  /*1c6f0*/  ISETP.LT.AND P6, PT, R231, UR5, !P0 ;  /* 0x00000005e7007c0c */ /* 0x000fe2000c7c1270 */
[----:B------:R-:W-:Y:S01]  /*1c700*/  ULDC UR5, c[0x0][0x22c] ;  /* 0x00008b0000057ab9 */ /* 0x000fe20000000800 */
[C---:B------:R-:W-:Y:S01]  /*1c710*/  LEA.HI.X.SX32 R151, R7.reuse, R3, 0x1, P3 ;  /* 0x0000000307977211 */ /* 0x040fe200018f0eff */
[----:B------:R-:W-:Y:S01]  /*1c720*/  VIADD R7, R7, UR4 ;  /* 0x0000000407077c36 */ /* 0x000fe20008000000 */
[----:B------:R-:W-:Y:S01]  /*1c730*/  PRMT R231, R56, 0x7772, RZ ;  /* 0x0000777238e77816 */ /* 0x000fe200000000ff */
[----:B------:R-:W-:-:S04]  /*1c740*/  ULDC UR4, c[0x0][0x248] ;  /* 0x0000920000047ab9 */ /* 0x000fc80000000800 */
[----:B------:R3:W-:Y:S01]  /*1c750*/  @P2 STG.E.U8 desc[UR14][R150.64], R231 ;  /* 0x000000e796002986 */ /* 0x0007e2000c10110e */
[C---:B--2---:R-:W-:Y:S01]  /*1c760*/  VIADD R149, R7.reuse, UR4 ;  /* 0x0000000407957c36 */ /* 0x044fe20008000000 */
[----:B------:R-:W-:Y:S01]  /*1c770*/  ULDC UR4, c[0x0][0x248] ;  /* 0x0000920000047ab9 */ /* 0x000fe20000000800 */
[----:B------:R-:W-:Y:S02]  /*1c780*/  PRMT R235, R56, 0x7773, RZ ;  /* 0x0000777338eb7816 */ /* 0x000fe400000000ff */
[----:B------:R-:W-:Y:S01]  /*1c790*/  ISETP.LT.AND P5, PT, R236, UR5, !P0 ;  /* 0x00000005ec007c0c */ /* 0x000fe2000c7a1270 */
[----:B------:R-:W-:Y:S01]  /*1c7a0*/  ULDC UR5, c[0x0][0x22c] ;  /* 0x00008b0000057ab9 */ /* 0x000fe20000000800 */
[----:B---3--:R-:W-:-:S04]  /*1c7b0*/  IADD3 R150, P2, R7, R2, RZ ;  /* 0x0000000207967210 */ /* 0x008fc80007f5e0ff */
[-C--:B------:R-:W-:Y:S01]  /*1c7c0*/  LEA.HI.X.SX32 R151, R7, R3.reuse, 0x1, P2 ;  /* 0x0000000307977211 */ /* 0x080fe200010f0eff */
[C---:B------:R-:W-:Y:S01]  /*1c7d0*/  VIADD R7, R149.reuse, UR4 ;  /* 0x0000000495077c36 */ /* 0x040fe20008000000 */
[----:B------:R-:W-:Y:S01]  /*1c7e0*/  IADD3 R148, P2, R149, R2, RZ ;  /* 0x0000000295947210 */ /* 0x000fe20007f5e0ff */
[----:B------:R-:W-:Y:S02]  /*1c7f0*/  ULDC UR4, c[0x0][0x248] ;  /* 0x0000920000047ab9 */ /* 0x000fe40000000800 */
[----:B------:R2:W-:Y:S01]  /*1c800*/  @P6 STG.E.U8 desc[UR14][R150.64], R235 ;  /* 0x000000eb96006986 */ /* 0x0005e2000c10110e */
[----:B------:R-:W-:Y:S02]  /*1c810*/  PRMT R233, R57, 0x7772, RZ ;  /* 0x0000777239e97816 */ /* 0x000fe400000000ff */
[----:B------:R-:W-:Y:S02]  /*1c820*/  LEA.HI.X.SX32 R149, R149, R3, 0x1, P2 ;  /* 0x0000000395957211 */ /* 0x000fe400010f0eff */
[----:B------:R-:W-:-:S02]  /*1c830*/  PRMT R231, R57, 0x7773, RZ ;  /* 0x0000777339e77816 */ /* 0x000fc400000000ff */
[----:B--2---:R-:W-:-:S04]  /*1c840*/  IADD3 R150, P6, R7, R2, RZ ;  /* 0x0000000207967210 */ /* 0x004fc80007fde0ff */
[CC--:B------:R-:W-:Y:S01]  /*1c850*/  LEA.HI.X.SX32 R151, R7.reuse, R3.reuse, 0x1, P6 ;  /* 0x0000000307977211 */ /* 0x0c0fe200030f0eff */
[----:B------:R-:W-:Y:S01]  /*1c860*/  VIADD R7, R7, UR4 ;  /* 0x0000000407077c36 */ /* 0x000fe20008000000 */
[----:B------:R-:W-:Y:S01]  /*1c870*/  ISETP.LT.AND P3, PT, R234, UR5, !P0 ;  /* 0x00000005ea007c0c */ /* 0x000fe2000c761270 */
[----:B------:R-:W-:Y:S01]  /*1c880*/  ULDC UR5, c[0x0][0x22c] ;  /* 0x00008b0000057ab9 */ /* 0x000fe20000000800 */
[----:B------:R2:W-:Y:S01]  /*1c890*/  @P5 STG.E.U8 desc[UR14][R148.64], R233 ;  /* 0x000000e994005986 */ /* 0x0005e2000c10110e */
[----:B------:R-:W-:Y:S01]  /*1c8a0*/  ISETP.LT.AND P2, PT, R230, UR5, !P0 ;  /* 0x00000005e6007c0c */ /* 0x000fe2000c741270 */
[----:B------:R-:W-:Y:S01]  /*1c8b0*/  ULDC UR5, c[0x0][0x22c] ;  /* 0x00008b0000057ab9 */ /* 0x000fe20000000800 */
[----:B------:R-:W-:Y:S01]  /*1c8c0*/  ULDC UR4, c[0x0][0x248] ;  /* 0x0000920000047ab9 */ /* 0x000fe20000000800 */
[----:B------:R3:W-:Y:S01]  /*1c8d0*/  @P4 STG.E.U8 desc[UR14][R150.64], R231 ;  /* 0x000000e796004986 */ /* 0x0007e2000c10110e */
[CC--:B------:R-:W-:Y:S02]  /*1c8e0*/  IADD3 R56, P4, R7.reuse, R2.reuse, RZ ;  /* 0x0000000207387210 */ /* 0x0c0fe40007f9e0ff */
[----:B------:R-:W-:Y:S01]  /*1c8f0*/  ISETP.LT.AND P5, PT, R228, UR5, !P0 ;  /* 0x00000005e4007c0c */ /* 0x000fe2000c7a1270 */
[C---:B------:R-:W-:Y:S01]  /*1c900*/  VIADD R228, R7.reuse, UR4 ;  /* 0x0000000407e47c36 */ /* 0x040fe20008000000 */
[----:B------:R-:W-:Y:S01]  /*1c910*/  LEA.HI.X.SX32 R57, R7, R3, 0x1, P4 ;  /* 0x0000000307397211 */ /* 0x000fe200020f0eff */
[----:B------:R-:W-:Y:S01]  /*1c920*/  ULDC UR4, c[0x0][0x22c] ;  /* 0x00008b0000047ab9 */ /* 0x000fe20000000800 */
[----:B------:R-:W-:Y:S01]  /*1c930*/  PRMT R7, R58, 0x7772, RZ ;  /* 0x000077723a077816 */ /* 0x000fe200000000ff */
[----:B------:R-:W-:Y:S01]  /*1c940*/  ULDC UR5, c[0x0][0x22c] ;  /* 0x00008b0000057ab9 */ /* 0x000fe20000000800 */
[----:B--2---:R-:W-:-:S03]  /*1c950*/  IADD3 R148, P6, R228, R2, RZ ;  /* 0x00000002e4947210 */ /* 0x004fc60007fde0ff */
[----:B------:R2:W-:Y:S01]  /*1c960*/  @P3 STG.E.U8 desc[UR14][R56.64], R7 ;  /* 0x0000000738003986 */ /* 0x0005e2000c10110e */
[----:B------:R-:W-:Y:S01]  /*1c970*/  ISETP.LT.AND P3, PT, R224, UR4, !P0 ;  /* 0x00000004e0007c0c */ /* 0x000fe2000c761270 */
[----:B------:R-:W-:Y:S01]  /*1c980*/  ULDC UR4, c[0x0][0x248] ;  /* 0x0000920000047ab9 */ /* 0x000fe20000000800 */
[CC--:B------:R-:W-:Y:S01]  /*1c990*/  LEA.HI.X.SX32 R149, R228.reuse, R3.reuse, 0x1, P6 ;  /* 0x00000003e4957211 */ /* 0x0c0fe200030f0eff */
[----:B------:R-:W-:Y:S01]  /*1c9a0*/  VIADD R228, R228, UR4 ;  /* 0x00000004e4e47c36 */ /* 0x000fe20008000000 */
[----:B---3--:R-:W-:Y:S01]  /*1c9b0*/  PRMT R231, R58, 0x7773, RZ ;  /* 0x000077733ae77816 */ /* 0x008fe200000000ff */
[----:B------:R-:W-:Y:S01]  /*1c9c0*/  ULDC UR4, c[0x0][0x248] ;  /* 0x0000920000047ab9 */ /* 0x000fe20000000800 */
[----:B------:R-:W-:Y:S01]  /*1c9d0*/  ISETP.LT.AND P4, PT, R226, UR5, !P0 ;  /* 0x00000005e2007c0c */ /* 0x000fe2000c781270 */
[----:B------:R-:W-:Y:S02]  /*1c9e0*/  ULDC UR5, c[0x0][0x22c] ;  /* 0x00008b0000057ab9 */ /* 0x000fe40000000800 */
[----:B------:R3:W-:Y:S01]  /*1c9f0*/  @P2 STG.E.U8 desc[UR14][R148.64], R231 ;  /* 0x000000e794002986 */ /* 0x0007e2000c10110e */
[CC--:B--2---:R-:W-:Y:S01]  /*1ca00*/  IADD3 R56, P2, R228.reuse, R2.reuse, RZ ;  /* 0x00000002e4387210 */ /* 0x0c4fe20007f5e0ff */
[C---:B------:R-:W-:Y:S01]  /*1ca10*/  VIADD R7, R228.reuse, UR4 ;  /* 0x00000004e4077c36 */ /* 0x040fe20008000000 */
[----:B------:R-:W-:Y:S01]  /*1ca20*/  ISETP.LT.AND P6, PT, R223, UR5, !P0 ;  /* 0x00000005df007c0c */ /* 0x000fe2000c7c1270 */
[----:B------:R-:W-:Y:S01]  /*1ca30*/  ULDC UR4, c[0x0][0x248] ;  /* 0x0000920000047ab9 */ /* 0x000fe20000000800 */
[-C--:B------:R-:W-:Y:S01]  /*1ca40*/  LEA.HI.X.SX32 R57, R228, R3.reuse, 0x1, P2 ;  /* 0x00000003e4397211 */ /* 0x080fe200010f0eff */
[----:B------:R-:W-:Y:S01]  /*1ca50*/  ULDC UR5, c[0x0][0x22c] ;  /* 0x00008b0000057ab9 */ /* 0x000fe20000000800 */
[C---:B------:R-:W-:Y:S01]  /*1ca60*/  IADD3 R58, P2, R7.reuse, R2, RZ ;  /* 0x00000002073a7210 */ /* 0x040fe20007f5e0ff */
[----:B------:R-:W-:Y:S01]  /*1ca70*/  VIADD R150, R7, UR4 ;  /* 0x0000000407967c36 */ /* 0x000fe20008000000 */
[C---:B------:R-:W-:Y:S01]  /*1ca80*/  PRMT R223, R59.reuse, 0x7772, RZ ;  /* 0x000077723bdf7816 */ /* 0x040fe200000000ff */
[----:B------:R-:W-:Y:S01]  /*1ca90*/  ULDC UR4, c[0x0][0x22c] ;  /* 0x00008b0000047ab9 */ /* 0x000fe20000000800 */
[----:B------:R-:W-:Y:S01]  /*1caa0*/  PRMT R151, R59, 0x7773, RZ ;  /* 0x000077733b977816 */ /* 0x000fe200000000ff */
[----:B------:R-:W2:Y:S01]  /*1cab0*/  LDS.128 R228, [R229] ;  /* 0x00000000e5e47984 */ /* 0x000ea20000000c00 */
[----:B------:R-:W-:-:S03]  /*1cac0*/  LEA.HI.X.SX32 R59, R7, R3, 0x1, P2 ;  /* 0x00000003073b7211 */ /* 0x000fc600010f0eff */
[----:B------:R4:W-:Y:S01]  /*1cad0*/  @P5 STG.E.U8 desc[UR14][R56.64], R223 ;  /* 0x000000df38005986 */ /* 0x0009e2000c10110e */
[----:B---3--:R-:W-:-:S03]  /*1cae0*/  PRMT R149, R64, 0x7770, RZ ;  /* 0x0000777040957816 */ /* 0x008fc600000000ff */
[----:B------:R3:W-:Y:S01]  /*1caf0*/  @P4 STG.E.U8 desc[UR14][R58.64], R151 ;  /* 0x000000973a004986 */ /* 0x0007e2000c10110e */
[----:B------:R-:W-:Y:S01]  /*1cb00*/  ISETP.LT.AND P4, PT, R218, UR4, !P0 ;  /* 0x00000004da007c0c */ /* 0x000fe2000c781270 */
[----:B------:R-:W-:Y:S01]  /*1cb10*/  ULDC UR4, c[0x0][0x248] ;  /* 0x0000920000047ab9 */ /* 0x000fe20000000800 */
[----:B----4-:R-:W-:-:S04]  /*1cb20*/  IADD3 R56, P2, R150, R2, RZ ;  /* 0x0000000296387210 */ /* 0x010fc80007f5e0ff */
[CC--:B------:R-:W-:Y:S01]  /*1cb30*/  LEA.HI.X.SX32 R57, R150.reuse, R3.reuse, 0x1, P2 ;  /* 0x0000000396397211 */ /* 0x0c0fe200010f0eff */
[----:B------:R-:W-:Y:S01]  /*1cb40*/  VIADD R150, R150, UR4 ;  /* 0x0000000496967c36 */ /* 0x000fe20008000000 */
[----:B------:R-:W-:Y:S01]  /*1cb50*/  ULDC UR4, c[0x0][0x248] ;  /* 0x0000920000047ab9 */ /* 0x000fe20000000800 */
[----:B------:R-:W-:Y:S01]  /*1cb60*/  ISETP.LT.AND P5, PT, R220, UR5, !P0 ;  /* 0x00000005dc007c0c */ /* 0x000fe2000c7a1270 */
[----:B------:R-:W-:Y:S01]  /*1cb70*/  ULDC UR5, c[0x0][0x22c] ;  /* 0x00008b0000057ab9 */ /* 0x000fe20000000800 */
[----:B------:R4:W-:Y:S01]  /*1cb80*/  @P3 STG.E.U8 desc[UR14][R56.64], R149 ;  /* 0x0000009538003986 */ /* 0x0009e2000c10110e */
[CC--:B---3--:R-:W-:Y:S01]  /*1cb90*/  IADD3 R58, P3, R150.reuse, R2.reuse, RZ ;  /* 0x00000002963a7210 */ /* 0x0c8fe20007f7e0ff */
[C---:B------:R-:W-:Y:S01]  /*1cba0*/  VIADD R7, R150.reuse, UR4 ;  /* 0x0000000496077c36 */ /* 0x040fe20008000000 */
[----:B------:R-:W-:Y:S01]  /*1cbb0*/  ISETP.LT.AND P2, PT, R217, UR5, !P0 ;  /* 0x00000005d9007c0c */ /* 0x000fe2000c741270 */
[----:B------:R-:W-:Y:S01]  /*1cbc0*/  ULDC UR4, c[0x0][0x248] ;  /* 0x0000920000047ab9 */ /* 0x000fe20000000800 */
[----:B------:R-:W-:Y:S01]  /*1cbd0*/  LEA.HI.X.SX32 R59, R150, R3, 0x1, P3 ;  /* 0x00000003963b7211 */ /* 0x000fe200018f0eff */
[----:B------:R-:W-:Y:S01]  /*1cbe0*/  VIADD R148, R7, UR4 ;  /* 0x0000000407947c36 */ /* 0x000fe20008000000 */
[----:B------:R-:W-:Y:S01]  /*1cbf0*/  PRMT R217, R64, 0x7771, RZ ;  /* 0x0000777140d97816 */ /* 0x000fe200000000ff */
[----:B------:R-:W-:Y:S01]  /*1cc00*/  ULDC UR4, c[0x0][0x248] ;  /* 0x0000920000047ab9 */ /* 0x000fe20000000800 */
[----:B------:R-:W-:Y:S01]  /*1cc10*/  PRMT R151, R65, 0x7770, RZ ;  /* 0x0000777041977816 */ /* 0x000fe200000000ff */
[----:B------:R-:W-:Y:S01]  /*1cc20*/  ULDC UR5, c[0x0][0x22c] ;  /* 0x00008b0000057ab9 */ /* 0x000fe20000000800 */
[----:B----4-:R-:W-:Y:S01]  /*1cc30*/  IADD3 R56, P3, R7, R2, RZ ;  /* 0x0000000207387210 */ /* 0x010fe20007f7e0ff */
[----:B------:R3:W-:Y:S01]  /*1cc40*/  @P6 STG.E.U8 desc[UR14][R58.64], R217 ;  /* 0x000000d93a006986 */ /* 0x0007e2000c10110e */
[----:B------:R-:W-:-:S02]  /*1cc50*/  PRMT R149, R65, 0x7771, RZ ;  /* 0x0000777141957816 */ /* 0x000fc400000000ff */
[----:B------:R-:W-:Y:S02]  /*1cc60*/  LEA.HI.X.SX32 R57, R7, R3, 0x1, P3 ;  /* 0x0000000307397211 */ /* 0x000fe400018f0eff */
[----:B---3--:R-:W-:-:S04]  /*1cc70*/  IADD3 R58, P6, R148, R2, RZ ;  /* 0x00000002943a7210 */ /* 0x008fc80007fde0ff */
[C---:B------:R-:W-:Y:S01]  /*1cc80*/  LEA.HI.X.SX32 R59, R148.reuse, R3, 0x1, P6 ;  /* 0x00000003943b7211 */ /* 0x040fe200030f0eff */
[----:B------:R-:W-:Y:S01]  /*1cc90*/  VIADD R148, R148, UR4 ;  /* 0x0000000494947c36 */ /* 0x000fe20008000000 */
[----:B------:R3:W-:Y:S01]  /*1cca0*/  @P5 STG.E.U8 desc[UR14][R56.64], R151 ;  /* 0x0000009738005986 */ /* 0x0007e2000c10110e */
[----:B------:R-:W-:-:S03]  /*1ccb0*/  ULDC UR4, c[0x0][0x248] ;  /* 0x0000920000047ab9 */ /* 0x000fc60000000800 */
[----:B------:R4:W-:Y:S01]  /*1ccc0*/  @P4 STG.E.U8 desc[UR14][R58.64], R149 ;  /* 0x000000953a004986 */ /* 0x0009e2000c10110e */
[----:B------:R-:W-:Y:S01]  /*1ccd0*/  VIADD R7, R148, UR4 ;  /* 0x0000000494077c36 */ /* 0x000fe20008000000 */
[----:B------:R-:W-:Y:S01]  /*1cce0*/  ISETP.LT.AND P3, PT, R214, UR5, !P0 ;  /* 0x00000005d6007c0c */ /* 0x000fe2000c761270 */
[----:B------:R-:W-:Y:S01]  /*1ccf0*/  ULDC UR4, c[0x0][0x22c] ;  /* 0x00008b0000047ab9 */ /* 0x000fe20000000800 */
[----:B------:R-:W-:Y:S01]  /*1cd00*/  ULDC UR5, c[0x0][0x22c] ;  /* 0x00008b0000057ab9 */ /* 0x000fe20000000800 */
[-C--:B---3--:R-:W-:Y:S02]  /*1cd10*/  IADD3 R56, P4, R148, R2.reuse, RZ ;  /* 0x0000000294387210 */ /* 0x088fe40007f9e0ff */
[----:B------:R-:W-:Y:S02]  /*1cd20*/  PRMT R151, R66, 0x7770, RZ ;  /* 0x0000777042977816 */ /* 0x000fe400000000ff */
[----:B------:R-:W-:Y:S02]  /*1cd30*/  LEA.HI.X.SX32 R57, R148, R3, 0x1, P4 ;  /* 0x0000000394397211 */ /* 0x000fe400020f0eff */
[----:B----4-:R-:W-:-:S03]  /*1cd40*/  IADD3 R58, P4, R7, R2, RZ ;  /* 0x00000002073a7210 */ /* 0x010fc60007f9e0ff */
[----:B------:R3:W-:Y:S01]  /*1cd50*/  @P2 STG.E.U8 desc[UR14][R56.64], R151 ;  /* 0x0000009738002986 */ /* 0x0007e2000c10110e */
[----:B------:R-:W-:Y:S01]  /*1cd60*/  ISETP.LT.AND P2, PT, R208, UR4, !P0 ;  /* 0x00000004d0007c0c */ /* 0x000fe2000c741270 */
[----:B------:R-:W-:Y:S01]  /*1cd70*/  ULDC UR4, c[0x0][0x248] ;  /* 0x0000920000047ab9 */ /* 0x000fe20000000800 */
[C---:B------:R-:W-:Y:S01]  /*1cd80*/  LEA.HI.X.SX32 R59, R7.reuse, R3, 0x1, P4 ;  /* 0x00000003073b7211 */ /* 0x040fe200020f0eff */
[----:B------:R-:W-:Y:S01]  /*1cd90*/  VIADD R7, R7, UR4 ;  /* 0x0000000407077c36 */ /* 0x000fe20008000000 */
[----:B------:R-:W-:Y:S01]  /*1cda0*/  PRMT R149, R66, 0x7771, RZ ;  /* 0x0000777142957816 */ /* 0x000fe200000000ff */
[----:B------:R-:W-:Y:S01]  /*1cdb0*/  ULDC UR4, c[0x0][0x248] ;  /* 0x0000920000047ab9 */ /* 0x000fe20000000800 */
[----:B------:R-:W-:Y:S01]  /*1cdc0*/  ISETP.LT.AND P6, PT, R212, UR5, !P0 ;  /* 0x00000005d4007c0c */ /* 0x000fe2000c7c1270 */
[----:B------:R-:W-:Y:S02]  /*1cdd0*/  ULDC UR5, c[0x0][0x22c] ;  /* 0x00008b0000057ab9 */ /* 0x000fe40000000800 */
[----:B------:R4:W-:Y:S01]  /*1cde0*/  @P3 STG.E.U8 desc[UR14][R58.64], R149 ;  /* 0x000000953a003986 */ /* 0x0009e2000c10110e */
[----:B------:R-:W-:Y:S01]  /*1cdf0*/  ISETP.LT.AND P5, PT, R210, UR5, !P0 ;  /* 0x00000005d2007c0c */ /* 0x000fe2000c7a1270 */
[----:B------:R-:W-:Y:S01]  /*1ce00*/  ULDC UR5, c[0x0][0x22c] ;  /* 0x00008b0000057ab9 */ /* 0x000fe20000000800 */
[----:B---3--:R-:W-:Y:S01]  /*1ce10*/  VIADD R57, R7, UR4 ;  /* 0x0000000407397c36 */ /* 0x008fe20008000000 */
[----:B------:R-:W-:Y:S01]  /*1ce20*/  ISETP.LT.AND P4, PT, R207, UR5, !P0 ;  /* 0x00000005cf007c0c */ /* 0x000fe2000c781270 */
[----:B------:R-:W-:Y:S01]  /*1ce30*/  ULDC UR4, c[0x0][0x248] ;  /* 0x0000920000047ab9 */ /* 0x000fe20000000800 */
[----:B------:R-:W-:Y:S01]  /*1ce40*/  PRMT R207, R67, 0x7770, RZ ;  /* 0x0000777043cf7816 */ /* 0x000fe200000000ff */
[----:B------:R-:W-:Y:S01]  /*1ce50*/  ULDC UR5, c[0x0][0x22c] ;  /* 0x00008b0000057ab9 */ /* 0x000fe20000000800 */
[----:B----4-:R-:W-:-:S04]  /*1ce60*/  IADD3 R58, P3, R7, R2, RZ ;  /* 0x00000002073a7210 */ /* 0x010fc80007f7e0ff */
        /* <DEDUP_REMOVED lines=8> */
[----:B---3--:R-:W-:-:S04]  /*1cef0*/  IADD3 R58, P6, R7, R2, RZ ;  /* 0x00000002073a7210 */ /* 0x008fc80007fde0ff */
        /* <DEDUP_REMOVED lines=9> */
[----:B---3--:R-:W-:-:S04]  /*1cf90*/  IADD3 R56, P2, R7, R2, RZ ;  /* 0x0000000207387210 */ /* 0x008fc80007f5e0ff */
[----:B------:R-:W-:Y:S02]  /*1cfa0*/  LEA.HI.X.SX32 R57, R7, R3, 0x1, P2 ;  /* 0x0000000307397211 */ /* 0x000fe400010f0eff */
[----:B------:R-:W-:Y:S02]  /*1cfb0*/  PRMT R7, R64, 0x7773, RZ ;  /* 0x0000777340077816 */ /* 0x000fe400000000ff */
[----:B----4-:R-:W-:-:S03]  /*1cfc0*/  IADD3 R58, P2, R148, R2, RZ ;  /* 0x00000002943a7210 */ /* 0x010fc60007f5e0ff */
[----:B------:R3:W-:Y:S01]  /*1cfd0*/  @P4 STG.E.U8 desc[UR14][R56.64], R7 ;  /* 0x0000000738004986 */ /* 0x0007e2000c10110e */
[----:B------:R-:W-:Y:S01]  /*1cfe0*/  ISETP.LT.AND P4, PT, R198, UR4, !P0 ;  /* 0x00000004c6007c0c */ /* 0x000fe2000c781270 */
[----:B------:R-:W-:Y:S01]  /*1cff0*/  ULDC UR4, c[0x0][0x248] ;  /* 0x0000920000047ab9 */ /* 0x000fe20000000800 */
[C---:B------:R-:W-:Y:S01]  /*1d000*/  LEA.HI.X.SX32 R59, R148.reuse, R3, 0x1, P2 ;  /* 0x00000003943b7211 */ /* 0x040fe200010f0eff */
[----:B------:R-:W-:Y:S01]  /*1d010*/  VIADD R148, R148, UR4 ;  /* 0x0000000494947c36 */ /* 0x000fe20008000000 */
[C---:B------:R-:W-:Y:S01]  /*1d020*/  PRMT R149, R65.reuse, 0x7772, RZ ;  /* 0x0000777241957816 */ /* 0x040fe200000000ff */
[----:B------:R-:W-:Y:S01]  /*1d030*/  ULDC UR4, c[0x0][0x248] ;  /* 0x0000920000047ab9 */ /* 0x000fe20000000800 */
[----:B------:R-:W-:Y:S01]  /*1d040*/  ISETP.LT.AND P6, PT, R202, UR5, !P0 ;  /* 0x00000005ca007c0c */ /* 0x000fe2000c7c1270 */
[----:B------:R-:W-:Y:S02]  /*1d050*/  ULDC UR5, c[0x0][0x22c] ;  /* 0x00008b0000057ab9 */ /* 0x000fe40000000800 */
[----:B------:R4:W-:Y:S01]  /*1d060*/  @P3 STG.E.U8 desc[UR14][R58.64], R149 ;  /* 0x000000953a003986 */ /* 0x0009e2000c10110e */
[C---:B---3--:R-:W-:Y:S01]  /*1d070*/  IADD3 R56, P3, R148.reuse, R2, RZ ;  /* 0x0000000294387210 */ /* 0x048fe20007f7e0ff */
[----:B------:R-:W-:Y:S01]  /*1d080*/  VIADD R7, R148, UR4 ;  /* 0x0000000494077c36 */ /* 0x000fe20008000000 */
[----:B------:R-:W-:Y:S01]  /*1d090*/  ULDC UR4, c[0x0][0x248] ;  /* 0x0000920000047ab9 */ /* 0x000fe20000000800 */
[----:B------:R-:W-:-:S02]  /*1d0a0*/  PRMT R151, R65, 0x7773, RZ ;  /* 0x0000777341977816 */ /* 0x000fc400000000ff */
[-C--:B------:R-:W-:Y:S01]  /*1d0b0*/  LEA.HI.X.SX32 R57, R148, R3.reuse, 0x1, P3 ;  /* 0x0000000394397211 */ /* 0x080fe200018f0eff */
[C---:B------:R-:W-:Y:S01]  /*1d0c0*/  VIADD R64, R7.reuse, UR4 ;  /* 0x0000000407407c36 */ /* 0x040fe20008000000 */
[----:B------:R-:W-:Y:S01]  /*1d0d0*/  ISETP.LT.AND P5, PT, R200, UR5, !P0 ;  /* 0x00000005c8007c0c */ /* 0x000fe2000c7a1270 */
[----:B------:R-:W-:Y:S01]  /*1d0e0*/  ULDC UR4, c[0x0][0x248] ;  /* 0x0000920000047ab9 */ /* 0x000fe20000000800 */
[C---:B------:R-:W-:Y:S01]  /*1d0f0*/  PRMT R65, R66.reuse, 0x7772, RZ ;  /* 0x0000777242417816 */ /* 0x040fe200000000ff */
[----:B------:R3:W-:Y:S01]  /*1d100*/  @P6 STG.E.U8 desc[UR14][R56.64], R151 ;  /* 0x0000009738006986 */ /* 0x0007e2000c10110e */
[C---:B----4-:R-:W-:Y:S01]  /*1d110*/  IADD3 R58, P3, R7.reuse, R2, RZ ;  /* 0x00000002073a7210 */ /* 0x050fe20007f7e0ff */
[----:B------:R-:W-:Y:S01]  /*1d120*/  ULDC UR5, c[0x0][0x22c] ;  /* 0x00008b0000057ab9 */ /* 0x000fe20000000800 */
[----:B------:R-:W-:Y:S02]  /*1d130*/  PRMT R149, R66, 0x7773, RZ ;  /* 0x0000777342957816 */ /* 0x000fe400000000ff */
[----:B------:R-:W-:-:S02]  /*1d140*/  LEA.HI.X.SX32 R59, R7, R3, 0x1, P3 ;  /* 0x00000003073b7211 */ /* 0x000fc400018f0eff */
[C---:B---3--:R-:W-:Y:S02]  /*1d150*/  IADD3 R56, P6, R64.reuse, R2, RZ ;  /* 0x0000000240387210 */ /* 0x048fe40007fde0ff */
[----:B------:R-:W-:Y:S01]  /*1d160*/  ISETP.LT.AND P2, PT, R197, UR5, !P0 ;  /* 0x00000005c5007c0c */ /* 0x000fe2000c741270 */
[----:B------:R3:W-:Y:S01]  /*1d170*/  @P5 STG.E.U8 desc[UR14][R58.64], R65 ;  /* 0x000000413a005986 */ /* 0x0007e2000c10110e */
[C---:B------:R-:W-:Y:S01]  /*1d180*/  LEA.HI.X.SX32 R57, R64.reuse, R3, 0x1, P6 ;  /* 0x0000000340397211 */ /* 0x040fe200030f0eff */
[----:B------:R-:W-:Y:S01]  /*1d190*/  VIADD R64, R64, UR4 ;  /* 0x0000000440407c36 */ /* 0x000fe20008000000 */
[----:B------:R-:W-:Y:S01]  /*1d1a0*/  ULDC UR4, c[0x0][0x248] ;  /* 0x0000920000047ab9 */ /* 0x000fe20000000800 */
[----:B------:R-:W-:Y:S02]  /*1d1b0*/  ULDC UR5, c[0x0][0x22c] ;  /* 0x00008b0000057ab9 */ /* 0x000fe40000000800 */
[----:B------:R4:W-:Y:S01]  /*1d1c0*/  @P4 STG.E.U8 desc[UR14][R56.64], R149 ;  /* 0x0000009538004986 */ /* 0x0009e2000c10110e */
[----:B------:R-:W-:Y:S01]  /*1d1d0*/  VIADD R7, R64, UR4 ;  /* 0x0000000440077c36 */ /* 0x000fe20008000000 */
[----:B------:R-:W-:Y:S01]  /*1d1e0*/  ISETP.LT.AND P3, PT, R194, UR5, !P0 ;  /* 0x00000005c2007c0c */ /* 0x000fe2000c761270 */
[----:B------:R-:W-:Y:S01]  /*1d1f0*/  ULDC UR4, c[0x0][0x22c] ;  /* 0x00008b0000047ab9 */ /* 0x000fe20000000800 */
[----:B------:R-:W-:Y:S01]  /*1d200*/  ULDC UR5, c[0x0][0x22c] ;  /* 0x00008b0000057ab9 */ /* 0x000fe20000000800 */
[----:B---3--:R-:W-:-:S02]  /*1d210*/  PRMT R65, R67, 0x7772, RZ ;  /* 0x0000777243417816 */ /* 0x008fc400000000ff */
[----:B----4-:R-:W-:-:S04]  /*1d220*/  IADD3 R56, P4, R64, R2, RZ ;  /* 0x0000000240387210 */ /* 0x010fc80007f9e0ff */
[----:B------:R-:W-:Y:S02]  /*1d230*/  LEA.HI.X.SX32 R57, R64, R3, 0x1, P4 ;  /* 0x0000000340397211 */ /* 0x000fe400020f0eff */
[----:B------:R-:W-:-:S03]  /*1d240*/  IADD3 R58, P4, R7, R2, RZ ;  /* 0x00000002073a7210 */ /* 0x000fc60007f9e0ff */
[----:B------:R3:W-:Y:S01]  /*1d250*/  @P2 STG.E.U8 desc[UR14][R56.64], R65 ;  /* 0x0000004138002986 */ /* 0x0007e2000c10110e */
[----:B------:R-:W-:Y:S01]  /*1d260*/  ISETP.LT.AND P2, PT, R188, UR4, !P0 ;  /* 0x00000004bc007c0c */ /* 0x000fe2000c741270 */
[----:B------:R-:W-:Y:S01]  /*1d270*/  ULDC UR4, c[0x0][0x248] ;  /* 0x0000920000047ab9 */ /* 0x000fe20000000800 */
[----:B------:R-:W-:Y:S02]  /*1d280*/  PRMT R67, R67, 0x7773, RZ ;  /* 0x0000777343437816 */ /* 0x000fe400000000ff */
[C---:B------:R-:W-:Y:S01]  /*1d290*/  LEA.HI.X.SX32 R59, R7.reuse, R3, 0x1, P4 ;  /* 0x00000003073b7211 */ /* 0x040fe200020f0eff */
[----:B------:R-:W-:Y:S01]  /*1d2a0*/  VIADD R7, R7, UR4 ;  /* 0x0000000407077c36 */ /* 0x000fe20008000000 */
[----:B------:R-:W-:Y:S01]  /*1d2b0*/  ISETP.LT.AND P6, PT, R192, UR5, !P0 ;  /* 0x00000005c0007c0c */ /* 0x000fe2000c7c1270 */
[----:B------:R-:W-:Y:S01]  /*1d2c0*/  ULDC UR4, c[0x0][0x248] ;  /* 0x0000920000047ab9 */ /* 0x000fe20000000800 */
[----:B------:R-:W-:Y:S01]  /*1d2d0*/  ULDC UR5, c[0x0][0x22c] ;  /* 0x00008b0000057ab9 */ /* 0x000fe20000000800 */
[----:B------:R4:W-:Y:S01]  /*1d2e0*/  @P3 STG.E.U8 desc[UR14][R58.64], R67 ;  /* 0x000000433a003986 */ /* 0x0009e2000c10110e */
[----:B---3--:R-:W-:Y:S01]  /*1d2f0*/  VIADD R57, R7, UR4 ;  /* 0x0000000407397c36 */ /* 0x008fe20008000000 */
[----:B------:R-:W-:Y:S01]  /*1d300*/  ULDC UR4, c[0x0][0x248] ;  /* 0x0000920000047ab9 */ /* 0x000fe20000000800 */
[----:B------:R-:W-:-:S02]  /*1d310*/  PRMT R151, R76, 0x7770, RZ ;  /* 0x000077704c977816 */ /* 0x000fc400000000ff */
[----:B------:R-:W-:Y:S01]  /*1d320*/  ISETP.LT.AND P5, PT, R190, UR5, !P0 ;  /* 0x00000005be007c0c */ /* 0x000fe2000c7a1270 */
[----:B------:R-:W-:Y:S01]  /*1d330*/  ULDC UR5, c[0x0][0x22c] ;  /* 0x00008b0000057ab9 */ /* 0x000fe20000000800 */
[----:B----4-:R-:W-:-:S04]  /*1d340*/  IADD3 R58, P3, R7, R2, RZ ;  /* 0x00000002073a7210 */ /* 0x010fc80007f7e0ff */
[-C--:B------:R-:W-:Y:S01]  /*1d350*/  LEA.HI.X.SX32 R59, R7, R3.reuse, 0x1, P3 ;  /* 0x00000003073b7211 */ /* 0x080fe200018f0eff */
[C---:B------:R-:W-:Y:S01]  /*1d360*/  VIADD R7, R57.reuse, UR4 ;  /* 0x0000000439077c36 */ /* 0x040fe20008000000 */
[C---:B------:R-:W-:Y:S01]  /*1d370*/  IADD3 R56, P3, R57.reuse, R2, RZ ;  /* 0x0000000239387210 */ /* 0x040fe20007f7e0ff */
        /* <DEDUP_REMOVED lines=8> */
[----:B------:R-:W-:Y:S01]  /*1d400*/  ISETP.LT.AND P4, PT, R187, UR5, !P0 ;  /* 0x00000005bb007c0c */ /* 0x000fe2000c781270 */
[----:B------:R3:W-:Y:S01]  /*1d410*/  @P5 STG.E.U8 desc[UR14][R56.64], R149 ;  /* 0x0000009538005986 */ /* 0x0007e2000c10110e */
[----:B------:R-:W-:Y:S01]  /*1d420*/  ULDC UR4, c[0x0][0x248] ;  /* 0x0000920000047ab9 */ /* 0x000fe20000000800 */
[----:B------:R-:W-:Y:S02]  /*1d430*/  ULDC UR5, c[0x0][0x22c] ;  /* 0x00008b0000057ab9 */ /* 0x000fe40000000800 */
        /* <DEDUP_REMOVED lines=33> */
[CC--:B---3--:R-:W-:Y:S02]  /*1d650*/  IADD3 R58, P6, R64.reuse, R2.reuse, RZ ;  /* 0x00000002403a7210 */ /* 0x0c8fe40007fde0ff */
        /* <DEDUP_REMOVED lines=11> */
[----:B---3--:R-:W-:-:S02]  /*1d710*/  IADD3 R56, P4, R64, R2, RZ ;  /* 0x0000000240387210 */ /* 0x008fc40007f9e0ff */
        /* <DEDUP_REMOVED lines=11> */
[C---:B------:R-:W-:Y:S01]  /*1d7d0*/  VIADD R64, R7.reuse, UR4 ;  /* 0x0000000407407c36 */ /* 0x040fe20008000000 */
[----:B------:R-:W-:Y:S01]  /*1d7e0*/  ULDC UR5, c[0x0][0x22c] ;  /* 0x00008b0000057ab9 */ /* 0x000fe20000000800 */
[----:B------:R4:W-:Y:S01]  /*1d7f0*/  @P3 STG.E.U8 desc[UR14][R58.64], R65 ;  /* 0x000000413a003986 */ /* 0x0009e2000c10110e */
[----:B------:R-:W-:Y:S01]  /*1d800*/  ULDC UR4, c[0x0][0x248] ;  /* 0x0000920000047ab9 */ /* 0x000fe20000000800 */
[----:B---3--:R-:W-:-:S02]  /*1d810*/  IADD3 R56, P3, R7, R2, RZ ;  /* 0x0000000207387210 */ /* 0x008fc40007f7e0ff */
[----:B------:R-:W-:Y:S02]  /*1d820*/  PRMT R67, R77, 0x7772, RZ ;  /* 0x000077724d437816 */ /* 0x000fe400000000ff */
[----:B------:R-:W-:Y:S01]  /*1d830*/  LEA.HI.X.SX32 R57, R7, R3, 0x1, P3 ;  /* 0x0000000307397211 */ /* 0x000fe200018f0eff */
[----:B------:R-:W-:Y:S01]  /*1d840*/  VIADD R7, R64, UR4 ;  /* 0x0000000440077c36 */ /* 0x000fe20008000000 */
[----:B------:R-:W-:Y:S01]  /*1d850*/  ISETP.LT.AND P5, PT, R170, UR5, !P0 ;  /* 0x00000005aa007c0c */ /* 0x000fe2000c7a1270 */
[----:B------:R-:W-:Y:S01]  /*1d860*/  ULDC UR4, c[0x0][0x248] ;  /* 0x0000920000047ab9 */ /* 0x000fe20000000800 */
[----:B------:R-:W-:Y:S01]  /*1d870*/  PRMT R77, R77, 0x7773, RZ ;  /* 0x000077734d4d7816 */ /* 0x000fe200000000ff */
[----:B------:R3:W-:Y:S01]  /*1d880*/  @P6 STG.E.U8 desc[UR14][R56.64], R67 ;  /* 0x0000004338006986 */ /* 0x0007e2000c10110e */
[----:B----4-:R-:W-:Y:S01]  /*1d890*/  IADD3 R58, P3, R64, R2, RZ ;  /* 0x00000002403a7210 */ /* 0x010fe20007f7e0ff */
[----:B------:R-:W-:Y:S01]  /*1d8a0*/  ULDC UR5, c[0x0][0x22c] ;  /* 0x00008b0000057ab9 */ /* 0x000fe20000000800 */
[----:B------:R-:W-:-:S02]  /*1d8b0*/  PRMT R65, R78, 0x7772, RZ ;  /* 0x000077724e417816 */ /* 0x000fc400000000ff */
[----:B------:R-:W-:Y:S02]  /*1d8c0*/  LEA.HI.X.SX32 R59, R64, R3, 0x1, P3 ;  /* 0x00000003403b7211 */ /* 0x000fe400018f0eff */
[----:B---3--:R-:W-:-:S04]  /*1d8d0*/  IADD3 R56, P6, R7, R2, RZ ;  /* 0x0000000207387210 */ /* 0x008fc80007fde0ff */
[C---:B------:R-:W-:Y:S01]  /*1d8e0*/  LEA.HI.X.SX32 R57, R7.reuse, R3, 0x1, P6 ;  /* 0x0000000307397211 */ /* 0x040fe200030f0eff */
[----:B------:R-:W-:Y:S01]  /*1d8f0*/  VIADD R7, R7, UR4 ;  /* 0x0000000407077c36 */ /* 0x000fe20008000000 */
[----:B------:R-:W-:Y:S01]  /*1d900*/  ISETP.LT.AND P4, PT, R167, UR5, !P0 ;  /* 0x00000005a7007c0c */ /* 0x000fe2000c781270 */
[----:B------:R-:W-:Y:S01]  /*1d910*/  @P5 STG.E.U8 desc[UR14][R58.64], R77 ;  /* 0x0000004d3a005986 */ /* 0x000fe2000c10110e */
        /* <DEDUP_REMOVED lines=10> */
[----:B------:R-:W-:-:S03]  /*1d9c0*/  IADD3 R58, P2, R64, R2, RZ ;  /* 0x00000002403a7210 */ /* 0x000fc60007f5e0ff */
        /* <DEDUP_REMOVED lines=95> */
[----:B------:R-:W-:Y:S01]  /*1dfc0*/  VIADD R64, R7, UR4 ;  /* 0x0000000407407c36 */ /* 0x000fe20008000000 */
[----:B------:R-:W-:Y:S01]  /*1dfd0*/  ISETP.LT.AND P5, PT, R142, UR5, !P0 ;  /* 0x000000058e007c0c */ /* 0x000fe2000c7a1270 */
[----:B------:R-:W-:Y:S01]  /*1dfe0*/  ULDC UR4, c[0x0][0x248] ;  /* 0x0000920000047ab9 */ /* 0x000fe20000000800 */
[----:B------:R-:W-:Y:S01]  /*1dff0*/  PRMT R65, R93, 0x7772, RZ ;  /* 0x000077725d417816 */ /* 0x000fe200000000ff */
[----:B------:R3:W-:Y:S01]  /*1e000*/  @P6 STG.E.U8 desc[UR14][R56.64], R67 ;  /* 0x0000004338006986 */ /* 0x0007e2000c10110e */
[----:B----4-:R-:W-:Y:S01]  /*1e010*/  IADD3 R58, P3, R7, R2, RZ ;  /* 0x00000002073a7210 */ /* 0x010fe20007f7e0ff */
[----:B------:R-:W-:Y:S01]  /*1e020*/  ULDC UR5, c[0x0][0x22c] ;  /* 0x00008b0000057ab9 */ /* 0x000fe20000000800 */
[----:B------:R-:W-:Y:S02]  /*1e030*/  PRMT R93, R93, 0x7773, RZ ;  /* 0x000077735d5d7816 */ /* 0x000fe400000000ff */
[----:B------:R-:W-:-:S02]  /*1e040*/  LEA.HI.X.SX32 R59, R7, R3, 0x1, P3 ;  /* 0x00000003073b7211 */ /* 0x000fc400018f0eff */
[----:B---3--:R-:W-:Y:S02]  /*1e050*/  IADD3 R56, P6, R64, R2, RZ ;  /* 0x0000000240387210 */ /* 0x008fe40007fde0ff */
        /* <DEDUP_REMOVED lines=10> */
[C---:B------:R-:W-:Y:S01]  /*1e100*/  PRMT R67, R94.reuse, 0x7773, RZ ;  /* 0x000077735e437816 */ /* 0x040fe200000000ff */
        /* <DEDUP_REMOVED lines=10> */
[----:B------:R-:W-:Y:S01]  /*1e1b0*/  ISETP.LT.AND P5, PT, R140, UR5, !P0 ;  /* 0x000000058c007c0c */ /* 0x000fe2000c7a1270 */
[----:B------:R-:W-:Y:S01]  /*1e1c0*/  ULDC UR4, c[0x0][0x248] ;  /* 0x0000920000047ab9 */ /* 0x000fe20000000800 */
[----:B------:R-:W-:Y:S01]  /*1e1d0*/  ULDC UR5, c[0x0][0x22c] ;  /* 0x00008b0000057ab9 */ /* 0x000fe20000000800 */
[----:B------:R4:W-:Y:S01]  /*1e1e0*/  @P3 STG.E.U8 desc[UR14][R58.64], R67 ;  /* 0x000000433a003986 */ /* 0x0009e2000c10110e */
[C---:B------:R-:W-:Y:S01]  /*1e1f0*/  VIADD R64, R7.reuse, UR4 ;  /* 0x0000000407407c36 */ /* 0x040fe20008000000 */
[----:B------:R-:W-:Y:S01]  /*1e200*/  ISETP.LT.AND P4, PT, R138, UR5, !P0 ;  /* 0x000000058a007c0c */ /* 0x000fe2000c781270 */
[----:B------:R-:W-:Y:S01]  /*1e210*/  ULDC UR4, c[0x0][0x248] ;  /* 0x0000920000047ab9 */ /* 0x000fe20000000800 */
[----:B---3--:R-:W-:Y:S01]  /*1e220*/  IADD3 R56, P3, R7, R2, RZ ;  /* 0x0000000207387210 */ /* 0x008fe20007f7e0ff */
[----:B------:R-:W-:Y:S01]  /*1e230*/  ULDC UR5, c[0x0][0x22c] ;  /* 0x00008b0000057ab9 */ /* 0x000fe20000000800 */
[----:B------:R-:W-:-:S02]  /*1e240*/  PRMT R65, R95, 0x7773, RZ ;  /* 0x000077735f417816 */ /* 0x000fc400000000ff */
[----:B------:R-:W-:Y:S01]  /*1e250*/  LEA.HI.X.SX32 R57, R7, R3, 0x1, P3 ;  /* 0x0000000307397211 */ /* 0x000fe200018f0eff */
[C---:B------:R-:W-:Y:S01]  /*1e260*/  VIADD R7, R64.reuse, UR4 ;  /* 0x0000000440077c36 */ /* 0x040fe20008000000 */
[----:B------:R-:W-:Y:S01]  /*1e270*/  PRMT R95, R95, 0x7772, RZ ;  /* 0x000077725f5f7816 */ /* 0x000fe200000000ff */
[----:B------:R-:W-:Y:S01]  /*1e280*/  ULDC UR4, c[0x0][0x22c] ;  /* 0x00008b0000047ab9 */ /* 0x000fe20000000800 */
[----:B----4-:R-:W-:-:S04]  /*1e290*/  IADD3 R58, P3, R64, R2, RZ ;  /* 0x00000002403a7210 */ /* 0x010fc80007f7e0ff */
[----:B------:R-:W-:Y:S01]  /*1e2a0*/  LEA.HI.X.SX32 R59, R64, R3, 0x1, P3 ;  /* 0x00000003403b7211 */ /* 0x000fe200018f0eff */
[----:B------:R3:W-:Y:S01]  /*1e2b0*/  @P5 STG.E.U8 desc[UR14][R56.64], R95 ;  /* 0x0000005f38005986 */ /* 0x0007e2000c10110e */
[----:B------:R-:W-:-:S03]  /*1e2c0*/  PRMT R79, R88, 0x7770, RZ ;  /* 0x00007770584f7816 */ /* 0x000fc600000000ff */
[----:B------:R4:W-:Y:S01]  /*1e2d0*/  @P4 STG.E.U8 desc[UR14][R58.64], R65 ;  /* 0x000000413a004986 */ /* 0x0009e2000c10110e */
[----:B------:R-:W-:Y:S01]  /*1e2e0*/  ISETP.LT.AND P4, PT, R137, UR4, !P0 ;  /* 0x0000000489007c0c */ /* 0x000fe2000c781270 */
[----:B------:R-:W-:Y:S01]  /*1e2f0*/  ULDC UR4, c[0x0][0x248] ;  /* 0x0000920000047ab9 */ /* 0x000fe20000000800 */
[----:B---3--:R-:W-:Y:S02]  /*1e300*/  IADD3 R56, P3, R7, R2, RZ ;  /* 0x0000000207387210 */ /* 0x008fe40007f7e0ff */
[----:B------:R-:W-:Y:S01]  /*1e310*/  ISETP.LT.AND P6, PT, R139, UR5, !P0 ;  /* 0x000000058b007c0c */ /* 0x000fe2000c7c1270 */
[----:B------:R-:W-:Y:S01]  /*1e320*/  ULDC UR5, c[0x0][0x22c] ;  /* 0x00008b0000057ab9 */ /* 0x000fe20000000800 */
[C---:B------:R-:W-:Y:S01]  /*1e330*/  LEA.HI.X.SX32 R57, R7.reuse, R3, 0x1, P3 ;  /* 0x0000000307397211 */ /* 0x040fe200018f0eff */
[----:B------:R-:W-:Y:S01]  /*1e340*/  VIADD R7, R7, UR4 ;  /* 0x0000000407077c36 */ /* 0x000fe20008000000 */
[----:B------:R-:W-:-:S03]  /*1e350*/  ULDC UR4, c[0x0][0x248] ;  /* 0x0000920000047ab9 */ /* 0x000fc60000000800 */
[----:B------:R3:W-:Y:S01]  /*1e360*/  @P2 STG.E.U8 desc[UR14][R56.64], R79 ;  /* 0x0000004f38002986 */ /* 0x0007e2000c10110e */
[C---:B----4-:R-:W-:Y:S01]  /*1e370*/  VIADD R59, R7.reuse, UR4 ;  /* 0x00000004073b7c36 */ /* 0x050fe20008000000 */
        /* <DEDUP_REMOVED lines=21> */
[----:B------:R-:W-:Y:S01]  /*1e4d0*/  VIADD R64, R7, UR4 ;  /* 0x0000000407407c36 */ /* 0x000fe20008000000 */
        /* <DEDUP_REMOVED lines=70> */
[-C--:B------:R-:W-:Y:S02]  /*1e940*/  LEA.HI.X.SX32 R59, R64, R3.reuse, 0x1, P2 ;  /* 0x00000003403b7211 */ /* 0x080fe400010f0eff */
        /* <DEDUP_REMOVED lines=19> */
[----:B------:R-:W-:Y:S01]  /*1ea80*/  PRMT R91, R91, 0x7773, RZ ;  /* 0x000077735b5b7816 */ /* 0x000fe200000000ff */
[C---:B------:R-:W-:Y:S01]  /*1ea90*/  VIADD R7, R64.reuse, UR4 ;  /* 0x0000000440077c36 */ /* 0x040fe20008000000 */
[----:B------:R-:W-:Y:S01]  /*1eaa0*/  LEA.HI.X.SX32 R59, R64, R3, 0x1, P4 ;  /* 0x00000003403b7211 */ /* 0x000fe200020f0eff */
[----:B------:R-:W-:Y:S01]  /*1eab0*/  ULDC UR4, c[0x0][0x248] ;  /* 0x0000920000047ab9 */ /* 0x000fe20000000800 */
[----:B------:R-:W-:Y:S01]  /*1eac0*/  ISETP.LT.AND P6, PT, R122, UR5, !P0 ;  /* 0x000000057a007c0c */ /* 0x000fe2000c7c1270 */
[----:B------:R-:W-:Y:S02]  /*1ead0*/  ULDC UR5, c[0x0][0x22c] ;  /* 0x00008b0000057ab9 */ /* 0x000fe40000000800 */
[----:B------:R4:W-:Y:S01]  /*1eae0*/  @P2 STG.E.U8 desc[UR14][R58.64], R91 ;  /* 0x0000005b3a002986 */ /* 0x0009e2000c10110e */
[C---:B------:R-:W-:Y:S01]  /*1eaf0*/  IADD3 R64, P2, R7.reuse, R2, RZ ;  /* 0x0000000207407210 */ /* 0x040fe20007f5e0ff */
[----:B---3--:R-:W-:Y:S01]  /*1eb00*/  VIADD R57, R7, UR4 ;  /* 0x0000000407397c36 */ /* 0x008fe20008000000 */
[----:B------:R-:W-:Y:S01]  /*1eb10*/  ULDC UR4, c[0x0][0x248] ;  /* 0x0000920000047ab9 */ /* 0x000fe20000000800 */
[----:B------:R-:W-:-:S02]  /*1eb20*/  PRMT R79, R84, 0x7770, RZ ;  /* 0x00007770544f7816 */ /* 0x000fc400000000ff */
[-C--:B------:R-:W-:Y:S01]  /*1eb30*/  LEA.HI.X.SX32 R65, R7, R3.reuse, 0x1, P2 ;  /* 0x0000000307417211 */ /* 0x080fe200010f0eff */
[----:B------:R-:W-:Y:S01]  /*1eb40*/  VIADD R7, R57, UR4 ;  /* 0x0000000439077c36 */ /* 0x000fe20008000000 */
[----:B------:R-:W-:Y:S01]  /*1eb50*/  ISETP.LT.AND P5, PT, R119, UR5, !P0 ;  /* 0x0000000577007c0c */ /* 0x000fe2000c7a1270 */
[----:B------:R-:W-:Y:S01]  /*1eb60*/  ULDC UR4, c[0x0][0x248] ;  /* 0x0000920000047ab9 */ /* 0x000fe20000000800 */
[-C--:B------:R-:W-:Y:S01]  /*1eb70*/  IADD3 R56, P2, R57, R2.reuse, RZ ;  /* 0x0000000239387210 */ /* 0x080fe20007f5e0ff */
[----:B------:R3:W-:Y:S01]  /*1eb80*/  @P6 STG.E.U8 desc[UR14][R64.64], R79 ;  /* 0x0000004f40006986 */ /* 0x0007e2000c10110e */
[----:B----4-:R-:W-:Y:S01]  /*1eb90*/  IADD3 R58, P6, R7, R2, RZ ;  /* 0x00000002073a7210 */ /* 0x010fe20007fde0ff */
[----:B------:R-:W-:Y:S01]  /*1eba0*/  ULDC UR5, c[0x0][0x22c] ;  /* 0x00008b0000057ab9 */ /* 0x000fe20000000800 */
[----:B------:R-:W-:Y:S02]  /*1ebb0*/  PRMT R77, R84, 0x7771, RZ ;  /* 0x00007771544d7816 */ /* 0x000fe400000000ff */
[----:B------:R-:W-:-:S02]  /*1ebc0*/  LEA.HI.X.SX32 R57, R57, R3, 0x1, P2 ;  /* 0x0000000339397211 */ /* 0x000fc400010f0eff */
[CC--:B------:R-:W-:Y:S01]  /*1ebd0*/  LEA.HI.X.SX32 R59, R7.reuse, R3.reuse, 0x1, P6 ;  /* 0x00000003073b7211 */ /* 0x0c0fe200030f0eff */
[----:B------:R-:W-:Y:S01]  /*1ebe0*/  VIADD R7, R7, UR4 ;  /* 0x0000000407077c36 */ /* 0x000fe20008000000 */
[----:B------:R-:W-:Y:S01]  /*1ebf0*/  PRMT R67, R85, 0x7770, RZ ;  /* 0x0000777055437816 */ /* 0x000fe200000000ff */
[----:B------:R4:W-:Y:S01]  /*1ec00*/  @P5 STG.E.U8 desc[UR14][R56.64], R77 ;  /* 0x0000004d38005986 */ /* 0x0009e2000c10110e */
[----:B------:R-:W-:Y:S01]  /*1ec10*/  ISETP.LT.AND P4, PT, R121, UR5, !P0 ;  /* 0x0000000579007c0c */ /* 0x000fe2000c781270 */
[----:B------:R-:W-:Y:S01]  /*1ec20*/  ULDC UR4, c[0x0][0x248] ;  /* 0x0000920000047ab9 */ /* 0x000fe20000000800 */
[----:B------:R-:W-:Y:S01]  /*1ec30*/  ULDC UR5, c[0x0][0x22c] ;  /* 0x00008b0000057ab9 */ /* 0x000fe20000000800 */
[----:B------:R0:W-:Y:S01]  /*1ec40*/  @P3 STG.E.U8 desc[UR14][R58.64], R67 ;  /* 0x000000433a003986 */ /* 0x0001e2000c10110e */
[C---:B---3--:R-:W-:Y:S01]  /*1ec50*/  IADD3 R64, P3, R7.reuse, R2, RZ ;  /* 0x0000000207407210 */ /* 0x048fe20007f7e0ff */
[C---:B------:R-:W-:Y:S01]  /*1ec60*/  VIADD R66, R7.reuse, UR4 ;  /* 0x0000000407427c36 */ /* 0x040fe20008000000 */
[----:B------:R-:W-:Y:S01]  /*1ec70*/  ISETP.LT.AND P2, PT, R120, UR5, !P0 ;  /* 0x0000000578007c0c */ /* 0x000fe2000c741270 */
[----:B------:R-:W-:Y:S01]  /*1ec80*/  ULDC UR4, c[0x0][0x22c] ;  /* 0x00008b0000047ab9 */ /* 0x000fe20000000800 */
[----:B------:R-:W-:Y:S01]  /*1ec90*/  LEA.HI.X.SX32 R65, R7, R3, 0x1, P3 ;  /* 0x0000000307417211 */ /* 0x000fe200018f0eff */
[----:B------:R-:W-:Y:S01]  /*1eca0*/  ULDC UR5, c[0x0][0x22c] ;  /* 0x00008b0000057ab9 */ /* 0x000fe20000000800 */
[----:B------:R-:W-:-:S02]  /*1ecb0*/  PRMT R7, R85, 0x7771, RZ ;  /* 0x0000777155077816 */ /* 0x000fc400000000ff */
[----:B----4-:R-:W-:-:S03]  /*1ecc0*/  IADD3 R56, P3, R66, R2, RZ ;  /* 0x0000000242387210 */ /* 0x010fc60007f7e0ff */
[----:B------:R3:W-:Y:S01]  /*1ecd0*/  @P4 STG.E.U8 desc[UR14][R64.64], R7 ;  /* 0x0000000740004986 */ /* 0x0007e2000c10110e */
[----:B------:R-:W-:Y:S01]  /*1ece0*/  ISETP.LT.AND P4, PT, R118, UR4, !P0 ;  /* 0x0000000476007c0c */ /* 0x000fe2000c781270 */
[----:B------:R-:W-:Y:S01]  /*1ecf0*/  ULDC UR4, c[0x0][0x248] ;  /* 0x0000920000047ab9 */ /* 0x000fe20000000800 */
[C---:B------:R-:W-:Y:S01]  /*1ed00*/  LEA.HI.X.SX32 R57, R66.reuse, R3, 0x1, P3 ;  /* 0x0000000342397211 */ /* 0x040fe200018f0eff */
[----:B------:R-:W-:Y:S01]  /*1ed10*/  VIADD R66, R66, UR4 ;  /* 0x0000000442427c36 */ /* 0x000fe20008000000 */
[----:B0-----:R-:W-:Y:S01]  /*1ed20*/  PRMT R67, R86, 0x7770, RZ ;  /* 0x0000777056437816 */ /* 0x001fe200000000ff */
        /* <DEDUP_REMOVED lines=9> */
[C---:B------:R-:W-:Y:S01]  /*1edc0*/  VIADD R66, R7.reuse, UR4 ;  /* 0x0000000407427c36 */ /* 0x040fe20008000000 */
[----:B------:R-:W-:Y:S01]  /*1edd0*/  ISETP.LT.AND P5, PT, R114, UR5, !P0 ;  /* 0x0000000572007c0c */ /* 0x000fe2000c7a1270 */
[----:B------:R-:W-:Y:S01]  /*1ede0*/  ULDC UR4, c[0x0][0x248] ;  /* 0x0000920000047ab9 */ /* 0x000fe20000000800 */
[-C--:B------:R-:W-:Y:S01]  /*1edf0*/  IADD3 R64, P2, R7, R2.reuse, RZ ;  /* 0x0000000207407210 */ /* 0x080fe20007f5e0ff */
[----:B------:R3:W-:Y:S01]  /*1ee00*/  @P6 STG.E.U8 desc[UR14][R58.64], R79 ;  /* 0x0000004f3a006986 */ /* 0x0007e2000c10110e */
[----:B0-----:R-:W-:Y:S01]  /*1ee10*/  IADD3 R56, P6, R66, R2, RZ ;  /* 0x0000000242387210 */ /* 0x001fe20007fde0ff */
[----:B------:R-:W-:Y:S01]  /*1ee20*/  ULDC UR5, c[0x0][0x22c] ;  /* 0x00008b0000057ab9 */ /* 0x000fe20000000800 */
[----:B------:R-:W-:Y:S02]  /*1ee30*/  PRMT R77, R87, 0x7770, RZ ;  /* 0x00007770574d7816 */ /* 0x000fe400000000ff */
[----:B------:R-:W-:-:S02]  /*1ee40*/  LEA.HI.X.SX32 R65, R7, R3, 0x1, P2 ;  /* 0x0000000307417211 */ /* 0x000fc400010f0eff */
[CC--:B------:R-:W-:Y:S01]  /*1ee50*/  LEA.HI.X.SX32 R57, R66.reuse, R3.reuse, 0x1, P6 ;  /* 0x0000000342397211 */ /* 0x0c0fe200030f0eff */
[----:B------:R-:W-:Y:S01]  /*1ee60*/  VIADD R66, R66, UR4 ;  /* 0x0000000442427c36 */ /* 0x000fe20008000000 */
[----:B------:R-:W-:Y:S02]  /*1ee70*/  PRMT R67, R87, 0x7771, RZ ;  /* 0x0000777157437816 */ /* 0x000fe400000000ff */
[----:B------:R-:W-:Y:S01]  /*1ee80*/  ISETP.LT.AND P3, PT, R116, UR5, !P0 ;  /* 0x0000000574007c0c */ /* 0x000fe2000c761270 */
[----:B------:R0:W-:Y:S01]  /*1ee90*/  @P5 STG.E.U8 desc[UR14][R64.64], R77 ;  /* 0x0000004d40005986 */ /* 0x0001e2000c10110e */
[----:B------:R-:W-:Y:S01]  /*1eea0*/  ULDC UR4, c[0x0][0x248] ;  /* 0x0000920000047ab9 */ /* 0x000fe20000000800 */
[----:B------:R-:W-:Y:S02]  /*1eeb0*/  ULDC UR5, c[0x0][0x22c] ;  /* 0x00008b0000057ab9 */ /* 0x000fe40000000800 */
[----:B------:R4:W-:Y:S01]  /*1eec0*/  @P4 STG.E.U8 desc[UR14][R56.64], R67 ;  /* 0x0000004338004986 */ /* 0x0009e2000c10110e */
[C---:B---3--:R-:W-:Y:S01]  /*1eed0*/  IADD3 R58, P4, R66.reuse, R2, RZ ;  /* 0x00000002423a7210 */ /* 0x048fe20007f9e0ff */
[C---:B------:R-:W-:Y:S01]  /*1eee0*/  VIADD R7, R66.reuse, UR4 ;  /* 0x0000000442077c36 */ /* 0x040fe20008000000 */
[----:B------:R-:W-:Y:S01]  /*1eef0*/  ISETP.LT.AND P2, PT, R115, UR5, !P0 ;  /* 0x0000000573007c0c */ /* 0x000fe2000c741270 */
[----:B------:R-:W-:Y:S01]  /*1ef00*/  ULDC UR4, c[0x0][0x22c] ;  /* 0x00008b0000047ab9 */ /* 0x000fe20000000800 */
[----:B------:R-:W-:Y:S01]  /*1ef10*/  LEA.HI.X.SX32 R59, R66, R3, 0x1, P4 ;  /* 0x00000003423b7211 */ /* 0x000fe200020f0eff */
[----:B------:R-:W-:Y:S01]  /*1ef20*/  ULDC UR5, c[0x0][0x22c] ;  /* 0x00008b0000057ab9 */ /* 0x000fe20000000800 */
[----:B0-----:R-:W-:-:S02]  /*1ef30*/  PRMT R77, R84, 0x7772, RZ ;  /* 0x00007772544d7816 */ /* 0x001fc400000000ff */
[----:B------:R-:W-:-:S03]  /*1ef40*/  IADD3 R64, P4, R7, R2, RZ ;  /* 0x0000000207407210 */ /* 0x000fc60007f9e0ff */
[----:B------:R0:W-:Y:S01]  /*1ef50*/  @P3 STG.E.U8 desc[UR14][R58.64], R77 ;  /* 0x0000004d3a003986 */ /* 0x0001e2000c10110e */
[----:B------:R-:W-:Y:S01]  /*1ef60*/  ISETP.LT.AND P3, PT, R113, UR4, !P0 ;  /* 0x0000000471007c0c */ /* 0x000fe2000c761270 */
[----:B------:R-:W-:Y:S01]  /*1ef70*/  ULDC UR4, c[0x0][0x248] ;  /* 0x0000920000047ab9 */ /* 0x000fe20000000800 */
[C---:B------:R-:W-:Y:S01]  /*1ef80*/  LEA.HI.X.SX32 R65, R7.reuse, R3, 0x1, P4 ;  /* 0x0000000307417211 */ /* 0x040fe200020f0eff */
[----:B------:R-:W-:Y:S01]  /*1ef90*/  VIADD R7, R7, UR4 ;  /* 0x0000000407077c36 */ /* 0x000fe20008000000 */
[----:B----4-:R-:W-:Y:S01]  /*1efa0*/  PRMT R67, R84, 0x7773, RZ ;  /* 0x0000777354437816 */ /* 0x010fe200000000ff */
[----:B------:R-:W-:Y:S01]  /*1efb0*/  ULDC UR4, c[0x0][0x248] ;  /* 0x0000920000047ab9 */ /* 0x000fe20000000800 */
[----:B------:R-:W-:Y:S01]  /*1efc0*/  ISETP.LT.AND P6, PT, R112, UR5, !P0 ;  /* 0x0000000570007c0c */ /* 0x000fe2000c7c1270 */
[----:B------:R-:W-:Y:S02]  /*1efd0*/  ULDC UR5, c[0x0][0x22c] ;  /* 0x00008b0000057ab9 */ /* 0x000fe40000000800 */
[----:B------:R3:W-:Y:S01]  /*1efe0*/  @P2 STG.E.U8 desc[UR14][R64.64], R67 ;  /* 0x0000004340002986 */ /* 0x0007e2000c10110e */
[C---:B------:R-:W-:Y:S01]  /*1eff0*/  IADD3 R56, P2, R7.reuse, R2, RZ ;  /* 0x0000000207387210 */ /* 0x040fe20007f5e0ff */
[----:B0-----:R-:W-:Y:S01]  /*1f000*/  VIADD R59, R7, UR4 ;  /* 0x00000004073b7c36 */ /* 0x001fe20008000000 */
        /* <DEDUP_REMOVED lines=8> */
[----:B---3--:R-:W-:Y:S01]  /*1f090*/  IADD3 R64, P6, R7, R2, RZ ;  /* 0x0000000207407210 */ /* 0x008fe20007fde0ff */
        /* <DEDUP_REMOVED lines=11> */
[C---:B0-----:R-:W-:Y:S01]  /*1f150*/  IADD3 R56, P3, R7.reuse, R2, RZ ;  /* 0x0000000207387210 */ /* 0x041fe20007f7e0ff */
[C---:B------:R-:W-:Y:S01]  /*1f160*/  VIADD R66, R7.reuse, UR4 ;  /* 0x0000000407427c36 */ /* 0x040fe20008000000 */
[----:B------:R-:W-:Y:S01]  /*1f170*/  ISETP.LT.AND P2, PT, R110, UR5, !P0 ;  /* 0x000000056e007c0c */ /* 0x000fe2000c741270 */
[----:B------:R-:W-:Y:S01]  /*1f180*/  ULDC UR4, c[0x0][0x22c] ;  /* 0x00008b0000047ab9 */ /* 0x000fe20000000800 */
[----:B------:R-:W-:Y:S01]  /*1f190*/  LEA.HI.X.SX32 R57, R7, R3, 0x1, P3 ;  /* 0x0000000307397211 */ /* 0x000fe200018f0eff */
[----:B------:R-:W-:Y:S01]  /*1f1a0*/  ULDC UR5, c[0x0][0x22c] ;  /* 0x00008b0000057ab9 */ /* 0x000fe20000000800 */
[----:B------:R-:W-:-:S02]  /*1f1b0*/  PRMT R7, R86, 0x7773, RZ ;  /* 0x0000777356077816 */ /* 0x000fc400000000ff */
[----:B---3--:R-:W-:-:S03]  /*1f1c0*/  IADD3 R58, P3, R66, R2, RZ ;  /* 0x00000002423a7210 */ /* 0x008fc60007f7e0ff */
[----:B------:R0:W-:Y:S01]  /*1f1d0*/  @P4 STG.E.U8 desc[UR14][R56.64], R7 ;  /* 0x0000000738004986 */ /* 0x0001e2000c10110e */
[----:B------:R-:W-:Y:S01]  /*1f1e0*/  ISETP.LT.AND P4, PT, R107, UR4, !P0 ;  /* 0x000000046b007c0c */ /* 0x000fe2000c781270 */
[----:B------:R-:W-:Y:S01]  /*1f1f0*/  ULDC UR4, c[0x0][0x248] ;  /* 0x0000920000047ab9 */ /* 0x000fe20000000800 */
[C---:B------:R-:W-:Y:S01]  /*1f200*/  LEA.HI.X.SX32 R59, R66.reuse, R3, 0x1, P3 ;  /* 0x00000003423b7211 */ /* 0x040fe200018f0eff */
[----:B------:R-:W-:Y:S01]  /*1f210*/  VIADD R66, R66, UR4 ;  /* 0x0000000442427c36 */ /* 0x000fe20008000000 */
[C---:B----4-:R-:W-:Y:S01]  /*1f220*/  PRMT R67, R87.reuse, 0x7772, RZ ;  /* 0x0000777257437816 */ /* 0x050fe200000000ff */
        /* <DEDUP_REMOVED lines=9> */
[C---:B------:R-:W-:Y:S01]  /*1f2c0*/  VIADD R66, R7.reuse, UR4 ;  /* 0x0000000407427c36 */ /* 0x040fe20008000000 */
[----:B------:R-:W-:Y:S01]  /*1f2d0*/  ISETP.LT.AND P5, PT, R108, UR5, !P0 ;  /* 0x000000056c007c0c */ /* 0x000fe2000c7a1270 */
[----:B------:R-:W-:Y:S01]  /*1f2e0*/  ULDC UR4, c[0x0][0x248] ;  /* 0x0000920000047ab9 */ /* 0x000fe20000000800 */
[CC--:B------:R-:W-:Y:S01]  /*1f2f0*/  IADD3 R56, P2, R7.reuse, R2.reuse, RZ ;  /* 0x0000000207387210 */ /* 0x0c0fe20007f5e0ff */
[----:B------:R0:W-:Y:S01]  /*1f300*/  @P6 STG.E.U8 desc[UR14][R64.64], R87 ;  /* 0x0000005740006986 */ /* 0x0001e2000c10110e */
[----:B---3--:R-:W-:Y:S01]  /*1f310*/  IADD3 R58, P6, R66, R2, RZ ;  /* 0x00000002423a7210 */ /* 0x008fe20007fde0ff */
        /* <DEDUP_REMOVED lines=11> */
[C---:B0-----:R-:W-:Y:S01]  /*1f3d0*/  IADD3 R64, P4, R66.reuse, R2, RZ ;  /* 0x0000000242407210 */ /* 0x041fe20007f9e0ff */
[----:B------:R-:W-:Y:S01]  /*1f3e0*/  VIADD R7, R66, UR4 ;  /* 0x0000000442077c36 */ /* 0x000fe20008000000 */
[----:B------:R-:W-:Y:S01]  /*1f3f0*/  ISETP.LT.AND P2, PT, R104, UR5, !P0 ;  /* 0x0000000568007c0c */ /* 0x000fe2000c741270 */
[----:B------:R-:W-:Y:S01]  /*1f400*/  ULDC UR4, c[0x0][0x22c] ;  /* 0x00008b0000047ab9 */ /* 0x000fe20000000800 */
[----:B------:R-:W-:Y:S01]  /*1f410*/  LEA.HI.X.SX32 R65, R66, R3, 0x1, P4 ;  /* 0x0000000342417211 */ /* 0x000fe200020f0eff */
[----:B------:R-:W-:Y:S01]  /*1f420*/  ULDC UR5, c[0x0][0x22c] ;  /* 0x00008b0000057ab9 */ /* 0x000fe20000000800 */
[----:B---3--:R-:W-:-:S02]  /*1f430*/  PRMT R77, R81, 0x7770, RZ ;  /* 0x00007770514d7816 */ /* 0x008fc400000000ff */
        /* <DEDUP_REMOVED lines=50> */
[----:B------:R-:W-:Y:S01]  /*1f760*/  @P2 STG.E.U8 desc[UR14][R64.64], R79 ;  /* 0x0000004f40002986 */ /* 0x000fe2000c10110e */
[C---:B----4-:R-:W-:Y:S01]  /*1f770*/  IADD3 R56, P2, R66.reuse, R2, RZ ;  /* 0x0000000242387210 */ /* 0x050fe20007f5e0ff */
        /* <DEDUP_REMOVED lines=9> */
[----:B------:R-:W-:Y:S01]  /*1f810*/  ISETP.LT.AND P3, PT, R96, UR5, !P0 ;  /* 0x0000000560007c0c */ /* 0x000fe2000c761270 */
[----:B------:R-:W-:Y:S01]  /*1f820*/  ULDC UR5, c[0x0][0x22c] ;  /* 0x00008b0000057ab9 */ /* 0x000fe20000000800 */
[----:B------:R-:W-:Y:S01]  /*1f830*/  IADD3 R50, P6, R66, R2, RZ ;  /* 0x0000000242327210 */ /* 0x000fe20007fde0ff */
[----:B------:R-:W-:Y:S01]  /*1f840*/  ULDC UR4, c[0x0][0x248] ;  /* 0x0000920000047ab9 */ /* 0x000fe20000000800 */
[----:B------:R-:W-:-:S02]  /*1f850*/  LEA.HI.X.SX32 R59, R7, R3, 0x1, P2 ;  /* 0x00000003073b7211 */ /* 0x000fc400010f0eff */
[----:B------:R-:W-:Y:S02]  /*1f860*/  PRMT R67, R81, 0x7772, RZ ;  /* 0x0000777251437816 */ /* 0x000fe400000000ff */
        /* <DEDUP_REMOVED lines=8> */
[CC--:B0-----:R-:W-:Y:S01]  /*1f8f0*/  IADD3 R56, P4, R66.reuse, R2.reuse, RZ ;  /* 0x0000000242387210 */ /* 0x0c1fe20007f9e0ff */
[----:B------:R-:W-:Y:S01]  /*1f900*/  VIADD R7, R66, UR4 ;  /* 0x0000000442077c36 */ /* 0x000fe20008000000 */
[----:B------:R-:W-:Y:S01]  /*1f910*/  PRMT R65, R82, 0x7772, RZ ;  /* 0x0000777252417816 */ /* 0x000fe200000000ff */
[----:B------:R-:W-:Y:S01]  /*1f920*/  ULDC UR4, c[0x0][0x22c] ;  /* 0x00008b0000047ab9 */ /* 0x000fe20000000800 */
[-C--:B------:R-:W-:Y:S02]  /*1f930*/  LEA.HI.X.SX32 R57, R66, R3.reuse, 0x1, P4 ;  /* 0x0000000342397211 */ /* 0x080fe400020f0eff */
[----:B------:R-:W-:Y:S01]  /*1f940*/  ISETP.LT.AND P5, PT, R48, UR5, !P0 ;  /* 0x0000000530007c0c */ /* 0x000fe2000c7a1270 */
[----:B------:R-:W-:Y:S01]  /*1f950*/  ULDC UR5, c[0x0][0x22c] ;  /* 0x00008b0000057ab9 */ /* 0x000fe20000000800 */
[-C--:B------:R-:W-:Y:S01]  /*1f960*/  IADD3 R48, P6, R7, R2.reuse, RZ ;  /* 0x0000000207307210 */ /* 0x080fe20007fde0ff */
        /* <DEDUP_REMOVED lines=8> */
[C---:B----4-:R-:W-:Y:S01]  /*1f9f0*/  VIADD R51, R7.reuse, UR4 ;  /* 0x0000000407337c36 */ /* 0x050fe20008000000 */
[----:B------:R-:W-:Y:S01]  /*1fa00*/  ULDC UR5, c[0x0][0x22c] ;  /* 0x00008b0000057ab9 */ /* 0x000fe20000000800 */
[----:B------:R3:W-:Y:S01]  /*1fa10*/  @P2 STG.E.U8 desc[UR14][R48.64], R59 ;  /* 0x0000003b30002986 */ /* 0x0007e2000c10110e */
[----:B------:R-:W-:Y:S01]  /*1fa20*/  IADD3 R46, P2, R7, R2, RZ ;  /* 0x00000002072e7210 */ /* 0x000fe20007f5e0ff */
[----:B------:R-:W-:Y:S01]  /*1fa30*/  ULDC UR4, c[0x0][0x248] ;  /* 0x0000920000047ab9 */ /* 0x000fe20000000800 */
[----:B------:R-:W-:Y:S01]  /*1fa40*/  ISETP.LT.AND P6, PT, R47, UR5, !P0 ;  /* 0x000000052f007c0c */ /* 0x000fe2000c7c1270 */
[----:B------:R-:W-:Y:S01]  /*1fa50*/  ULDC UR5, c[0x0][0x22c] ;  /* 0x00008b0000057ab9 */ /* 0x000fe20000000800 */
[----:B------:R-:W-:-:S02]  /*1fa60*/  LEA.HI.X.SX32 R47, R7, R3, 0x1, P2 ;  /* 0x00000003072f7211 */ /* 0x000fc400010f0eff */
[CC--:B------:R-:W-:Y:S01]  /*1fa70*/  IADD3 R50, P2, R51.reuse, R2.reuse, RZ ;  /* 0x0000000233327210 */ /* 0x0c0fe20007f5e0ff */
[----:B------:R-:W-:Y:S01]  /*1fa80*/  VIADD R7, R51, UR4 ;  /* 0x0000000433077c36 */ /* 0x000fe20008000000 */
[C---:B0-----:R-:W-:Y:S01]  /*1fa90*/  PRMT R57, R83.reuse, 0x7773, RZ ;  /* 0x0000777353397816 */ /* 0x041fe200000000ff */
[----:B------:R-:W-:Y:S01]  /*1faa0*/  ULDC UR4, c[0x0][0x22c] ;  /* 0x00008b0000047ab9 */ /* 0x000fe20000000800 */
[----:B------:R-:W-:Y:S02]  /*1fab0*/  PRMT R83, R83, 0x7772, RZ ;  /* 0x0000777253537816 */ /* 0x000fe400000000ff */
[----:B------:R-:W-:Y:S02]  /*1fac0*/  LEA.HI.X.SX32 R51, R51, R3, 0x1, P2 ;  /* 0x0000000333337211 */ /* 0x000fe400010f0eff */
[----:B---3--:R-:W-:Y:S01]  /*1fad0*/  IADD3 R48, P2, R7, R2, RZ ;  /* 0x0000000207307210 */ /* 0x008fe20007f5e0ff */
[----:B------:R-:W-:Y:S01]  /*1fae0*/  @P5 STG.E.U8 desc[UR14][R46.64], R83 ;  /* 0x000000532e005986 */ /* 0x000fe2000c10110e */
[----:B------:R-:W-:-:S03]  /*1faf0*/  PRMT R59, R72, 0x7770, RZ ;  /* 0x00007770483b7816 */ /* 0x000fc600000000ff */
[----:B------:R0:W-:Y:S01]  /*1fb00*/  @P4 STG.E.U8 desc[UR14][R50.64], R57 ;  /* 0x0000003932004986 */ /* 0x0001e2000c10110e */
[----:B------:R-:W-:Y:S01]  /*1fb10*/  ISETP.LT.AND P4, PT, R45, UR4, !P0 ;  /* 0x000000042d007c0c */ /* 0x000fe2000c781270 */
[----:B------:R-:W-:Y:S01]  /*1fb20*/  ULDC UR4, c[0x0][0x248] ;  /* 0x0000920000047ab9 */ /* 0x000fe20000000800 */
[CC--:B------:R-:W-:Y:S01]  /*1fb30*/  LEA.HI.X.SX32 R49, R7.reuse, R3.reuse, 0x1, P2 ;  /* 0x0000000307317211 */ /* 0x0c0fe200010f0eff */
[----:B------:R-:W-:Y:S01]  /*1fb40*/  VIADD R7, R7, UR4 ;  /* 0x0000000407077c36 */ /* 0x000fe20008000000 */
[----:B------:R-:W-:Y:S01]  /*1fb50*/  ISETP.LT.AND P5, PT, R42, UR5, !P0 ;  /* 0x000000052a007c0c */ /* 0x000fe2000c7a1270 */
[----:B------:R-:W-:Y:S01]  /*1fb60*/  ULDC UR5, c[0x0][0x22c] ;  /* 0x00008b0000057ab9 */ /* 0x000fe20000000800 */
[----:B------:R-:W-:Y:S01]  /*1fb70*/  ULDC UR4, c[0x0][0x248] ;  /* 0x0000920000047ab9 */ /* 0x000fe20000000800 */
[----:B------:R-:W-:Y:S01]  /*1fb80*/  ISETP.LT.AND P2, PT, R44, UR5, !P0 ;  /* 0x000000052c007c0c */ /* 0x000fe2000c741270 */
[----:B------:R3:W-:Y:S01]  /*1fb90*/  @P3 STG.E.U8 desc[UR14][R48.64], R59 ;  /* 0x0000003b30003986 */ /* 0x0007e2000c10110e */
[CC--:B------:R-:W-:Y:S01]  /*1fba0*/  IADD3 R44, P3, R7.reuse, R2.reuse, RZ ;  /* 0x00000002072c7210 */ /* 0x0c0fe20007f7e0ff */
[C---:B------:R-:W-:Y:S01]  /*1fbb0*/  VIADD R42, R7.reuse, UR4 ;  /* 0x00000004072a7c36 */ /* 0x040fe20008000000 */
[----:B------:R-:W-:Y:S01]  /*1fbc0*/  ULDC UR4, c[0x0][0x248] ;  /* 0x0000920000047ab9 */ /* 0x000fe20000000800 */
[----:B0-----:R-:W-:Y:S01]  /*1fbd0*/  PRMT R57, R72, 0x7771, RZ ;  /* 0x0000777148397816 */ /* 0x001fe200000000ff */
[----:B------:R-:W-:Y:S01]  /*1fbe0*/  ULDC UR5, c[0x0][0x22c] ;  /* 0x00008b0000057ab9 */ /* 0x000fe20000000800 */
[----:B------:R-:W-:Y:S01]  /*1fbf0*/  LEA.HI.X.SX32 R45, R7, R3, 0x1, P3 ;  /* 0x00000003072d7211 */ /* 0x000fe200018f0eff */
[C---:B------:R-:W-:Y:S01]  /*1fc00*/  VIADD R7, R42.reuse, UR4 ;  /* 0x000000042a077c36 */ /* 0x040fe20008000000 */
[----:B------:R-:W-:Y:S01]  /*1fc10*/  IADD3 R46, P3, R42, R2, RZ ;  /* 0x000000022a2e7210 */ /* 0x000fe20007f7e0ff */
[----:B------:R-:W-:-:S02]  /*1fc20*/  ULDC UR4, c[0x0][0x248] ;  /* 0x0000920000047ab9 */ /* 0x000fc40000000800 */
[----:B------:R0:W-:Y:S01]  /*1fc30*/  @P6 STG.E.U8 desc[UR14][R44.64], R57 ;  /* 0x000000392c006986 */ /* 0x0001e2000c10110e */
[-C--:B------:R-:W-:Y:S02]  /*1fc40*/  LEA.HI.X.SX32 R47, R42, R3.reuse, 0x1, P3 ;  /* 0x000000032a2f7211 */ /* 0x080fe400018f0eff */
[----:B------:R-:W-:Y:S02]  /*1fc50*/  IADD3 R42, P6, R7, R2, RZ ;  /* 0x00000002072a7210 */ /* 0x000fe40007fde0ff */
[----:B------:R-:W-:Y:S02]  /*1fc60*/  PRMT R51, R73, 0x7770, RZ ;  /* 0x0000777049337816 */ /* 0x000fe400000000ff */
[----:B------:R-:W-:Y:S01]  /*1fc70*/  ISETP.LT.AND P3, PT, R43, UR5, !P0 ;  /* 0x000000052b007c0c */ /* 0x000fe2000c761270 */
[----:B------:R-:W-:Y:S01]  /*1fc80*/  ULDC UR5, c[0x0][0x22c] ;  /* 0x00008b0000057ab9 */ /* 0x000fe20000000800 */
[C---:B------:R-:W-:Y:S01]  /*1fc90*/  LEA.HI.X.SX32 R43, R7.reuse, R3, 0x1, P6 ;  /* 0x00000003072b7211 */ /* 0x040fe200030f0eff */
[----:B------:R-:W-:Y:S01]  /*1fca0*/  VIADD R7, R7, UR4 ;  /* 0x0000000407077c36 */ /* 0x000fe20008000000 */
[----:B---3--:R-:W-:Y:S01]  /*1fcb0*/  PRMT R49, R73, 0x7771, RZ ;  /* 0x0000777149317816 */ /* 0x008fe200000000ff */
[----:B------:R3:W-:Y:S01]  /*1fcc0*/  @P5 STG.E.U8 desc[UR14][R46.64], R51 ;  /* 0x000000332e005986 */ /* 0x0007e2000c10110e */
[----:B------:R-:W-:-:S03]  /*1fcd0*/  ULDC UR4, c[0x0][0x248] ;  /* 0x0000920000047ab9 */ /* 0x000fc60000000800 */
[----:B------:R4:W-:Y:S01]  /*1fce0*/  @P4 STG.E.U8 desc[UR14][R42.64], R49 ;  /* 0x000000312a004986 */ /* 0x0009e2000c10110e */
[----:B0-----:R-:W-:-:S04]  /*1fcf0*/  IADD3 R44, P4, R7, R2, RZ ;  /* 0x00000002072c7210 */ /* 0x001fc80007f9e0ff */
[CC--:B------:R-:W-:Y:S01]  /*1fd00*/  LEA.HI.X.SX32 R45, R7.reuse, R3.reuse, 0x1, P4 ;  /* 0x00000003072d7211 */ /* 0x0c0fe200020f0eff */
[----:B---3--:R-:W-:Y:S01]  /*1fd10*/  VIADD R46, R7, UR4 ;  /* 0x00000004072e7c36 */ /* 0x008fe20008000000 */
[----:B------:R-:W-:Y:S01]  /*1fd20*/  PRMT R7, R74, 0x7770, RZ ;  /* 0x000077704a077816 */ /* 0x000fe200000000ff */
[----:B------:R-:W-:Y:S01]  /*1fd30*/  ULDC UR4, c[0x0][0x22c] ;  /* 0x00008b0000047ab9 */ /* 0x000fe20000000800 */
[----:B------:R-:W-:Y:S01]  /*1fd40*/  ISETP.LT.AND P6, PT, R40, UR5, !P0 ;  /* 0x0000000528007c0c */ /* 0x000fe2000c7c1270 */
[----:B------:R-:W-:Y:S01]  /*1fd50*/  ULDC UR5, c[0x0][0x22c] ;  /* 0x00008b0000057ab9 */ /* 0x000fe20000000800 */
[C---:B------:R-:W-:Y:S01]  /*1fd60*/  IADD3 R40, P4, R46.reuse, R2, RZ ;  /* 0x000000022e287210 */ /* 0x040fe20007f9e0ff */
        /* <DEDUP_REMOVED lines=8> */
[CC--:B----4-:R-:W-:Y:S01]  /*1fdf0*/  IADD3 R42, P3, R46.reuse, R2.reuse, RZ ;  /* 0x000000022e2a7210 */ /* 0x0d0fe20007f7e0ff */
[C---:B0-----:R-:W-:Y:S01]  /*1fe00*/  VIADD R7, R46.reuse, UR4 ;  /* 0x000000042e077c36 */ /* 0x041fe20008000000 */
[----:B------:R-:W-:Y:S01]  /*1fe10*/  ISETP.LT.AND P5, PT, R37, UR5, !P0 ;  /* 0x0000000525007c0c */ /* 0x000fe2000c7a1270 */
[----:B------:R-:W-:Y:S01]  /*1fe20*/  ULDC UR4, c[0x0][0x248] ;  /* 0x0000920000047ab9 */ /* 0x000fe20000000800 */
[-C--:B------:R-:W-:Y:S01]  /*1fe30*/  LEA.HI.X.SX32 R43, R46, R3.reuse, 0x1, P3 ;  /* 0x000000032e2b7211 */ /* 0x080fe200018f0eff */
[----:B------:R-:W-:Y:S01]  /*1fe40*/  ULDC UR5, c[0x0][0x22c] ;  /* 0x00008b0000057ab9 */ /* 0x000fe20000000800 */
[CC--:B------:R-:W-:Y:S01]  /*1fe50*/  IADD3 R44, P3, R7.reuse, R2.reuse, RZ ;  /* 0x00000002072c7210 */ /* 0x0c0fe20007f7e0ff */
[----:B------:R-:W-:Y:S01]  /*1fe60*/  VIADD R37, R7, UR4 ;  /* 0x0000000407257c36 */ /* 0x000fe20008000000 */
[----:B------:R-:W-:Y:S01]  /*1fe70*/  PRMT R51, R75, 0x7770, RZ ;  /* 0x000077704b337816 */ /* 0x000fe200000000ff */
[----:B------:R-:W-:Y:S01]  /*1fe80*/  ULDC UR4, c[0x0][0x248] ;  /* 0x0000920000047ab9 */ /* 0x000fe20000000800 */
[----:B------:R-:W-:Y:S01]  /*1fe90*/  ISETP.LT.AND P4, PT, R39, UR5, !P0 ;  /* 0x0000000527007c0c */ /* 0x000fe2000c781270 */
[----:B------:R-:W-:Y:S01]  /*1fea0*/  ULDC UR5, c[0x0][0x22c] ;  /* 0x00008b0000057ab9 */ /* 0x000fe20000000800 */
[----:B------:R-:W-:Y:S01]  /*1feb0*/  LEA.HI.X.SX32 R45, R7, R3, 0x1, P3 ;  /* 0x00000003072d7211 */ /* 0x000fe200018f0eff */
[----:B------:R0:W-:Y:S01]  /*1fec0*/  @P6 STG.E.U8 desc[UR14][R42.64], R51 ;  /* 0x000000332a006986 */ /* 0x0001e2000c10110e */
[----:B------:R-:W-:Y:S01]  /*1fed0*/  ISETP.LT.AND P3, PT, R38, UR5, !P0 ;  /* 0x0000000526007c0c */ /* 0x000fe2000c761270 */
[----:B------:R-:W-:Y:S01]  /*1fee0*/  ULDC UR5, c[0x0][0x22c] ;  /* 0x00008b0000057ab9 */ /* 0x000fe20000000800 */
[----:B------:R-:W-:-:S02]  /*1fef0*/  IADD3 R38, P6, R37, R2, RZ ;  /* 0x0000000225267210 */ /* 0x000fc40007fde0ff */
[----:B------:R-:W-:Y:S02]  /*1ff00*/  PRMT R49, R75, 0x7771, RZ ;  /* 0x000077714b317816 */ /* 0x000fe400000000ff */
[C---:B------:R-:W-:Y:S01]  /*1ff10*/  LEA.HI.X.SX32 R39, R37.reuse, R3, 0x1, P6 ;  /* 0x0000000325277211 */ /* 0x040fe200030f0eff */
[----:B------:R-:W-:Y:S01]  /*1ff20*/  VIADD R37, R37, UR4 ;  /* 0x0000000425257c36 */ /* 0x000fe20008000000 */
[----:B---3--:R-:W-:Y:S01]  /*1ff30*/  PRMT R47, R72, 0x7772, RZ ;  /* 0x00007772482f7816 */ /* 0x008fe200000000ff */
[----:B------:R3:W-:Y:S01]  /*1ff40*/  @P5 STG.E.U8 desc[UR14][R44.64], R49 ;  /* 0x000000312c005986 */ /* 0x0007e2000c10110e */
[----:B------:R-:W-:-:S03]  /*1ff50*/  ULDC UR4, c[0x0][0x248] ;  /* 0x0000920000047ab9 */ /* 0x000fc60000000800 */
[----:B------:R4:W-:Y:S01]  /*1ff60*/  @P2 STG.E.U8 desc[UR14][R38.64], R47 ;  /* 0x0000002f26002986 */ /* 0x0009e2000c10110e */
[CC--:B------:R-:W-:Y:S01]  /*1ff70*/  IADD3 R40, P2, R37.reuse, R2.reuse, RZ ;  /* 0x0000000225287210 */ /* 0x0c0fe20007f5e0ff */
[C---:B------:R-:W-:Y:S01]  /*1ff80*/  VIADD R7, R37.reuse, UR4 ;  /* 0x0000000425077c36 */ /* 0x040fe20008000000 */
[----:B0-----:R-:W-:Y:S01]  /*1ff90*/  PRMT R43, R72, 0x7773, RZ ;  /* 0x00007773482b7816 */ /* 0x001fe200000000ff */
[----:B------:R-:W-:Y:S01]  /*1ffa0*/  ULDC UR4, c[0x0][0x22c] ;  /* 0x00008b0000047ab9 */ /* 0x000fe20000000800 */
[-C--:B------:R-:W-:Y:S02]  /*1ffb0*/  LEA.HI.X.SX32 R41, R37, R3.reuse, 0x1, P2 ;  /* 0x0000000325297211 */ /* 0x080fe400010f0eff */
[----:B------:R-:W-:Y:S01]  /*1ffc0*/  ISETP.LT.AND P6, PT, R34, UR5, !P0 ;  /* 0x0000000522007c0c */ /* 0x000fe2000c7c1270 */
[----:B------:R-:W-:Y:S01]  /*1ffd0*/  ULDC UR5, c[0x0][0x22c] ;  /* 0x00008b0000057ab9 */ /* 0x000fe20000000800 */
[----:B------:R-:W-:Y:S01]  /*1ffe0*/  IADD3 R34, P2, R7, R2, RZ ;  /* 0x0000000207227210 */ /* 0x000fe20007f5e0ff */
[----:B------:R0:W-:Y:S01]  /*1fff0*/  @P4 STG.E.U8 desc[UR14][R40.64], R43 ;  /* 0x0000002b28004986 */ /* 0x0001e2000c10110e */
[----:B------:R-:W-:Y:S01]  /*20000*/  ISETP.LT.AND P4, PT, R35, UR4, !P0 ;  /* 0x0000000423007c0c */ /* 0x000fe2000c781270 */
[----:B------:R-:W-:Y:S01]  /*20010*/  ULDC UR4, c[0x0][0x248] ;  /* 0x0000920000047ab9 */ /* 0x000fe20000000800 */
[C---:B------:R-:W-:Y:S01]  /*20020*/  LEA.HI.X.SX32 R35, R7.reuse, R3, 0x1, P2 ;  /* 0x0000000307237211 */ /* 0x040fe200010f0eff */
[----:B------:R-:W-:Y:S01]  /*20030*/  VIADD R7, R7, UR4 ;  /* 0x0000000407077c36 */ /* 0x000fe20008000000 */
[----:B---3--:R-:W-:Y:S01]  /*20040*/  PRMT R45, R73, 0x7772, RZ ;  /* 0x00007772492d7816 */ /* 0x008fe200000000ff */
[----:B------:R-:W-:Y:S01]  /*20050*/  ULDC UR4, c[0x0][0x248] ;  /* 0x0000920000047ab9 */ /* 0x000fe20000000800 */
[----:B------:R-:W-:Y:S01]  /*20060*/  ISETP.LT.AND P5, PT, R36, UR5, !P0 ;  /* 0x0000000524007c0c */ /* 0x000fe2000c7a1270 */
[----:B------:R-:W-:-:S02]  /*20070*/  ULDC UR5, c[0x0][0x22c] ;  /* 0x00008b0000057ab9 */ /* 0x000fc40000000800 */
[----:B------:R-:W-:Y:S01]  /*20080*/  ISETP.LT.AND P2, PT, R33, UR5, !P0 ;  /* 0x0000000521007c0c */ /* 0x000fe2000c741270 */
[----:B------:R3:W-:Y:S01]  /*20090*/  @P3 STG.E.U8 desc[UR14][R34.64], R45 ;  /* 0x0000002d22003986 */ /* 0x0007e2000c10110e */
[CC--:B------:R-:W-:Y:S01]  /*200a0*/  IADD3 R36, P3, R7.reuse, R2.reuse, RZ ;  /* 0x0000000207247210 */ /* 0x0c0fe20007f7e0ff */
[----:B------:R-:W-:Y:S01]  /*200b0*/  VIADD R33, R7, UR4 ;  /* 0x0000000407217c36 */ /* 0x000fe20008000000 */
[----:B------:R-:W-:Y:S01]  /*200c0*/  ULDC UR4, c[0x0][0x248] ;  /* 0x0000920000047ab9 */ /* 0x000fe20000000800 */
[----:B------:R-:W-:Y:S01]  /*200d0*/  PRMT R73, R73, 0x7773, RZ ;  /* 0x0000777349497816 */ /* 0x000fe200000000ff */
[----:B------:R-:W-:Y:S01]  /*200e0*/  ULDC UR5, c[0x0][0x22c] ;  /* 0x00008b0000057ab9 */ /* 0x000fe20000000800 */
[----:B------:R-:W-:Y:S01]  /*200f0*/  LEA.HI.X.SX32 R37, R7, R3, 0x1, P3 ;  /* 0x0000000307257211 */ /* 0x000fe200018f0eff */
[C---:B------:R-:W-:Y:S01]  /*20100*/  VIADD R7, R33.reuse, UR4 ;  /* 0x0000000421077c36 */ /* 0x040fe20008000000 */
[----:B----4-:R-:W-:Y:S01]  /*20110*/  IADD3 R38, P3, R33, R2, RZ ;  /* 0x0000000221267210 */ /* 0x010fe20007f7e0ff */
[----:B------:R-:W-:-:S02]  /*20120*/  ULDC UR4, c[0x0][0x248] ;  /* 0x0000920000047ab9 */ /* 0x000fc40000000800 */
[----:B------:R4:W-:Y:S01]  /*20130*/  @P6 STG.E.U8 desc[UR14][R36.64], R73 ;  /* 0x0000004924006986 */ /* 0x0009e2000c10110e */
[-C--:B------:R-:W-:Y:S02]  /*20140*/  LEA.HI.X.SX32 R39, R33, R3.reuse, 0x1, P3 ;  /* 0x0000000321277211 */ /* 0x080fe400018f0eff */
[----:B------:R-:W-:Y:S01]  /*20150*/  ISETP.LT.AND P3, PT, R32, UR5, !P0 ;  /* 0x0000000520007c0c */ /* 0x000fe2000c761270 */
[----:B------:R-:W-:Y:S01]  /*20160*/  ULDC UR5, c[0x0][0x22c] ;  /* 0x00008b0000057ab9 */ /* 0x000fe20000000800 */
[C---:B------:R-:W-:Y:S02]  /*20170*/  IADD3 R32, P6, R7.reuse, R2, RZ ;  /* 0x0000000207207210 */ /* 0x040fe40007fde0ff */
[C---:B0-----:R-:W-:Y:S02]  /*20180*/  PRMT R43, R74.reuse, 0x7772, RZ ;  /* 0x000077724a2b7816 */ /* 0x041fe400000000ff */
[C---:B------:R-:W-:Y:S01]  /*20190*/  LEA.HI.X.SX32 R33, R7.reuse, R3, 0x1, P6 ;  /* 0x0000000307217211 */ /* 0x040fe200030f0eff */
[----:B------:R-:W-:Y:S01]  /*201a0*/  VIADD R7, R7, UR4 ;  /* 0x0000000407077c36 */ /* 0x000fe20008000000 */
[----:B------:R-:W-:Y:S01]  /*201b0*/  PRMT R41, R74, 0x7773, RZ ;  /* 0x000077734a297816 */ /* 0x000fe200000000ff */
[----:B------:R-:W-:Y:S01]  /*201c0*/  @P5 STG.E.U8 desc[UR14][R38.64], R43 ;  /* 0x0000002b26005986 */ /* 0x000fe2000c10110e */
[----:B------:R-:W-:-:S03]  /*201d0*/  ULDC UR4, c[0x0][0x248] ;  /* 0x0000920000047ab9 */ /* 0x000fc60000000800 */
[----:B------:R0:W-:Y:S01]  /*201e0*/  @P4 STG.E.U8 desc[UR14][R32.64], R41 ;  /* 0x0000002920004986 */ /* 0x0001e2000c10110e */
[CC--:B---3--:R-:W-:Y:S01]  /*201f0*/  IADD3 R34, P4, R7.reuse, R2.reuse, RZ ;  /* 0x0000000207227210 */ /* 0x0c8fe20007f9e0ff */
[C---:B----4-:R-:W-:Y:S01]  /*20200*/  VIADD R36, R7.reuse, UR4 ;  /* 0x0000000407247c36 */ /* 0x050fe20008000000 */
[----:B------:R-:W-:Y:S01]  /*20210*/  ISETP.LT.AND P6, PT, R30, UR5, !P0 ;  /* 0x000000051e007c0c */ /* 0x000fe2000c7c1270 */
[----:B------:R-:W-:Y:S01]  /*20220*/  ULDC UR4, c[0x0][0x22c] ;  /* 0x00008b0000047ab9 */ /* 0x000fe20000000800 */
[----:B------:R-:W-:Y:S01]  /*20230*/  LEA.HI.X.SX32 R35, R7, R3, 0x1, P4 ;  /* 0x0000000307237211 */ /* 0x000fe200020f0eff */
[----:B------:R-:W-:Y:S01]  /*20240*/  ULDC UR5, c[0x0][0x22c] ;  /* 0x00008b0000057ab9 */ /* 0x000fe20000000800 */
[----:B------:R-:W-:Y:S02]  /*20250*/  PRMT R7, R75, 0x7772, RZ ;  /* 0x000077724b077816 */ /* 0x000fe400000000ff */
[----:B------:R-:W-:-:S03]  /*20260*/  IADD3 R30, P4, R36, R2, RZ ;  /* 0x00000002241e7210 */ /* 0x000fc60007f9e0ff */
[----:B------:R3:W-:Y:S01]  /*20270*/  @P2 STG.E.U8 desc[UR14][R34.64], R7 ;  /* 0x0000000722002986 */ /* 0x0007e2000c10110e */
[----:B------:R-:W-:Y:S01]  /*20280*/  ISETP.LT.AND P2, PT, R31, UR4, !P0 ;  /* 0x000000041f007c0c */ /* 0x000fe2000c741270 */
[----:B------:R-:W-:Y:S01]  /*20290*/  ULDC UR4, c[0x0][0x248] ;  /* 0x0000920000047ab9 */ /* 0x000fe20000000800 */
[----:B------:R-:W-:Y:S02]  /*202a0*/  PRMT R75, R75, 0x7773, RZ ;  /* 0x000077734b4b7816 */ /* 0x000fe400000000ff */
[C---:B------:R-:W-:Y:S01]  /*202b0*/  LEA.HI.X.SX32 R31, R36.reuse, R3, 0x1, P4 ;  /* 0x00000003241f7211 */ /* 0x040fe200020f0eff */
[----:B------:R-:W-:Y:S01]  /*202c0*/  VIADD R36, R36, UR4 ;  /* 0x0000000424247c36 */ /* 0x000fe20008000000 */
[----:B------:R-:W-:-:S03]  /*202d0*/  ULDC UR4, c[0x0][0x248] ;  /* 0x0000920000047ab9 */ /* 0x000fc60000000800 */
[----:B------:R4:W-:Y:S01]  /*202e0*/  @P3 STG.E.U8 desc[UR14][R30.64], R75 ;  /* 0x0000004b1e003986 */ /* 0x0009e2000c10110e */
[CC--:B0-----:R-:W-:Y:S01]  /*202f0*/  IADD3 R32, P3, R36.reuse, R2.reuse, RZ ;  /* 0x0000000224207210 */ /* 0x0c1fe20007f7e0ff */
[C---:B---3--:R-:W-:Y:S01]  /*20300*/  VIADD R7, R36.reuse, UR4 ;  /* 0x0000000424077c36 */ /* 0x048fe20008000000 */
        /* <DEDUP_REMOVED lines=18> */
[----:B------:R-:W-:Y:S01]  /*20430*/  PRMT R37, R69, 0x7770, RZ ;  /* 0x0000777045257816 */ /* 0x000fe200000000ff */
[----:B------:R-:W-:Y:S01]  /*20440*/  @P5 STG.E.U8 desc[UR14][R34.64], R39 ;  /* 0x0000002722005986 */ /* 0x000fe2000c10110e */
[----:B------:R-:W-:-:S03]  /*20450*/  ULDC UR4, c[0x0][0x248] ;  /* 0x0000920000047ab9 */ /* 0x000fc60000000800 */
[----:B------:R3:W-:Y:S01]  /*20460*/  @P2 STG.E.U8 desc[UR14][R28.64], R37 ;  /* 0x000000251c002986 */ /* 0x0007e2000c10110e */
[CC--:B----4-:R-:W-:Y:S01]  /*20470*/  IADD3 R30, P2, R27.reuse, R2.reuse, RZ ;  /* 0x000000021b1e7210 */ /* 0x0d0fe20007f5e0ff */
[C---:B------:R-:W-:Y:S01]  /*20480*/  VIADD R7, R27.reuse, UR4 ;  /* 0x000000041b077c36 */ /* 0x040fe20008000000 */
[----:B------:R-:W-:Y:S02]  /*20490*/  ULDC UR4, c[0x0][0x22c] ;  /* 0x00008b0000047ab9 */ /* 0x000fe40000000800 */
[----:B------:R-:W-:Y:S02]  /*204a0*/  LEA.HI.X.SX32 R31, R27, R3, 0x1, P2 ;  /* 0x000000031b1f7211 */ /* 0x000fe400010f0eff */
[----:B------:R-:W-:Y:S02]  /*204b0*/  PRMT R27, R69, 0x7771, RZ ;  /* 0x00007771451b7816 */ /* 0x000fe400000000ff */
[----:B0-----:R-:W-:-:S03]  /*204c0*/  IADD3 R32, P2, R7, R2, RZ ;  /* 0x0000000207207210 */ /* 0x001fc60007f5e0ff */
[----:B------:R0:W-:Y:S01]  /*204d0*/  @P4 STG.E.U8 desc[UR14][R30.64], R27 ;  /* 0x0000001b1e004986 */ /* 0x0001e2000c10110e */
[----:B------:R-:W-:Y:S01]  /*204e0*/  ISETP.LT.AND P4, PT, R26, UR4, !P0 ;  /* 0x000000041a007c0c */ /* 0x000fe2000c781270 */
[----:B------:R-:W-:Y:S01]  /*204f0*/  ULDC UR4, c[0x0][0x248] ;  /* 0x0000920000047ab9 */ /* 0x000fe20000000800 */
[----:B------:R-:W-:Y:S01]  /*20500*/  ISETP.LT.AND P6, PT, R25, UR5, !P0 ;  /* 0x0000000519007c0c */ /* 0x000fe2000c7c1270 */
[----:B------:R-:W-:Y:S01]  /*20510*/  ULDC UR5, c[0x0][0x22c] ;  /* 0x00008b0000057ab9 */ /* 0x000fe20000000800 */
[CC--:B------:R-:W-:Y:S01]  /*20520*/  LEA.HI.X.SX32 R33, R7.reuse, R3.reuse, 0x1, P2 ;  /* 0x0000000307217211 */ /* 0x0c0fe200010f0eff */
[----:B------:R-:W-:Y:S01]  /*20530*/  VIADD R7, R7, UR4 ;  /* 0x0000000407077c36 */ /* 0x000fe20008000000 */
[----:B---3--:R-:W-:Y:S01]  /*20540*/  PRMT R29, R70, 0x7770, RZ ;  /* 0x00007770461d7816 */ /* 0x008fe200000000ff */
[----:B------:R-:W-:Y:S01]  /*20550*/  ULDC UR4, c[0x0][0x248] ;  /* 0x0000920000047ab9 */ /* 0x000fe20000000800 */
[----:B------:R-:W-:Y:S01]  /*20560*/  ISETP.LT.AND P5, PT, R22, UR5, !P0 ;  /* 0x0000000516007c0c */ /* 0x000fe2000c7a1270 */
[----:B------:R-:W-:Y:S01]  /*20570*/  ULDC UR5, c[0x0][0x22c] ;  /* 0x00008b0000057ab9 */ /* 0x000fe20000000800 */
[C---:B------:R-:W-:Y:S01]  /*20580*/  VIADD R22, R7.reuse, UR4 ;  /* 0x0000000407167c36 */ /* 0x040fe20008000000 */
[----:B------:R-:W-:Y:S01]  /*20590*/  ISETP.LT.AND P2, PT, R24, UR5, !P0 ;  /* 0x0000000518007c0c */ /* 0x000fe2000c741270 */
[----:B------:R3:W-:Y:S01]  /*205a0*/  @P3 STG.E.U8 desc[UR14][R32.64], R29 ;  /* 0x0000001d20003986 */ /* 0x0007e2000c10110e */
[CC--:B------:R-:W-:Y:S01]  /*205b0*/  IADD3 R24, P3, R7.reuse, R2.reuse, RZ ;  /* 0x0000000207187210 */ /* 0x0c0fe20007f7e0ff */
[----:B------:R-:W-:Y:S01]  /*205c0*/  ULDC UR4, c[0x0][0x248] ;  /* 0x0000920000047ab9 */ /* 0x000fe20000000800 */
[----:B------:R-:W-:Y:S01]  /*205d0*/  PRMT R35, R70, 0x7771, RZ ;  /* 0x0000777146237816 */ /* 0x000fe200000000ff */
[----:B------:R-:W-:Y:S01]  /*205e0*/  ULDC UR5, c[0x0][0x22c] ;  /* 0x00008b0000057ab9 */ /* 0x000fe20000000800 */
[----:B------:R-:W-:Y:S01]  /*205f0*/  LEA.HI.X.SX32 R25, R7, R3, 0x1, P3 ;  /* 0x0000000307197211 */ /* 0x000fe200018f0eff */
[C---:B------:R-:W-:Y:S01]  /*20600*/  VIADD R7, R22.reuse, UR4 ;  /* 0x0000000416077c36 */ /* 0x040fe20008000000 */
[----:B------:R-:W-:Y:S01]  /*20610*/  IADD3 R26, P3, R22, R2, RZ ;  /* 0x00000002161a7210 */ /* 0x000fe20007f7e0ff */
[----:B------:R-:W-:-:S02]  /*20620*/  ULDC UR4, c[0x0][0x248] ;  /* 0x0000920000047ab9 */ /* 0x000fc40000000800 */
[----:B------:R4:W-:Y:S01]  /*20630*/  @P6 STG.E.U8 desc[UR14][R24.64], R35 ;  /* 0x0000002318006986 */ /* 0x0009e2000c10110e */
[-C--:B0-----:R-:W-:Y:S02]  /*20640*/  LEA.HI.X.SX32 R27, R22, R3.reuse, 0x1, P3 ;  /* 0x00000003161b7211 */ /* 0x081fe400018f0eff */
        /* <DEDUP_REMOVED lines=10> */
[----:B----4-:R-:W-:-:S04]  /*206f0*/  IADD3 R24, P4, R7, R2, RZ ;  /* 0x0000000207187210 */ /* 0x010fc80007f9e0ff */
[CC--:B------:R-:W-:Y:S01]  /*20700*/  LEA.HI.X.SX32 R25, R7.reuse, R3.reuse, 0x1, P4 ;  /* 0x0000000307197211 */ /* 0x0c0fe200020f0eff */
[----:B0-----:R-:W-:Y:S01]  /*20710*/  VIADD R26, R7, UR4 ;  /* 0x00000004071a7c36 */ /* 0x001fe20008000000 */
        /* <DEDUP_REMOVED lines=13> */
[CC--:B---3--:R-:W-:Y:S01]  /*207f0*/  IADD3 R22, P3, R26.reuse, R2.reuse, RZ ;  /* 0x000000021a167210 */ /* 0x0c8fe20007f7e0ff */
        /* <DEDUP_REMOVED lines=12> */
[----:B------:R-:W-:Y:S01]  /*208c0*/  @P6 STG.E.U8 desc[UR14][R22.64], R29 ;  /* 0x0000001d16006986 */ /* 0x000fe2000c10110e */
[----:B------:R-:W-:Y:S01]  /*208d0*/  ISETP.LT.AND P3, PT, R18, UR5, !P0 ;  /* 0x0000000512007c0c */ /* 0x000fe2000c761270 */
[----:B------:R-:W-:Y:S01]  /*208e0*/  ULDC UR5, c[0x0][0x22c] ;  /* 0x00008b0000057ab9 */ /* 0x000fe20000000800 */
[----:B------:R-:W-:-:S02]  /*208f0*/  IADD3 R18, P6, R17, R2, RZ ;  /* 0x0000000211127210 */ /* 0x000fc40007fde0ff */
[----:B------:R-:W-:Y:S02]  /*20900*/  PRMT R69, R69, 0x7773, RZ ;  /* 0x0000777345457816 */ /* 0x000fe400000000ff */
[C---:B------:R-:W-:Y:S01]  /*20910*/  LEA.HI.X.SX32 R19, R17.reuse, R3, 0x1, P6 ;  /* 0x0000000311137211 */ /* 0x040fe200030f0eff */
[----:B------:R-:W-:Y:S01]  /*20920*/  VIADD R17, R17, UR4 ;  /* 0x0000000411117c36 */ /* 0x000fe20008000000 */
[----:B----4-:R-:W-:Y:S01]  /*20930*/  PRMT R27, R70, 0x7772, RZ ;  /* 0x00007772461b7816 */ /* 0x010fe200000000ff */
[----:B------:R0:W-:Y:S01]  /*20940*/  @P5 STG.E.U8 desc[UR14][R24.64], R69 ;  /* 0x0000004518005986 */ /* 0x0001e2000c10110e */
[----:B------:R-:W-:-:S03]  /*20950*/  ULDC UR4, c[0x0][0x248] ;  /* 0x0000920000047ab9 */ /* 0x000fc60000000800 */
[----:B------:R3:W-:Y:S01]  /*20960*/  @P2 STG.E.U8 desc[UR14][R18.64], R27 ;  /* 0x0000001b12002986 */ /* 0x0007e2000c10110e */
[CC--:B------:R-:W-:Y:S01]  /*20970*/  IADD3 R20, P2, R17.reuse, R2.reuse, RZ ;  /* 0x0000000211147210 */ /* 0x0c0fe20007f5e0ff */
[C---:B------:R-:W-:Y:S01]  /*20980*/  VIADD R7, R17.reuse, UR4 ;  /* 0x0000000411077c36 */ /* 0x040fe20008000000 */
[----:B------:R-:W-:Y:S01]  /*20990*/  ISETP.LT.AND P6, PT, R14, UR5, !P0 ;  /* 0x000000050e007c0c */ /* 0x000fe2000c7c1270 */
[----:B------:R-:W-:Y:S01]  /*209a0*/  ULDC UR4, c[0x0][0x22c] ;  /* 0x00008b0000047ab9 */ /* 0x000fe20000000800 */
[----:B------:R-:W-:Y:S01]  /*209b0*/  LEA.HI.X.SX32 R21, R17, R3, 0x1, P2 ;  /* 0x0000000311157211 */ /* 0x000fe200010f0eff */
[----:B------:R-:W-:Y:S01]  /*209c0*/  ULDC UR5, c[0x0][0x22c] ;  /* 0x00008b0000057ab9 */ /* 0x000fe20000000800 */
[----:B0-----:R-:W-:Y:S02]  /*209d0*/  PRMT R25, R70, 0x7773, RZ ;  /* 0x0000777346197816 */ /* 0x001fe400000000ff */
[----:B------:R-:W-:-:S03]  /*209e0*/  IADD3 R14, P2, R7, R2, RZ ;  /* 0x00000002070e7210 */ /* 0x000fc60007f5e0ff */
[----:B------:R1:W-:Y:S01]  /*209f0*/  @P4 STG.E.U8 desc[UR14][R20.64], R25 ;  /* 0x0000001914004986 */ /* 0x0003e2000c10110e */
[----:B------:R-:W-:Y:S01]  /*20a00*/  ISETP.LT.AND P4, PT, R15, UR4, !P0 ;  /* 0x000000040f007c0c */ /* 0x000fe2000c781270 */
[----:B------:R-:W-:Y:S01]  /*20a10*/  ULDC UR4, c[0x0][0x248] ;  /* 0x0000920000047ab9 */ /* 0x000fe20000000800 */
[CC--:B------:R-:W-:Y:S01]  /*20a20*/  LEA.HI.X.SX32 R15, R7.reuse, R3.reuse, 0x1, P2 ;  /* 0x00000003070f7211 */ /* 0x0c0fe200010f0eff */
[----:B------:R-:W-:Y:S01]  /*20a30*/  VIADD R7, R7, UR4 ;  /* 0x0000000407077c36 */ /* 0x000fe20008000000 */
[----:B------:R-:W-:Y:S01]  /*20a40*/  PRMT R23, R71, 0x7772, RZ ;  /* 0x0000777247177816 */ /* 0x000fe200000000ff */
[----:B------:R-:W-:Y:S01]  /*20a50*/  ULDC UR4, c[0x0][0x248] ;  /* 0x0000920000047ab9 */ /* 0x000fe20000000800 */
[----:B------:R-:W-:Y:S01]  /*20a60*/  ISETP.LT.AND P5, PT, R16, UR5, !P0 ;  /* 0x0000000510007c0c */ /* 0x000fe2000c7a1270 */
[----:B------:R-:W-:Y:S02]  /*20a70*/  ULDC UR5, c[0x0][0x22c] ;  /* 0x00008b0000057ab9 */ /* 0x000fe40000000800 */
        /* <DEDUP_REMOVED lines=9> */
[----:B---3--:R-:W-:Y:S01]  /*20b10*/  IADD3 R18, P3, R13, R2, RZ ;  /* 0x000000020d127210 */ /* 0x008fe20007f7e0ff */
[----:B------:R-:W-:-:S02]  /*20b20*/  ULDC UR4, c[0x0][0x248] ;  /* 0x0000920000047ab9 */ /* 0x000fc40000000800 */
[----:B------:R3:W-:Y:S01]  /*20b30*/  @P6 STG.E.U8 desc[UR14][R16.64], R71 ;  /* 0x0000004710006986 */ /* 0x0007e2000c10110e */
[-C--:B------:R-:W-:Y:S02]  /*20b40*/  LEA.HI.X.SX32 R19, R13, R3.reuse, 0x1, P3 ;  /* 0x000000030d137211 */ /* 0x080fe400018f0eff */
[----:B------:R-:W-:Y:S01]  /*20b50*/  ISETP.LT.AND P3, PT, R12, UR5, !P0 ;  /* 0x000000050c007c0c */ /* 0x000fe2000c761270 */
[----:B------:R-:W-:Y:S01]  /*20b60*/  ULDC UR5, c[0x0][0x22c] ;  /* 0x00008b0000057ab9 */ /* 0x000fe20000000800 */
[C---:B------:R-:W-:Y:S02]  /*20b70*/  IADD3 R12, P6, R7.reuse, R2, RZ ;  /* 0x00000002070c7210 */ /* 0x040fe40007fde0ff */
[C---:B-1----:R-:W-:Y:S02]  /*20b80*/  PRMT R25, R60.reuse, 0x7770, RZ ;  /* 0x000077703c197816 */ /* 0x042fe400000000ff */
[C---:B------:R-:W-:Y:S01]  /*20b90*/  LEA.HI.X.SX32 R13, R7.reuse, R3, 0x1, P6 ;  /* 0x00000003070d7211 */ /* 0x040fe200030f0eff */
[----:B------:R-:W-:Y:S01]  /*20ba0*/  VIADD R7, R7, UR4 ;  /* 0x0000000407077c36 */ /* 0x000fe20008000000 */
[----:B------:R-:W-:Y:S01]  /*20bb0*/  PRMT R21, R60, 0x7771, RZ ;  /* 0x000077713c157816 */ /* 0x000fe200000000ff */
[----:B------:R-:W-:Y:S01]  /*20bc0*/  @P5 STG.E.U8 desc[UR14][R18.64], R25 ;  /* 0x0000001912005986 */ /* 0x000fe2000c10110e */
[----:B------:R-:W-:Y:S01]  /*20bd0*/  ULDC UR4, c[0x0][0x248] ;  /* 0x0000920000047ab9 */ /* 0x000fe20000000800 */
[----:B------:R-:W-:-:S02]  /*20be0*/  ISETP.LT.AND P6, PT, R10, UR5, !P0 ;  /* 0x000000050a007c0c */ /* 0x000fc4000c7c1270 */
[----:B------:R1:W-:Y:S01]  /*20bf0*/  @P4 STG.E.U8 desc[UR14][R12.64], R21 ;  /* 0x000000150c004986 */ /* 0x0003e2000c10110e */
[CC--:B0-----:R-:W-:Y:S01]  /*20c00*/  IADD3 R14, P4, R7.reuse, R2.reuse, RZ ;  /* 0x00000002070e7210 */ /* 0x0c1fe20007f9e0ff */
[----:B------:R-:W-:Y:S01]  /*20c10*/  VIADD R10, R7, UR4 ;  /* 0x00000004070a7c36 */ /* 0x000fe20008000000 */
[----:B------:R-:W-:Y:S01]  /*20c20*/  ULDC UR5, c[0x0][0x22c] ;  /* 0x00008b0000057ab9 */ /* 0x000fe20000000800 */
[----:B---3--:R-:W-:Y:S01]  /*20c30*/  PRMT R17, R61, 0x7770, RZ ;  /* 0x000077703d117816 */ /* 0x008fe200000000ff */
[----:B------:R-:W-:Y:S01]  /*20c40*/  ULDC UR4, c[0x0][0x22c] ;  /* 0x00008b0000047ab9 */ /* 0x000fe20000000800 */
[-C--:B------:R-:W-:Y:S02]  /*20c50*/  LEA.HI.X.SX32 R15, R7, R3.reuse, 0x1, P4 ;  /* 0x00000003070f7211 */ /* 0x080fe400020f0eff */
[----:B------:R-:W-:Y:S01]  /*20c60*/  ISETP.LT.AND P5, PT, R6, UR5, !P0 ;  /* 0x0000000506007c0c */ /* 0x000fe2000c7a1270 */
[----:B------:R-:W-:Y:S01]  /*20c70*/  ULDC UR5, c[0x0][0x22c] ;  /* 0x00008b0000057ab9 */ /* 0x000fe20000000800 */
[C---:B------:R-:W-:Y:S01]  /*20c80*/  IADD3 R6, P4, R10.reuse, R2, RZ ;  /* 0x000000020a067210 */ /* 0x040fe20007f9e0ff */
[----:B------:R0:W-:Y:S01]  /*20c90*/  @P2 STG.E.U8 desc[UR14][R14.64], R17 ;  /* 0x000000110e002986 */ /* 0x0001e2000c10110e */
[----:B------:R-:W-:Y:S01]  /*20ca0*/  ISETP.LT.AND P2, PT, R11, UR4, !P0 ;  /* 0x000000040b007c0c */ /* 0x000fe2000c741270 */
[----:B------:R-:W-:Y:S01]  /*20cb0*/  ULDC UR4, c[0x0][0x248] ;  /* 0x0000920000047ab9 */ /* 0x000fe20000000800 */
[----:B------:R-:W-:-:S02]  /*20cc0*/  LEA.HI.X.SX32 R7, R10, R3, 0x1, P4 ;  /* 0x000000030a077211 */ /* 0x000fc400020f0eff */
[----:B-1----:R-:W-:Y:S02]  /*20cd0*/  PRMT R21, R61, 0x7771, RZ ;  /* 0x000077713d157816 */ /* 0x002fe400000000ff */
[----:B------:R-:W-:Y:S01]  /*20ce0*/  ISETP.LT.AND P4, PT, R9, UR5, !P0 ;  /* 0x0000000509007c0c */ /* 0x000fe2000c781270 */
[----:B------:R-:W-:Y:S01]  /*20cf0*/  VIADD R9, R10, UR4 ;  /* 0x000000040a097c36 */ /* 0x000fe20008000000 */
[----:B------:R-:W-:Y:S01]  /*20d00*/  ULDC UR4, c[0x0][0x248] ;  /* 0x0000920000047ab9 */ /* 0x000fe20000000800 */
[----:B------:R1:W-:Y:S01]  /*20d10*/  @P3 STG.E.U8 desc[UR14][R6.64], R21 ;  /* 0x0000001506003986 */ /* 0x0003e2000c10110e */
[C---:B------:R-:W-:Y:S01]  /*20d20*/  PRMT R19, R62.reuse, 0x7770, RZ ;  /* 0x000077703e137816 */ /* 0x040fe200000000ff */
[C---:B------:R-:W-:Y:S01]  /*20d30*/  VIADD R13, R9.reuse, UR4 ;  /* 0x00000004090d7c36 */ /* 0x040fe20008000000 */
[CC--:B------:R-:W-:Y:S01]  /*20d40*/  IADD3 R10, P3, R9.reuse, R2.reuse, RZ ;  /* 0x00000002090a7210 */ /* 0x0c0fe20007f7e0ff */
        /* <DEDUP_REMOVED lines=8> */
[-C--:B-1----:R-:W-:Y:S02]  /*20dd0*/  IADD3 R6, P6, R9, R2.reuse, RZ ;  /* 0x0000000209067210 */ /* 0x082fe40007fde0ff */
[-C--:B------:R-:W-:Y:S02]  /*20de0*/  LEA.HI.X.SX32 R13, R13, R3.reuse, 0x1, P3 ;  /* 0x000000030d0d7211 */ /* 0x080fe400018f0eff */
[CC--:B------:R-:W-:Y:S01]  /*20df0*/  LEA.HI.X.SX32 R7, R9.reuse, R3.reuse, 0x1, P6 ;  /* 0x0000000309077211 */ /* 0x0c0fe200030f0eff */
[----:B------:R-:W-:Y:S01]  /*20e00*/  VIADD R9, R9, UR4 ;  /* 0x0000000409097c36 */ /* 0x000fe20008000000 */
[----:B------:R-:W-:Y:S01]  /*20e10*/  PRMT R15, R63, 0x7770, RZ ;  /* 0x000077703f0f7816 */ /* 0x000fe200000000ff */
[----:B------:R-:W-:Y:S01]  /*20e20*/  @P5 STG.E.U8 desc[UR14][R12.64], R17 ;  /* 0x000000110c005986 */ /* 0x000fe2000c10110e */
[----:B------:R-:W-:Y:S01]  /*20e30*/  ISETP.LT.AND P3, PT, R8, UR5, !P0 ;  /* 0x0000000508007c0c */ /* 0x000fe2000c761270 */
[----:B------:R-:W-:Y:S01]  /*20e40*/  ULDC UR4, c[0x0][0x248] ;  /* 0x0000920000047ab9 */ /* 0x000fe20000000800 */
[----:B------:R-:W-:Y:S01]  /*20e50*/  ULDC UR5, c[0x0][0x22c] ;  /* 0x00008b0000057ab9 */ /* 0x000fe20000000800 */
[----:B------:R1:W-:Y:S01]  /*20e60*/  @P2 STG.E.U8 desc[UR14][R6.64], R15 ;  /* 0x0000000f06002986 */ /* 0x0003e2000c10110e */
[C---:B------:R-:W-:Y:S01]  /*20e70*/  IADD3 R8, P2, R9.reuse, R2, RZ ;  /* 0x0000000209087210 */ /* 0x040fe20007f5e0ff */
[----:B0-----:R-:W-:Y:S01]  /*20e80*/  VIADD R10, R9, UR4 ;  /* 0x00000004090a7c36 */ /* 0x001fe20008000000 */
[----:B------:R-:W-:Y:S01]  /*20e90*/  ISETP.LT.AND P6, PT, R5, UR5, !P0 ;  /* 0x0000000505007c0c */ /* 0x000fe2000c7c1270 */
[----:B------:R-:W-:Y:S01]  /*20ea0*/  ULDC UR5, c[0x0][0x22c] ;  /* 0x00008b0000057ab9 */ /* 0x000fe20000000800 */
[----:B------:R-:W-:Y:S01]  /*20eb0*/  LEA.HI.X.SX32 R9, R9, R3, 0x1, P2 ;  /* 0x0000000309097211 */ /* 0x000fe200010f0eff */
[----:B------:R-:W-:Y:S01]  /*20ec0*/  ULDC UR4, c[0x0][0x22c] ;  /* 0x00008b0000047ab9 */ /* 0x000fe20000000800 */
[----:B------:R-:W-:-:S02]  /*20ed0*/  PRMT R11, R63, 0x7771, RZ ;  /* 0x000077713f0b7816 */ /* 0x000fc400000000ff */
        /* <DEDUP_REMOVED lines=8> */
[----:B-1----:R-:W-:Y:S01]  /*20f60*/  PRMT R15, R60, 0x7772, RZ ;  /* 0x000077723c0f7816 */ /* 0x002fe200000000ff */
[----:B------:R-:W-:-:S04]  /*20f70*/  ULDC UR4, c[0x0][0x248] ;  /* 0x0000920000047ab9 */ /* 0x000fc80000000800 */
[----:B------:R1:W-:Y:S01]  /*20f80*/  @P3 STG.E.U8 desc[UR14][R4.64], R15 ;  /* 0x0000000f04003986 */ /* 0x0003e2000c10110e */
[CC--:B------:R-:W-:Y:S01]  /*20f90*/  IADD3 R6, P3, R10.reuse, R2.reuse, RZ ;  /* 0x000000020a067210 */ /* 0x0c0fe20007f7e0ff */
[----:B0-----:R-:W-:Y:S01]  /*20fa0*/  VIADD R9, R10, UR4 ;  /* 0x000000040a097c36 */ /* 0x001fe20008000000 */
[----:B------:R-:W-:Y:S01]  /*20fb0*/  ULDC UR4, c[0x0][0x248] ;  /* 0x0000920000047ab9 */ /* 0x000fe20000000800 */
[----:B------:R-:W-:Y:S02]  /*20fc0*/  PRMT R13, R60, 0x7773, RZ ;  /* 0x000077733c0d7816 */ /* 0x000fe400000000ff */
[----:B------:R-:W-:Y:S01]  /*20fd0*/  LEA.HI.X.SX32 R7, R10, R3, 0x1, P3 ;  /* 0x000000030a077211 */ /* 0x000fe200018f0eff */
[C---:B------:R-:W-:Y:S01]  /*20fe0*/  VIADD R10, R9.reuse, UR4 ;  /* 0x00000004090a7c36 */ /* 0x040fe20008000000 */
[-C--:B------:R-:W-:Y:S01]  /*20ff0*/  IADD3 R8, P3, R9, R2.reuse, RZ ;  /* 0x0000000209087210 */ /* 0x080fe20007f7e0ff */
[----:B------:R-:W-:Y:S02]  /*21000*/  ULDC UR4, c[0x0][0x248] ;  /* 0x0000920000047ab9 */ /* 0x000fe40000000800 */
[----:B------:R0:W-:Y:S01]  /*21010*/  @P6 STG.E.U8 desc[UR14][R6.64], R13 ;  /* 0x0000000d06006986 */ /* 0x0001e2000c10110e */
[----:B-1----:R-:W-:-:S02]  /*21020*/  IADD3 R4, P6, R10, R2, RZ ;  /* 0x000000020a047210 */ /* 0x002fc40007fde0ff */
[----:B------:R-:W-:Y:S02]  /*21030*/  PRMT R11, R61, 0x7772, RZ ;  /* 0x000077723d0b7816 */ /* 0x000fe400000000ff */
[-C--:B------:R-:W-:Y:S02]  /*21040*/  LEA.HI.X.SX32 R9, R9, R3.reuse, 0x1, P3 ;  /* 0x0000000309097211 */ /* 0x080fe400018f0eff */
[C---:B------:R-:W-:Y:S01]  /*21050*/  LEA.HI.X.SX32 R5, R10.reuse, R3, 0x1, P6 ;  /* 0x000000030a057211 */ /* 0x040fe200030f0eff */
[----:B------:R-:W-:Y:S01]  /*21060*/  VIADD R10, R10, UR4 ;  /* 0x000000040a0a7c36 */ /* 0x000fe20008000000 */
[----:B------:R-:W-:Y:S02]  /*21070*/  PRMT R61, R61, 0x7773, RZ ;  /* 0x000077733d3d7816 */ /* 0x000fe400000000ff */
[----:B------:R-:W-:Y:S01]  /*21080*/  ISETP.LT.AND P2, PT, R161, UR5, !P0 ;  /* 0x00000005a1007c0c */ /* 0x000fe2000c741270 */
[----:B------:R1:W-:Y:S01]  /*21090*/  @P5 STG.E.U8 desc[UR14][R8.64], R11 ;  /* 0x0000000b08005986 */ /* 0x0003e2000c10110e */
[----:B------:R-:W-:Y:S01]  /*210a0*/  ULDC UR4, c[0x0][0x248] ;  /* 0x0000920000047ab9 */ /* 0x000fe20000000800 */
[----:B------:R-:W-:-:S02]  /*210b0*/  ULDC UR5, c[0x0][0x22c] ;  /* 0x00008b0000057ab9 */ /* 0x000fc40000000800 */
[----:B------:R3:W-:Y:S01]  /*210c0*/  @P4 STG.E.U8 desc[UR14][R4.64], R61 ;  /* 0x0000003d04004986 */ /* 0x0007e2000c10110e */
[C---:B0-----:R-:W-:Y:S02]  /*210d0*/  IADD3 R6, P4, R10.reuse, R2, RZ ;  /* 0x000000020a067210 */ /* 0x041fe40007f9e0ff */
[----:B------:R-:W-:Y:S01]  /*210e0*/  ISETP.LT.AND P3, PT, R163, UR5, !P0 ;  /* 0x00000005a3007c0c */ /* 0x000fe2000c761270 */
[----:B------:R-:W-:Y:S01]  /*210f0*/  ULDC UR5, c[0x0][0x22c] ;  /* 0x00008b0000057ab9 */ /* 0x000fe20000000800 */
[----:B------:R-:W-:Y:S02]  /*21100*/  LEA.HI.X.SX32 R7, R10, R3, 0x1, P4 ;  /* 0x000000030a077211 */ /* 0x000fe400020f0eff */
[----:B------:R-:W-:Y:S01]  /*21110*/  PRMT R13, R62, 0x7772, RZ ;  /* 0x000077723e0d7816 */ /* 0x000fe200000000ff */
[----:B-1----:R-:W-:Y:S01]  /*21120*/  VIADD R11, R10, UR4 ;  /* 0x000000040a0b7c36 */ /* 0x002fe20008000000 */
[----:B------:R-:W-:-:S03]  /*21130*/  ULDC UR4, c[0x0][0x22c] ;  /* 0x00008b0000047ab9 */ /* 0x000fc60000000800 */
[----:B------:R0:W-:Y:S01]  /*21140*/  @P2 STG.E.U8 desc[UR14][R6.64], R13 ;  /* 0x0000000d06002986 */ /* 0x0001e2000c10110e */
[----:B------:R-:W-:Y:S02]  /*21150*/  IADD3 R8, P6, R11, R2, RZ ;  /* 0x000000020b087210 */ /* 0x000fe40007fde0ff */
[----:B------:R-:W-:Y:S01]  /*21160*/  ISETP.LT.AND P2, PT, R169, UR4, !P0 ;  /* 0x00000004a9007c0c */ /* 0x000fe2000c741270 */
[----:B------:R-:W-:Y:S01]  /*21170*/  ULDC UR4, c[0x0][0x248] ;  /* 0x0000920000047ab9 */ /* 0x000fe20000000800 */
[C---:B------:R-:W-:Y:S01]  /*21180*/  LEA.HI.X.SX32 R9, R11.reuse, R3, 0x1, P6 ;  /* 0x000000030b097211 */ /* 0x040fe200030f0eff */
[----:B------:R-:W-:Y:S01]  /*21190*/  VIADD R11, R11, UR4 ;  /* 0x000000040b0b7c36 */ /* 0x000fe20008000000 */
[----:B------:R-:W-:Y:S01]  /*211a0*/  PRMT R15, R62, 0x7773, RZ ;  /* 0x000077733e0f7816 */ /* 0x000fe200000000ff */
[----:B------:R-:W-:Y:S01]  /*211b0*/  ULDC UR4, c[0x0][0x248] ;  /* 0x0000920000047ab9 */ /* 0x000fe20000000800 */
[----:B------:R-:W-:Y:S01]  /*211c0*/  ISETP.LT.AND P5, PT, R165, UR5, !P0 ;  /* 0x00000005a5007c0c */ /* 0x000fe2000c7a1270 */
[----:B------:R-:W-:-:S02]  /*211d0*/  ULDC UR5, c[0x0][0x22c] ;  /* 0x00008b0000057ab9 */ /* 0x000fc40000000800 */
[----:B------:R1:W-:Y:S01]  /*211e0*/  @P3 STG.E.U8 desc[UR14][R8.64], R15 ;  /* 0x0000000f08003986 */ /* 0x0003e2000c10110e */
[CC--:B---3--:R-:W-:Y:S01]  /*211f0*/  IADD3 R4, P3, R11.reuse, R2.reuse, RZ ;  /* 0x000000020b047210 */ /* 0x0c8fe20007f7e0ff */
[C---:B0-----:R-:W-:Y:S01]  /*21200*/  VIADD R7, R11.reuse, UR4 ;  /* 0x000000040b077c36 */ /* 0x041fe20008000000 */
[----:B------:R-:W-:Y:S01]  /*21210*/  ISETP.LT.AND P4, PT, R166, UR5, !P0 ;  /* 0x00000005a6007c0c */ /* 0x000fe2000c781270 */
[----:B------:R-:W-:Y:S01]  /*21220*/  ULDC UR4, c[0x0][0x248] ;  /* 0x0000920000047ab9 */ /* 0x000fe20000000800 */
[----:B------:R-:W-:Y:S01]  /*21230*/  LEA.HI.X.SX32 R5, R11, R3, 0x1, P3 ;  /* 0x000000030b057211 */ /* 0x000fe200018f0eff */
[----:B------:R-:W-:Y:S01]  /*21240*/  ULDC UR5, c[0x0][0x22c] ;  /* 0x00008b0000057ab9 */ /* 0x000fe20000000800 */
[C---:B------:R-:W-:Y:S01]  /*21250*/  IADD3 R6, P3, R7.reuse, R2, RZ ;  /* 0x0000000207067210 */ /* 0x040fe20007f7e0ff */
[----:B------:R-:W-:Y:S01]  /*21260*/  VIADD R10, R7, UR4 ;  /* 0x00000004070a7c36 */ /* 0x000fe20008000000 */
[C---:B------:R-:W-:Y:S01]  /*21270*/  PRMT R13, R63.reuse, 0x7773, RZ ;  /* 0x000077733f0d7816 */ /* 0x040fe200000000ff */
[----:B------:R-:W-:Y:S01]  /*21280*/  ULDC UR4, c[0x0][0x22c] ;  /* 0x00008b0000047ab9 */ /* 0x000fe20000000800 */
[----:B------:R-:W-:-:S02]  /*21290*/  PRMT R63, R63, 0x7772, RZ ;  /* 0x000077723f3f7816 */ /* 0x000fc400000000ff */
[----:B------:R-:W-:Y:S02]  /*212a0*/  LEA.HI.X.SX32 R7, R7, R3, 0x1, P3 ;  /* 0x0000000307077211 */ /* 0x000fe400018f0eff */
[----:B-1----:R-:W-:Y:S01]  /*212b0*/  IADD3 R8, P3, R10, R2, RZ ;  /* 0x000000020a087210 */ /* 0x002fe20007f7e0ff */
[----:B------:R0:W-:Y:S01]  /*212c0*/  @P5 STG.E.U8 desc[UR14][R4.64], R63 ;  /* 0x0000003f04005986 */ /* 0x0001e2000c10110e */
[----:B------:R-:W-:-:S03]  /*212d0*/  PRMT R17, R52, 0x7770, RZ ;  /* 0x0000777034117816 */ /* 0x000fc600000000ff */
        /* <DEDUP_REMOVED lines=9> */
[C---:B0-----:R-:W-:Y:S01]  /*21370*/  IADD3 R4, P2, R10.reuse, R2, RZ ;  /* 0x000000020a047210 */ /* 0x041fe20007f5e0ff */
[----:B-1----:R-:W-:Y:S01]  /*21380*/  VIADD R7, R10, UR4 ;  /* 0x000000040a077c36 */ /* 0x002fe20008000000 */
[----:B------:R-:W-:-:S02]  /*21390*/  ULDC UR4, c[0x0][0x248] ;  /* 0x0000920000047ab9 */ /* 0x000fc40000000800 */
[----:B------:R-:W-:Y:S02]  /*213a0*/  LEA.HI.X.SX32 R5, R10, R3, 0x1, P2 ;  /* 0x000000030a057211 */ /* 0x000fe400010f0eff */
[----:B------:R-:W-:Y:S01]  /*213b0*/  PRMT R15, R52, 0x7771, RZ ;  /* 0x00007771340f7816 */ /* 0x000fe200000000ff */
[----:B------:R-:W-:Y:S01]  /*213c0*/  VIADD R10, R7, UR4 ;  /* 0x00000004070a7c36 */ /* 0x000fe20008000000 */
[----:B------:R-:W-:Y:S01]  /*213d0*/  ISETP.LT.AND P5, PT, R173, UR5, !P0 ;  /* 0x00000005ad007c0c */ /* 0x000fe2000c7a1270 */
[----:B------:R-:W-:Y:S01]  /*213e0*/  ULDC UR4, c[0x0][0x248] ;  /* 0x0000920000047ab9 */ /* 0x000fe20000000800 */
[-C--:B------:R-:W-:Y:S01]  /*213f0*/  IADD3 R6, P2, R7, R2.reuse, RZ ;  /* 0x0000000207067210 */ /* 0x080fe20007f5e0ff */
[----:B------:R0:W-:Y:S01]  /*21400*/  @P6 STG.E.U8 desc[UR14][R4.64], R15 ;  /* 0x0000000f04006986 */ /* 0x0001e2000c10110e */
[----:B---3--:R-:W-:Y:S01]  /*21410*/  IADD3 R8, P6, R10, R2, RZ ;  /* 0x000000020a087210 */ /* 0x008fe20007fde0ff */
[----:B------:R-:W-:Y:S01]  /*21420*/  ULDC UR5, c[0x0][0x22c] ;  /* 0x00008b0000057ab9 */ /* 0x000fe20000000800 */
[----:B------:R-:W-:-:S02]  /*21430*/  PRMT R11, R53, 0x7770, RZ ;  /* 0x00007770350b7816 */ /* 0x000fc400000000ff */
[-C--:B------:R-:W-:Y:S02]  /*21440*/  LEA.HI.X.SX32 R7, R7, R3.reuse, 0x1, P2 ;  /* 0x0000000307077211 */ /* 0x080fe400010f0eff */
[C---:B------:R-:W-:Y:S01]  /*21450*/  LEA.HI.X.SX32 R9, R10.reuse, R3, 0x1, P6 ;  /* 0x000000030a097211 */ /* 0x040fe200030f0eff */
[----:B------:R-:W-:Y:S01]  /*21460*/  VIADD R10, R10, UR4 ;  /* 0x000000040a0a7c36 */ /* 0x000fe20008000000 */
[----:B------:R-:W-:Y:S02]  /*21470*/  PRMT R13, R53, 0x7771, RZ ;  /* 0x00007771350d7816 */ /* 0x000fe400000000ff */
[----:B------:R-:W-:Y:S01]  /*21480*/  ISETP.LT.AND P3, PT, R176, UR5, !P0 ;  /* 0x00000005b0007c0c */ /* 0x000fe2000c761270 */
[----:B------:R1:W-:Y:S01]  /*21490*/  @P5 STG.E.U8 desc[UR14][R6.64], R11 ;  /* 0x0000000b06005986 */ /* 0x0003e2000c10110e */
[----:B------:R-:W-:Y:S01]  /*214a0*/  ULDC UR4, c[0x0][0x248] ;  /* 0x0000920000047ab9 */ /* 0x000fe20000000800 */
[----:B------:R-:W-:Y:S02]  /*214b0*/  ULDC UR5, c[0x0][0x22c] ;  /* 0x00008b0000057ab9 */ /* 0x000fe40000000800 */
[----:B------:R3:W-:Y:S01]  /*214c0*/  @P4 STG.E.U8 desc[UR14][R8.64], R13 ;  /* 0x0000000d08004986 */ /* 0x0007e2000c10110e */
[----:B0-----:R-:W-:-:S02]  /*214d0*/  IADD3 R4, P4, R10, R2, RZ ;  /* 0x000000020a047210 */ /* 0x001fc40007f9e0ff */
        /* <DEDUP_REMOVED lines=16> */
[----:B------:R1:W-:Y:S01]  /*215e0*/  @P2 STG.E.U8 desc[UR14][R6.64], R13 ;  /* 0x0000000d06002986 */ /* 0x0003e2000c10110e */
[CC--:B------:R-:W-:Y:S01]  /*215f0*/  IADD3 R8, P2, R11.reuse, R2.reuse, RZ ;  /* 0x000000020b087210 */ /* 0x0c0fe20007f5e0ff */
[----:B0-----:R-:W-:Y:S01]  /*21600*/  VIADD R5, R11, UR4 ;  /* 0x000000040b057c36 */ /* 0x001fe20008000000 */
[----:B------:R-:W-:Y:S01]  /*21610*/  ULDC UR4, c[0x0][0x248] ;  /* 0x0000920000047ab9 */ /* 0x000fe20000000800 */
[----:B------:R-:W-:Y:S02]  /*21620*/  PRMT R15, R55, 0x7770, RZ ;  /* 0x00007770370f7816 */ /* 0x000fe400000000ff */
[----:B------:R-:W-:Y:S01]  /*21630*/  LEA.HI.X.SX32 R9, R11, R3, 0x1, P2 ;  /* 0x000000030b097211 */ /* 0x000fe200010f0eff */
[----:B------:R-:W-:Y:S01]  /*21640*/  VIADD R10, R5, UR4 ;  /* 0x00000004050a7c36 */ /* 0x000fe20008000000 */
[----:B------:R-:W-:Y:S01]  /*21650*/  ISETP.LT.AND P5, PT, R183, UR5, !P0 ;  /* 0x00000005b7007c0c */ /* 0x000fe2000c7a1270 */
[----:B------:R-:W-:Y:S01]  /*21660*/  ULDC UR4, c[0x0][0x248] ;  /* 0x0000920000047ab9 */ /* 0x000fe20000000800 */
[-C--:B------:R-:W-:Y:S01]  /*21670*/  IADD3 R4, P2, R5, R2.reuse, RZ ;  /* 0x0000000205047210 */ /* 0x080fe20007f5e0ff */
[----:B------:R0:W-:Y:S01]  /*21680*/  @P6 STG.E.U8 desc[UR14][R8.64], R15 ;  /* 0x0000000f08006986 */ /* 0x0001e2000c10110e */
[----:B-1----:R-:W-:Y:S01]  /*21690*/  IADD3 R6, P6, R10, R2, RZ ;  /* 0x000000020a067210 */ /* 0x002fe20007fde0ff */
        /* <DEDUP_REMOVED lines=30> */
[----:B------:R-:W-:Y:S01]  /*21880*/  ULDC UR5, c[0x0][0x22c] ;  /* 0x00008b0000057ab9 */ /* 0x000fe20000000800 */
[CC--:B------:R-:W-:Y:S01]  /*21890*/  IADD3 R6, P2, R11.reuse, R2.reuse, RZ ;  /* 0x000000020b067210 */ /* 0x0c0fe20007f5e0ff */
[----:B0-----:R-:W-:Y:S01]  /*218a0*/  VIADD R9, R11, UR4 ;  /* 0x000000040b097c36 */ /* 0x001fe20008000000 */
[----:B------:R-:W-:Y:S01]  /*218b0*/  ISETP.LT.AND P5, PT, R196, UR5, !P0 ;  /* 0x00000005c4007c0c */ /* 0x000fe2000c7a1270 */
[----:B------:R-:W-:Y:S01]  /*218c0*/  ULDC UR5, c[0x0][0x248] ;  /* 0x0000920000057ab9 */ /* 0x000fe20000000800 */
[----:B------:R-:W-:Y:S01]  /*218d0*/  PRMT R53, R53, 0x7773, RZ ;  /* 0x0000777335357816 */ /* 0x000fe200000000ff */
[----:B------:R-:W-:Y:S01]  /*218e0*/  VIADD R10, R9, UR5 ;  /* 0x00000005090a7c36 */ /* 0x000fe20008000000 */
[----:B------:R-:W-:Y:S01]  /*218f0*/  LEA.HI.X.SX32 R7, R11, R3, 0x1, P2 ;  /* 0x000000030b077211 */ /* 0x000fe200010f0eff */
[----:B------:R-:W-:Y:S01]  /*21900*/  ULDC UR4, c[0x0][0x22c] ;  /* 0x00008b0000047ab9 */ /* 0x000fe20000000800 */
[----:B------:R-:W-:Y:S01]  /*21910*/  IADD3 R8, P2, R9, R2, RZ ;  /* 0x0000000209087210 */ /* 0x000fe20007f5e0ff */
[----:B------:R-:W-:-:S02]  /*21920*/  ULDC UR5, c[0x0][0x22c] ;  /* 0x00008b0000057ab9 */ /* 0x000fc40000000800 */
[----:B------:R0:W-:Y:S01]  /*21930*/  @P6 STG.E.U8 desc[UR14][R6.64], R53 ;  /* 0x0000003506006986 */ /* 0x0001e2000c10110e */
[-C--:B-1----:R-:W-:Y:S02]  /*21940*/  IADD3 R4, P6, R10, R2.reuse, RZ ;  /* 0x000000020a047210 */ /* 0x082fe40007fde0ff */
[-C--:B------:R-:W-:Y:S02]  /*21950*/  LEA.HI.X.SX32 R9, R9, R3.reuse, 0x1, P2 ;  /* 0x0000000309097211 */ /* 0x080fe400010f0eff */
[----:B------:R-:W-:Y:S01]  /*21960*/  ISETP.LT.AND P2, PT, R199, UR4, !P0 ;  /* 0x00000004c7007c0c */ /* 0x000fe2000c741270 */
[----:B------:R-:W-:Y:S01]  /*21970*/  ULDC UR4, c[0x0][0x248] ;  /* 0x0000920000047ab9 */ /* 0x000fe20000000800 */
[----:B------:R-:W-:Y:S02]  /*21980*/  PRMT R11, R54, 0x7772, RZ ;  /* 0x00007772360b7816 */ /* 0x000fe400000000ff */
[C---:B------:R-:W-:Y:S01]  /*21990*/  LEA.HI.X.SX32 R5, R10.reuse, R3, 0x1, P6 ;  /* 0x000000030a057211 */ /* 0x040fe200030f0eff */
[----:B------:R-:W-:Y:S01]  /*219a0*/  VIADD R10, R10, UR4 ;  /* 0x000000040a0a7c36 */ /* 0x000fe20008000000 */
[----:B------:R-:W-:Y:S01]  /*219b0*/  PRMT R15, R54, 0x7773, RZ ;  /* 0x00007773360f7816 */ /* 0x000fe200000000ff */
[----:B------:R-:W-:Y:S01]  /*219c0*/  ULDC UR4, c[0x0][0x248] ;  /* 0x0000920000047ab9 */ /* 0x000fe20000000800 */
[----:B------:R1:W-:Y:S04]  /*219d0*/  @P3 STG.E.U8 desc[UR14][R8.64], R11 ;  /* 0x0000000b08003986 */ /* 0x0003e8000c10110e */
[----:B------:R3:W-:Y:S01]  /*219e0*/  @P4 STG.E.U8 desc[UR14][R4.64], R15 ;  /* 0x0000000f04004986 */ /* 0x0007e2000c10110e */
[C---:B0-----:R-:W-:Y:S01]  /*219f0*/  IADD3 R6, P4, R10.reuse, R2, RZ ;  /* 0x000000020a067210 */ /* 0x041fe20007f9e0ff */
[----:B-1----:R-:W-:-:S03]  /*21a00*/  VIADD R11, R10, UR4 ;  /* 0x000000040a0b7c36 */ /* 0x002fc60008000000 */
[-C--:B------:R-:W-:Y:S01]  /*21a10*/  LEA.HI.X.SX32 R7, R10, R3.reuse, 0x1, P4 ;  /* 0x000000030a077211 */ /* 0x080fe200020f0eff */
[----:B------:R-:W-:Y:S01]  /*21a20*/  ULDC UR4, c[0x0][0x248] ;  /* 0x0000920000047ab9 */ /* 0x000fe20000000800 */
[----:B------:R-:W-:Y:S02]  /*21a30*/  IADD3 R8, P6, R11, R2, RZ ;  /* 0x000000020b087210 */ /* 0x000fe40007fde0ff */
[C---:B------:R-:W-:Y:S02]  /*21a40*/  PRMT R13, R55.reuse, 0x7772, RZ ;  /* 0x00007772370d7816 */ /* 0x040fe400000000ff */
[----:B------:R-:W-:Y:S02]  /*21a50*/  PRMT R55, R55, 0x7773, RZ ;  /* 0x0000777337377816 */ /* 0x000fe400000000ff */
[C---:B------:R-:W-:Y:S01]  /*21a60*/  LEA.HI.X.SX32 R9, R11.reuse, R3, 0x1, P6 ;  /* 0x000000030b097211 */ /* 0x040fe200030f0eff */
[----:B------:R-:W-:Y:S01]  /*21a70*/  VIADD R11, R11, UR4 ;  /* 0x000000040b0b7c36 */ /* 0x000fe20008000000 */
[----:B------:R-:W-:Y:S01]  /*21a80*/  ISETP.LT.AND P3, PT, R201, UR5, !P0 ;  /* 0x00000005c9007c0c */ /* 0x000fe2000c761270 */
[----:B------:R0:W-:Y:S01]  /*21a90*/  @P5 STG.E.U8 desc[UR14][R6.64], R13 ;  /* 0x0000000d06005986 */ /* 0x0001e2000c10110e */
[----:B------:R-:W-:Y:S01]  /*21aa0*/  ULDC UR4, c[0x0][0x248] ;  /* 0x0000920000047ab9 */ /* 0x000fe20000000800 */
[----:B------:R-:W-:-:S02]  /*21ab0*/  ULDC UR5, c[0x0][0x22c] ;  /* 0x00008b0000057ab9 */ /* 0x000fc40000000800 */
[----:B------:R1:W-:Y:S01]  /*21ac0*/  @P2 STG.E.U8 desc[UR14][R8.64], R55 ;  /* 0x0000003708002986 */ /* 0x0003e2000c10110e */
[CC--:B---3--:R-:W-:Y:S01]  /*21ad0*/  IADD3 R4, P2, R11.reuse, R2.reuse, RZ ;  /* 0x000000020b047210 */ /* 0x0c8fe20007f5e0ff */
[----:B------:R-:W-:Y:S01]  /*21ae0*/  VIADD R10, R11, UR4 ;  /* 0x000000040b0a7c36 */ /* 0x000fe20008000000 */
[----:B------:R-:W-:Y:S01]  /*21af0*/  ISETP.LT.AND P4, PT, R203, UR5, !P0 ;  /* 0x00000005cb007c0c */ /* 0x000fe2000c781270 */
[----:B------:R-:W-:Y:S01]  /*21b00*/  ULDC UR4, c[0x0][0x22c] ;  /* 0x00008b0000047ab9 */ /* 0x000fe20000000800 */
[----:B------:R-:W-:Y:S01]  /*21b10*/  LEA.HI.X.SX32 R5, R11, R3, 0x1, P2 ;  /* 0x000000030b057211 */ /* 0x000fe200010f0eff */
[----:B------:R-:W-:Y:S01]  /*21b20*/  ULDC UR5, c[0x0][0x22c] ;  /* 0x00008b0000057ab9 */ /* 0x000fe20000000800 */
[----:B--2---:R-:W-:Y:S02]  /*21b30*/  PRMT R11, R228, 0x7770, RZ ;  /* 0x00007770e40b7816 */ /* 0x004fe400000000ff */
[----:B0-----:R-:W-:-:S03]  /*21b40*/  IADD3 R6, P2, R10, R2, RZ ;  /* 0x000000020a067210 */ /* 0x001fc60007f5e0ff */
        /* <DEDUP_REMOVED lines=10> */
[C---:B-1----:R-:W-:Y:S01]  /*21bf0*/  IADD3 R8, P4, R10.reuse, R2, RZ ;  /* 0x000000020a087210 */ /* 0x042fe20007f9e0ff */
[----:B0-----:R-:W-:Y:S01]  /*21c00*/  VIADD R5, R10, UR4 ;  /* 0x000000040a057c36 */ /* 0x001fe20008000000 */
        /* <DEDUP_REMOVED lines=8> */
[----:B--2---:R-:W-:Y:S01]  /*21c90*/  IADD3 R6, P6, R10, R2, RZ ;  /* 0x000000020a067210 */ /* 0x004fe20007fde0ff */
[----:B------:R-:W-:Y:S01]  /*21ca0*/  ULDC UR5, c[0x0][0x22c] ;  /* 0x00008b0000057ab9 */ /* 0x000fe20000000800 */
[----:B------:R-:W-:Y:S02]  /*21cb0*/  PRMT R11, R229, 0x7771, RZ ;  /* 0x00007771e50b7816 */ /* 0x000fe400000000ff */
[----:B------:R-:W-:-:S02]  /*21cc0*/  LEA.HI.X.SX32 R5, R5, R3, 0x1, P4 ;  /* 0x0000000305057211 */ /* 0x000fc400020f0eff */
        /* <DEDUP_REMOVED lines=21> */
[----:B--2---:R-:W-:Y:S01]  /*21e20*/  PRMT R15, R231, 0x7770, RZ ;  /* 0x00007770e70f7816 */ /* 0x004fe200000000ff */
[----:B------:R-:W-:Y:S01]  /*21e30*/  ULDC UR4, c[0x0][0x248] ;  /* 0x0000920000047ab9 */ /* 0x000fe20000000800 */
[----:B------:R-:W-:Y:S01]  /*21e40*/  ISETP.LT.AND P6, PT, R215, UR5, !P0 ;  /* 0x00000005d7007c0c */ /* 0x000fe2000c7c1270 */
[----:B------:R-:W-:-:S02]  /*21e50*/  ULDC UR5, c[0x0][0x22c] ;  /* 0x00008b0000057ab9 */ /* 0x000fc40000000800 */
[----:B------:R1:W-:Y:S01]  /*21e60*/  @P4 STG.E.U8 desc[UR14][R4.64], R15 ;  /* 0x0000000f04004986 */ /* 0x0003e2000c10110e */
[C---:B------:R-:W-:Y:S01]  /*21e70*/  IADD3 R6, P4, R11.reuse, R2, RZ ;  /* 0x000000020b067210 */ /* 0x040fe20007f9e0ff */
[C---:B0-----:R-:W-:Y:S01]  /*21e80*/  VIADD R9, R11.reuse, UR4 ;  /* 0x000000040b097c36 */ /* 0x041fe20008000000 */
[----:B------:R-:W-:Y:S02]  /*21e90*/  ULDC UR4, c[0x0][0x248] ;  /* 0x0000920000047ab9 */ /* 0x000fe40000000800 */
[----:B------:R-:W-:Y:S01]  /*21ea0*/  LEA.HI.X.SX32 R7, R11, R3, 0x1, P4 ;  /* 0x000000030b077211 */ /* 0x000fe200020f0eff */
[----:B------:R-:W-:Y:S01]  /*21eb0*/  VIADD R10, R9, UR4 ;  /* 0x00000004090a7c36 */ /* 0x000fe20008000000 */
[----:B------:R-:W-:Y:S01]  /*21ec0*/  PRMT R11, R231, 0x7771, RZ ;  /* 0x00007771e70b7816 */ /* 0x000fe200000000ff */
[----:B------:R-:W-:Y:S01]  /*21ed0*/  ULDC UR4, c[0x0][0x248] ;  /* 0x0000920000047ab9 */ /* 0x000fe20000000800 */
[----:B------:R-:W-:Y:S01]  /*21ee0*/  ISETP.LT.AND P3, PT, R216, UR5, !P0 ;  /* 0x00000005d8007c0c */ /* 0x000fe2000c761270 */
[----:B------:R-:W-:-:S02]  /*21ef0*/  ULDC UR5, c[0x0][0x22c] ;  /* 0x00008b0000057ab9 */ /* 0x000fc40000000800 */
[----:B------:R0:W-:Y:S01]  /*21f00*/  @P6 STG.E.U8 desc[UR14][R6.64], R11 ;  /* 0x0000000b06006986 */ /* 0x0001e2000c10110e */
[CC--:B-1----:R-:W-:Y:S02]  /*21f10*/  IADD3 R4, P6, R10.reuse, R2.reuse, RZ ;  /* 0x000000020a047210 */ /* 0x0c2fe40007fde0ff */
[----:B------:R-:W-:Y:S02]  /*21f20*/  IADD3 R8, P4, R9, R2, RZ ;  /* 0x0000000209087210 */ /* 0x000fe40007f9e0ff */
[C---:B------:R-:W-:Y:S01]  /*21f30*/  LEA.HI.X.SX32 R5, R10.reuse, R3, 0x1, P6 ;  /* 0x000000030a057211 */ /* 0x040fe200030f0eff */
[----:B------:R-:W-:Y:S01]  /*21f40*/  VIADD R10, R10, UR4 ;  /* 0x000000040a0a7c36 */ /* 0x000fe20008000000 */
[----:B------:R-:W-:Y:S01]  /*21f50*/  ULDC UR4, c[0x0][0x248] ;  /* 0x0000920000047ab9 */ /* 0x000fe20000000800 */
[----:B------:R-:W-:Y:S01]  /*21f60*/  ISETP.LT.AND P5, PT, R221, UR5, !P0 ;  /* 0x00000005dd007c0c */ /* 0x000fe2000c7a1270 */
[----:B------:R-:W-:Y:S01]  /*21f70*/  ULDC UR5, c[0x0][0x22c] ;  /* 0x00008b0000057ab9 */ /* 0x000fe20000000800 */
[----:B------:R-:W-:-:S02]  /*21f80*/  PRMT R13, R228, 0x7772, RZ ;  /* 0x00007772e40d7816 */ /* 0x000fc400000000ff */
[----:B------:R-:W-:Y:S01]  /*21f90*/  LEA.HI.X.SX32 R9, R9, R3, 0x1, P4 ;  /* 0x0000000309097211 */ /* 0x000fe200020f0eff */
[----:B0-----:R-:W-:Y:S01]  /*21fa0*/  VIADD R11, R10, UR4 ;  /* 0x000000040a0b7c36 */ /* 0x001fe20008000000 */
[----:B------:R-:W-:Y:S01]  /*21fb0*/  PRMT R15, R228, 0x7773, RZ ;  /* 0x00007773e40f7816 */ /* 0x000fe200000000ff */
[----:B------:R-:W-:Y:S01]  /*21fc0*/  ULDC UR4, c[0x0][0x248] ;  /* 0x0000920000047ab9 */ /* 0x000fe20000000800 */
[----:B------:R-:W-:Y:S01]  /*21fd0*/  ISETP.LT.AND P4, PT, R222, UR5, !P0 ;  /* 0x00000005de007c0c */ /* 0x000fe2000c781270 */
[----:B------:R-:W-:Y:S01]  /*21fe0*/  ULDC UR5, c[0x0][0x22c] ;  /* 0x00008b0000057ab9 */ /* 0x000fe20000000800 */
[----:B------:R0:W-:Y:S01]  /*21ff0*/  @P3 STG.E.U8 desc[UR14][R8.64], R13 ;  /* 0x0000000d08003986 */ /* 0x0001e2000c10110e */
[----:B------:R-:W-:Y:S01]  /*22000*/  VIADD R12, R11, UR4 ;  /* 0x000000040b0c7c36 */ /* 0x000fe20008000000 */
[----:B------:R-:W-:Y:S01]  /*22010*/  ISETP.LT.AND P3, PT, R225, UR5, !P0 ;  /* 0x00000005e1007c0c */ /* 0x000fe2000c761270 */
[----:B------:R-:W-:Y:S01]  /*22020*/  ULDC UR5, c[0x0][0x248] ;  /* 0x0000920000057ab9 */ /* 0x000fe20000000800 */
[----:B------:R1:W-:Y:S01]  /*22030*/  @P2 STG.E.U8 desc[UR14][R4.64], R15 ;  /* 0x0000000f04002986 */ /* 0x0003e2000c10110e */
[----:B------:R-:W-:Y:S01]  /*22040*/  IADD3 R6, P2, R10, R2, RZ ;  /* 0x000000020a067210 */ /* 0x000fe20007f5e0ff */
[----:B------:R-:W-:-:S03]  /*22050*/  ULDC UR4, c[0x0][0x248] ;  /* 0x0000920000047ab9 */ /* 0x000fc60000000800 */
[-C--:B------:R-:W-:Y:S01]  /*22060*/  LEA.HI.X.SX32 R7, R10, R3.reuse, 0x1, P2 ;  /* 0x000000030a077211 */ /* 0x080fe200010f0eff */
[C---:B0-----:R-:W-:Y:S01]  /*22070*/  VIADD R13, R12.reuse, UR5 ;  /* 0x000000050c0d7c36 */ /* 0x041fe20008000000 */
[-C--:B------:R-:W-:Y:S01]  /*22080*/  IADD3 R8, P2, R11, R2.reuse, RZ ;  /* 0x000000020b087210 */ /* 0x080fe20007f5e0ff */
[----:B------:R-:W-:Y:S01]  /*22090*/  ULDC UR5, c[0x0][0x248] ;  /* 0x0000920000057ab9 */ /* 0x000fe20000000800 */
[CC--:B-1----:R-:W-:Y:S01]  /*220a0*/  IADD3 R4, P6, R12.reuse, R2.reuse, RZ ;  /* 0x000000020c047210 */ /* 0x0c2fe20007fde0ff */
[----:B------:R-:W-:Y:S01]  /*220b0*/  VIADD R14, R13, UR4 ;  /* 0x000000040d0e7c36 */ /* 0x000fe20008000000 */
[-C--:B------:R-:W-:Y:S01]  /*220c0*/  LEA.HI.X.SX32 R9, R11, R3.reuse, 0x1, P2 ;  /* 0x000000030b097211 */ /* 0x080fe200010f0eff */
[----:B------:R-:W-:Y:S01]  /*220d0*/  ULDC UR4, c[0x0][0x22c] ;  /* 0x00008b0000047ab9 */ /* 0x000fe20000000800 */
[----:B------:R-:W-:Y:S02]  /*220e0*/  LEA.HI.X.SX32 R5, R12, R3, 0x1, P6 ;  /* 0x000000030c057211 */ /* 0x000fe400030f0eff */
[----:B------:R-:W-:-:S02]  /*220f0*/  IADD3 R10, P6, R13, R2, RZ ;  /* 0x000000020d0a7210 */ /* 0x000fc40007fde0ff */
[CC--:B------:R-:W-:Y:S01]  /*22100*/  IADD3 R12, P2, R14.reuse, R2.reuse, RZ ;  /* 0x000000020e0c7210 */ /* 0x0c0fe20007f5e0ff */
[C---:B------:R-:W-:Y:S01]  /*22110*/  VIADD R15, R14.reuse, UR5 ;  /* 0x000000050e0f7c36 */ /* 0x040fe20008000000 */
[-C--:B------:R-:W-:Y:S02]  /*22120*/  LEA.HI.X.SX32 R11, R13, R3.reuse, 0x1, P6 ;  /* 0x000000030d0b7211 */ /* 0x080fe400030f0eff */
[----:B------:R-:W-:Y:S02]  /*22130*/  LEA.HI.X.SX32 R13, R14, R3, 0x1, P2 ;  /* 0x000000030e0d7211 */ /* 0x000fe400010f0eff */
[----:B------:R-:W-:Y:S02]  /*22140*/  ISETP.LT.AND P2, PT, R227, UR6, !P0 ;  /* 0x00000006e3007c0c */ /* 0x000fe4000c741270 */
[----:B------:R-:W-:Y:S02]  /*22150*/  ISETP.LT.AND P0, PT, R0, UR4, !P0 ;  /* 0x0000000400007c0c */ /* 0x000fe4000c701270 */
[----:B------:R-:W-:-:S02]  /*22160*/  IADD3 R2, P6, R15, R2, RZ ;  /* 0x000000020f027210 */ /* 0x000fc40007fde0ff */
[C---:B------:R-:W-:Y:S02]  /*22170*/  PRMT R21, R229.reuse, 0x7773, RZ ;  /* 0x00007773e5157816 */ /* 0x040fe400000000ff */
[----:B------:R-:W-:Y:S02]  /*22180*/  PRMT R229, R229, 0x7772, RZ ;  /* 0x00007772e5e57816 */ /* 0x000fe400000000ff */
[----:B------:R-:W-:Y:S02]  /*22190*/  LEA.HI.X.SX32 R3, R15, R3, 0x1, P6 ;  /* 0x000000030f037211 */ /* 0x000fe400030f0eff */
[C---:B------:R-:W-:Y:S02]  /*221a0*/  PRMT R19, R230.reuse, 0x7772, RZ ;  /* 0x00007772e6137816 */ /* 0x040fe400000000ff */
[----:B------:R-:W-:Y:S02]  /*221b0*/  PRMT R17, R230, 0x7773, RZ ;  /* 0x00007773e6117816 */ /* 0x000fe400000000ff */
[C---:B------:R-:W-:Y:S01]  /*221c0*/  PRMT R15, R231.reuse, 0x7773, RZ ;  /* 0x00007773e70f7816 */ /* 0x040fe200000000ff */
[----:B------:R0:W-:Y:S01]  /*221d0*/  @P5 STG.E.U8 desc[UR14][R6.64], R229 ;  /* 0x000000e506005986 */ /* 0x0001e2000c10110e */
[----:B------:R-:W-:-:S03]  /*221e0*/  PRMT R231, R231, 0x7772, RZ ;  /* 0x00007772e7e77816 */ /* 0x000fc600000000ff */
[----:B------:R0:W-:Y:S04]  /*221f0*/  @P4 STG.E.U8 desc[UR14][R8.64], R21 ;  /* 0x0000001508004986 */ /* 0x0001e8000c10110e */
[----:B------:R0:W-:Y:S04]  /*22200*/  @P3 STG.E.U8 desc[UR14][R4.64], R19 ;  /* 0x0000001304003986 */ /* 0x0001e8000c10110e */
[----:B------:R0:W-:Y:S04]  /*22210*/  @P2 STG.E.U8 desc[UR14][R10.64], R17 ;  /* 0x000000110a002986 */ /* 0x0001e8000c10110e */
[----:B------:R0:W-:Y:S01]  /*22220*/  @P0 STG.E.U8 desc[UR14][R12.64], R231 ;  /* 0x000000e70c000986 */ /* 0x0001e2000c10110e */
[----:B------:R-:W-:Y:S05]  /*22230*/  @!P1 EXIT ;  /* 0x000000000000994d */ /* 0x000fea0003800000 */
[----:B------:R-:W-:Y:S01]  /*22240*/  STG.E.U8 desc[UR14][R2.64], R15 ;  /* 0x0000000f02007986 */ /* 0x000fe2000c10110e */
[----:B------:R-:W-:Y:S05]  /*22250*/  EXIT ;  /* 0x000000000000794d */ /* 0x000fea0003800000 */
.L_x_3:
[----:B------:R-:W-:-:S00]  /*22260*/  BRA `(.L_x_3) ;  /* 0xfffffffc00fc7947 */ /* 0x000fc0000383ffff */
[----:B------:R-:W-:-:S00]  /*22270*/  NOP ;  /* 0x0000000000007918 */ /* 0x000fc00000000000 */
        /* <DEDUP_REMOVED lines=8> */
.L_x_4:


//--------------------- .nv.shared.matmul_kernel  --------------------------
	.section	.nv.shared.matmul_kernel,"aw",@nobits
	.sectionflags	@""
	.align	16
	.zero		1024


//--------------------- .nv.shared.reserved.0     --------------------------
	.section	.nv.shared.reserved.0,"aw",@nobits
	.weak		__nv_reservedSMEM_offset_0_alias
	.size		__nv_reservedSMEM_offset_0_alias, 0, 0
	.other		__nv_reservedSMEM_offset_0_alias,@"STO_CUDA_RESERVED_SHARED STV_DEFAULT"
__nv_reservedSMEM_offset_0_alias:
	.zero		0


//--------------------- .nv.constant0.matmul_kernel --------------------------
	.section	.nv.constant0.matmul_kernel,"a",@progbits
	.sectionflags	@""
	.align	4
.nv.constant0.matmul_kernel:
	.zero		608


//--------------------- SYMBOLS --------------------------

	.type		.nv.reservedSmem.offset0,@object
	.size		.nv.reservedSmem.offset0,0x4
